	.target	sm_90a

	.elftype	@"ET_EXEC"


//--------------------- .note.nv.tkinfo           --------------------------
	.section	.note.nv.tkinfo,"",@"SHT_NOTE"
	.sectionflags	@"SHF_NOTE_NV_TKINFO"
	.tkinfo
        /*0018*/ 	.word	0x00000002
        /*0030*/ 	.string	""
        /*0030*/ 	.string	"ptxas"
        /*0030*/ 	.string	"Cuda compilation tools, release 13.0, V13.0.88"
        /*0030*/ 	.string	"Build cuda_13.0.r13.0/compiler.36424714_0"
        /*0030*/ 	.string	"-arch sm_90a -m 64 "



//--------------------- .note.nv.cuinfo           --------------------------
	.section	.note.nv.cuinfo,"",@"SHT_NOTE"
	.sectionflags	@"SHF_NOTE_NV_CUINFO"
        /*0018*/ 	.short	0x0002
        /*001a*/ 	.short	0x005a
        /*001c*/ 	.short	0x0082
	.zero		2


//--------------------- .nv.info                  --------------------------
	.section	.nv.info,"",@"SHT_CUDA_INFO"
	.align	4


	//----- nvinfo : EIATTR_REGCOUNT
	.align		4
        /*0000*/ 	.byte	0x04, 0x2f
        /*0002*/ 	.short	(.L_16 - .L_15)
	.align		4
.L_15:
        /*0004*/ 	.word	index@(_ZN7cutlass13device_kernelINS_4gemm6kernel13GemmUniversalIN4cute5tupleIJiiiiEEENS1_10collective13CollectiveMmaINS1_37MainloopSm90TmaGmmaWarpSpecializedFP8ILi8ENS5_IJNS4_1CILi2EEENSA_ILi1EEESC_EEENS1_35KernelTmaWarpSpecializedCooperativeEEENS5_IJNSA_ILi256EEENSA_ILi128EEENSA_ILi64EEEEEENS_12float_e4m3_tENS5_IJlSC_lEEESK_SL_NS4_8TiledMMAINS4_8MMA_AtomIJNS4_4SM904GMMA31MMA_64x128x32_F32E4M3E4M3_SS_TNILNSP_7ScaleInE1ELSR_1EEEEEENS4_6LayoutISD_NS5_IJSC_NSA_ILi0EEESV_EEEEENS5_IJNS4_10UnderscoreESY_SY_EEEEENS4_13SM90_TMA_LOADENS4_14ComposedLayoutINS4_7SwizzleILi2ELi4ELi3EEENS4_18smem_ptr_flag_bitsILi8EEENSU_INS5_IJNSA_ILi8EEESI_EEENS5_IJSI_SC_EEEEEEEvNS4_8identityENS4_23SM90_TMA_LOAD_MULTICASTES1B_vS1C_EENS_8epilogue10collective18CollectiveEpilogueINS1F_22Sm90TmaWarpSpecializedILi4ELi2ELi16ELb0ELb0EEEJSJ_NS5_IJSH_NSA_ILi32EEEEEESK_SL_SK_SL_NS1F_6fusion15FusionCallbacksIS1J_NS1M_13LinCombEltActINS1F_6thread4ReLuESK_fSK_fLNS_15FloatRoundStyleE2EEESJ_S1L_JEEES11_NS12_INS13_ILi1ELi4ELi3EEES16_NSU_INS5_IJS17_S1K_EEENS5_IJS1K_SC_EEEEEEENS4_39AutoVectorizingCopyWithAssumedAlignmentILi128EEENS4_14SM90_TMA_STOREES1Y_S20_NS4_9Copy_AtomIJNS4_17SM90_U32x4_STSM_NENS_6half_tEEEEvEEEvvEEEEvNT_6ParamsE)
        /*0008*/ 	.word	0x000000a8


	//----- nvinfo : EIATTR_FRAME_SIZE
	.align		4
.L_16:
        /*000c*/ 	.byte	0x04, 0x11
        /*000e*/ 	.short	(.L_18 - .L_17)
	.align		4
.L_17:
        /*0010*/ 	.word	index@(_ZN7cutlass13device_kernelINS_4gemm6kernel13GemmUniversalIN4cute5tupleIJiiiiEEENS1_10collective13CollectiveMmaINS1_37MainloopSm90TmaGmmaWarpSpecializedFP8ILi8ENS5_IJNS4_1CILi2EEENSA_ILi1EEESC_EEENS1_35KernelTmaWarpSpecializedCooperativeEEENS5_IJNSA_ILi256EEENSA_ILi128EEENSA_ILi64EEEEEENS_12float_e4m3_tENS5_IJlSC_lEEESK_SL_NS4_8TiledMMAINS4_8MMA_AtomIJNS4_4SM904GMMA31MMA_64x128x32_F32E4M3E4M3_SS_TNILNSP_7ScaleInE1ELSR_1EEEEEENS4_6LayoutISD_NS5_IJSC_NSA_ILi0EEESV_EEEEENS5_IJNS4_10UnderscoreESY_SY_EEEEENS4_13SM90_TMA_LOADENS4_14ComposedLayoutINS4_7SwizzleILi2ELi4ELi3EEENS4_18smem_ptr_flag_bitsILi8EEENSU_INS5_IJNSA_ILi8EEESI_EEENS5_IJSI_SC_EEEEEEEvNS4_8identityENS4_23SM90_TMA_LOAD_MULTICASTES1B_vS1C_EENS_8epilogue10collective18CollectiveEpilogueINS1F_22Sm90TmaWarpSpecializedILi4ELi2ELi16ELb0ELb0EEEJSJ_NS5_IJSH_NSA_ILi32EEEEEESK_SL_SK_SL_NS1F_6fusion15FusionCallbacksIS1J_NS1M_13LinCombEltActINS1F_6thread4ReLuESK_fSK_fLNS_15FloatRoundStyleE2EEESJ_S1L_JEEES11_NS12_INS13_ILi1ELi4ELi3EEES16_NSU_INS5_IJS17_S1K_EEENS5_IJS1K_SC_EEEEEEENS4_39AutoVectorizingCopyWithAssumedAlignmentILi128EEENS4_14SM90_TMA_STOREES1Y_S20_NS4_9Copy_AtomIJNS4_17SM90_U32x4_STSM_NENS_6half_tEEEEvEEEvvEEEEvNT_6ParamsE)
        /*0014*/ 	.word	0x000000e0


	//----- nvinfo : EIATTR_MIN_STACK_SIZE
	.align		4
.L_18:
        /*0018*/ 	.byte	0x04, 0x12
        /*001a*/ 	.short	(.L_20 - .L_19)
	.align		4
.L_19:
        /*001c*/ 	.word	index@(_ZN7cutlass13device_kernelINS_4gemm6kernel13GemmUniversalIN4cute5tupleIJiiiiEEENS1_10collective13CollectiveMmaINS1_37MainloopSm90TmaGmmaWarpSpecializedFP8ILi8ENS5_IJNS4_1CILi2EEENSA_ILi1EEESC_EEENS1_35KernelTmaWarpSpecializedCooperativeEEENS5_IJNSA_ILi256EEENSA_ILi128EEENSA_ILi64EEEEEENS_12float_e4m3_tENS5_IJlSC_lEEESK_SL_NS4_8TiledMMAINS4_8MMA_AtomIJNS4_4SM904GMMA31MMA_64x128x32_F32E4M3E4M3_SS_TNILNSP_7ScaleInE1ELSR_1EEEEEENS4_6LayoutISD_NS5_IJSC_NSA_ILi0EEESV_EEEEENS5_IJNS4_10UnderscoreESY_SY_EEEEENS4_13SM90_TMA_LOADENS4_14ComposedLayoutINS4_7SwizzleILi2ELi4ELi3EEENS4_18smem_ptr_flag_bitsILi8EEENSU_INS5_IJNSA_ILi8EEESI_EEENS5_IJSI_SC_EEEEEEEvNS4_8identityENS4_23SM90_TMA_LOAD_MULTICASTES1B_vS1C_EENS_8epilogue10collective18CollectiveEpilogueINS1F_22Sm90TmaWarpSpecializedILi4ELi2ELi16ELb0ELb0EEEJSJ_NS5_IJSH_NSA_ILi32EEEEEESK_SL_SK_SL_NS1F_6fusion15FusionCallbacksIS1J_NS1M_13LinCombEltActINS1F_6thread4ReLuESK_fSK_fLNS_15FloatRoundStyleE2EEESJ_S1L_JEEES11_NS12_INS13_ILi1ELi4ELi3EEES16_NSU_INS5_IJS17_S1K_EEENS5_IJS1K_SC_EEEEEEENS4_39AutoVectorizingCopyWithAssumedAlignmentILi128EEENS4_14SM90_TMA_STOREES1Y_S20_NS4_9Copy_AtomIJNS4_17SM90_U32x4_STSM_NENS_6half_tEEEEvEEEvvEEEEvNT_6ParamsE)
        /*0020*/ 	.word	0x000000e0
.L_20:


//--------------------- .nv.compat                --------------------------
	.section	.nv.compat,"",@"SHT_CUDA_COMPAT_INFO"
	.align	4
        /*0000*/ 	.byte	0x02, 0x09, 0x01, 0x00, 0x02, 0x02, 0x04, 0x00, 0x02, 0x05, 0x05, 0x00, 0x03, 0x07, 0x01, 0x01
        /*0010*/ 	.byte	0x02, 0x03, 0x01, 0x00, 0x02, 0x06, 0x01, 0x00, 0x04, 0x0b, 0x08, 0x00, 0x00, 0x00, 0x00, 0x00
        /*0020*/ 	.byte	0x00, 0x00, 0x00, 0x00


//--------------------- .nv.info._ZN7cutlass13device_kernelINS_4gemm6kernel13GemmUniversalIN4cute5tupleIJiiiiEEENS1_10collective13CollectiveMmaINS1_37MainloopSm90TmaGmmaWarpSpecializedFP8ILi8ENS5_IJNS4_1CILi2EEENSA_ILi1EEESC_EEENS1_35KernelTmaWarpSpecializedCooperativeEEENS5_IJNSA_ILi256EEENSA_ILi128EEENSA_ILi64EEEEEENS_12float_e4m3_tENS5_IJlSC_lEEESK_SL_NS4_8TiledMMAINS4_8MMA_AtomIJNS4_4SM904GMMA31MMA_64x128x32_F32E4M3E4M3_SS_TNILNSP_7ScaleInE1ELSR_1EEEEEENS4_6LayoutISD_NS5_IJSC_NSA_ILi0EEESV_EEEEENS5_IJNS4_10UnderscoreESY_SY_EEEEENS4_13SM90_TMA_LOADENS4_14ComposedLayoutINS4_7SwizzleILi2ELi4ELi3EEENS4_18smem_ptr_flag_bitsILi8EEENSU_INS5_IJNSA_ILi8EEESI_EEENS5_IJSI_SC_EEEEEEEvNS4_8identityENS4_23SM90_TMA_LOAD_MULTICASTES1B_vS1C_EENS_8epilogue10collective18CollectiveEpilogueINS1F_22Sm90TmaWarpSpecializedILi4ELi2ELi16ELb0ELb0EEEJSJ_NS5_IJSH_NSA_ILi32EEEEEESK_SL_SK_SL_NS1F_6fusion15FusionCallbacksIS1J_NS1M_13LinCombEltActINS1F_6thread4ReLuESK_fSK_fLNS_15FloatRoundStyleE2EEESJ_S1L_JEEES11_NS12_INS13_ILi1ELi4ELi3EEES16_NSU_INS5_IJS17_S1K_EEENS5_IJS1K_SC_EEEEEEENS4_39AutoVectorizingCopyWithAssumedAlignmentILi128EEENS4_14SM90_TMA_STOREES1Y_S20_NS4_9Copy_AtomIJNS4_17SM90_U32x4_STSM_NENS_6half_tEEEEvEEEvvEEEEvNT_6ParamsE --------------------------
	.section	.nv.info._ZN7cutlass13device_kernelINS_4gemm6kernel13GemmUniversalIN4cute5tupleIJiiiiEEENS1_10collective13CollectiveMmaINS1_37MainloopSm90TmaGmmaWarpSpecializedFP8ILi8ENS5_IJNS4_1CILi2EEENSA_ILi1EEESC_EEENS1_35KernelTmaWarpSpecializedCooperativeEEENS5_IJNSA_ILi256EEENSA_ILi128EEENSA_ILi64EEEEEENS_12float_e4m3_tENS5_IJlSC_lEEESK_SL_NS4_8TiledMMAINS4_8MMA_AtomIJNS4_4SM904GMMA31MMA_64x128x32_F32E4M3E4M3_SS_TNILNSP_7ScaleInE1ELSR_1EEEEEENS4_6LayoutISD_NS5_IJSC_NSA_ILi0EEESV_EEEEENS5_IJNS4_10UnderscoreESY_SY_EEEEENS4_13SM90_TMA_LOADENS4_14ComposedLayoutINS4_7SwizzleILi2ELi4ELi3EEENS4_18smem_ptr_flag_bitsILi8EEENSU_INS5_IJNSA_ILi8EEESI_EEENS5_IJSI_SC_EEEEEEEvNS4_8identityENS4_23SM90_TMA_LOAD_MULTICASTES1B_vS1C_EENS_8epilogue10collective18CollectiveEpilogueINS1F_22Sm90TmaWarpSpecializedILi4ELi2ELi16ELb0ELb0EEEJSJ_NS5_IJSH_NSA_ILi32EEEEEESK_SL_SK_SL_NS1F_6fusion15FusionCallbacksIS1J_NS1M_13LinCombEltActINS1F_6thread4ReLuESK_fSK_fLNS_15FloatRoundStyleE2EEESJ_S1L_JEEES11_NS12_INS13_ILi1ELi4ELi3EEES16_NSU_INS5_IJS17_S1K_EEENS5_IJS1K_SC_EEEEEEENS4_39AutoVectorizingCopyWithAssumedAlignmentILi128EEENS4_14SM90_TMA_STOREES1Y_S20_NS4_9Copy_AtomIJNS4_17SM90_U32x4_STSM_NENS_6half_tEEEEvEEEvvEEEEvNT_6ParamsE,"",@"SHT_CUDA_INFO"
	.sectionflags	@""
	.align	4


	//----- nvinfo : EIATTR_CUDA_API_VERSION
	.align		4
        /*0000*/ 	.byte	0x04, 0x37
        /*0002*/ 	.short	(.L_22 - .L_21)
.L_21:
        /*0004*/ 	.word	0x00000082


	//----- nvinfo : EIATTR_KPARAM_INFO
	.align		4
.L_22:
        /*0008*/ 	.byte	0x04, 0x17
        /*000a*/ 	.short	(.L_24 - .L_23)
.L_23:
        /*000c*/ 	.word	0x00000000
        /*0010*/ 	.short	0x0000
        /*0012*/ 	.short	0x0070
        /*0014*/ 	.byte	0x00, 0xf0, 0x01, 0x1c


	//----- nvinfo : EIATTR_SPARSE_MMA_MASK
	.align		4
.L_24:
        /*0018*/ 	.byte	0x03, 0x50
        /*001a*/ 	.short	0x0000


	//----- nvinfo : EIATTR_MAXREG_COUNT
	.align		4
        /*001c*/ 	.byte	0x03, 0x1b
        /*001e*/ 	.short	0x00a8


	//----- nvinfo : EIATTR_NUM_BARRIERS
	.align		4
        /*0020*/ 	.byte	0x02, 0x4c
        /*0022*/ 	.byte	0x02
	.zero		1


	//----- nvinfo : EIATTR_EXTERNS
	.align		4
        /*0024*/ 	.byte	0x04, 0x0f
        /*0026*/ 	.short	(.L_26 - .L_25)


	//   ....[0]....
	.align		4
.L_25:
        /*0028*/ 	.word	index@(__assertfail)


	//----- nvinfo : EIATTR_ANNOTATIONS
	.align		4
.L_26:
        /*002c*/ 	.byte	0x04, 0x55
        /*002e*/ 	.short	(.L_28 - .L_27)


	//   ....[0]....
.L_27:
        /*0030*/ 	.word	0x00000001
        /*0034*/ 	.byte	0xf0, 0x0c, 0x00, 0x00, 0x01, 0x00, 0x00, 0x00, 0xc0, 0x0d, 0x00, 0x00, 0x01, 0x00, 0x00, 0x00
        /* <DEDUP_REMOVED lines=223> */
        /*0e34*/ 	.byte	0x70, 0xe0, 0x00, 0x00, 0x01, 0x00, 0x00, 0x00, 0x90, 0xe0, 0x00, 0x00


	//----- nvinfo : EIATTR_MERCURY_ISA_VERSION
	.align		4
.L_28:
        /*0e40*/ 	.byte	0x03, 0x5f
        /*0e42*/ 	.short	0x0101


	//----- nvinfo : EIATTR_INT_WARP_WIDE_INSTR_OFFSETS
	.align		4
        /*0e44*/ 	.byte	0x04, 0x31
        /*0e46*/ 	.short	(.L_30 - .L_29)


	//   ....[0]....
.L_29:
        /*0e48*/ 	.word	0x00000be0


	//   ....[1]....
        /*0e4c*/ 	.word	0x00000bf0


	//   ....[2]....
        /*0e50*/ 	.word	0x00000d00


	//   ....[3]....
        /*0e54*/ 	.word	0x00005980


	//----- nvinfo : EIATTR_COOP_GROUP_MASK_REGIDS
	.align		4
.L_30:
        /*0e58*/ 	.byte	0x04, 0x29
        /*0e5a*/ 	.short	(.L_32 - .L_31)


	//   ....[0]....
.L_31:
        /*0e5c*/ 	.word	0xffffffff


	//   ....[1]....
        /*0e60*/ 	.word	0xffffffff


	//   ....[2]....
        /*0e64*/ 	.word	0xffffffff


	//   ....[3]....
        /*0e68*/ 	.word	0xffffffff


	//   ....[4]....
        /*0e6c*/ 	.word	0xffffffff


	//   ....[5]....
        /*0e70*/ 	.word	0xffffffff


	//   ....[6]....
        /*0e74*/ 	.word	0xffffffff


	//----- nvinfo : EIATTR_COOP_GROUP_INSTR_OFFSETS
	.align		4
.L_32:
        /*0e78*/ 	.byte	0x04, 0x28
        /*0e7a*/ 	.short	(.L_34 - .L_33)


	//   ....[0]....
.L_33:
        /*0e7c*/ 	.word	0x00000060


	//   ....[1]....
        /*0e80*/ 	.word	0x00000090


	//   ....[2]....
        /*0e84*/ 	.word	0x00000500


	//   ....[3]....
        /*0e88*/ 	.word	0x00000820


	//   ....[4]....
        /*0e8c*/ 	.word	0x00000a70


	//   ....[5]....
        /*0e90*/ 	.word	0x00000e20


	//   ....[6]....
        /*0e94*/ 	.word	0x00001b90


	//----- nvinfo : EIATTR_REG_RECONFIG
	.align		4
.L_34:
        /*0e98*/ 	.byte	0x01, 0x54
	.zero		2


	//----- nvinfo : EIATTR_SYSCALL_OFFSETS
	.align		4
        /*0e9c*/ 	.byte	0x04, 0x46
        /*0e9e*/ 	.short	(.L_36 - .L_35)


	//   ....[0]....
.L_35:
        /*0ea0*/ 	.word	0x00005bd0


	//   ....[1]....
        /*0ea4*/ 	.word	0x00005d10


	//----- nvinfo : EIATTR_MBARRIER_INSTR_OFFSETS
	.align		4
.L_36:
        /*0ea8*/ 	.byte	0x04, 0x39
        /*0eaa*/ 	.short	(.L_38 - .L_37)


	//   ....[0]....
.L_37:
        /*0eac*/ 	.word	0x000006b0
        /*0eb0*/ 	.word	0x000000ff
        /*0eb4*/ 	.word	0x00000000
        /*0eb8*/ 	.short	0x0100
        /*0eba*/ 	.byte	0x08
	.zero		1


	//   ....[1]....
        /*0ebc*/ 	.word	0x000006c0
        /*0ec0*/ 	.word	0x000000ff
        /*0ec4*/ 	.word	0x00000040
        /*0ec8*/ 	.short	0x0100
        /*0eca*/ 	.byte	0x08
	.zero		1


	//   ....[2]....
        /*0ecc*/ 	.word	0x000006d0
        /*0ed0*/ 	.word	0x000000ff
        /*0ed4*/ 	.word	0x00000008
        /*0ed8*/ 	.short	0x0100
        /*0eda*/ 	.byte	0x08
	.zero		1


	//   ....[3]....
        /*0edc*/ 	.word	0x000006e0
        /*0ee0*/ 	.word	0x000000ff
        /*0ee4*/ 	.word	0x00000048
        /*0ee8*/ 	.short	0x0100
        /*0eea*/ 	.byte	0x08
	.zero		1


	//   ....[4]....
        /*0eec*/ 	.word	0x000006f0
        /*0ef0*/ 	.word	0x000000ff
        /*0ef4*/ 	.word	0x00000010
        /*0ef8*/ 	.short	0x0100
        /*0efa*/ 	.byte	0x08
	.zero		1


	//   ....[5]....
        /*0efc*/ 	.word	0x00000700
        /*0f00*/ 	.word	0x000000ff
        /*0f04*/ 	.word	0x00000050
        /*0f08*/ 	.short	0x0100
        /*0f0a*/ 	.byte	0x08
	.zero		1


	//   ....[6]....
        /*0f0c*/ 	.word	0x00000710
        /*0f10*/ 	.word	0x000000ff
        /*0f14*/ 	.word	0x00000018
        /*0f18*/ 	.short	0x0100
        /*0f1a*/ 	.byte	0x08
	.zero		1


	//   ....[7]....
        /*0f1c*/ 	.word	0x00000720
        /*0f20*/ 	.word	0x000000ff
        /*0f24*/ 	.word	0x00000058
        /*0f28*/ 	.short	0x0100
        /*0f2a*/ 	.byte	0x08
	.zero		1


	//   ....[8]....
        /*0f2c*/ 	.word	0x00000730
        /*0f30*/ 	.word	0x000000ff
        /*0f34*/ 	.word	0x00000020
        /*0f38*/ 	.short	0x0100
        /*0f3a*/ 	.byte	0x08
	.zero		1


	//   ....[9]....
        /*0f3c*/ 	.word	0x00000740
        /*0f40*/ 	.word	0x000000ff
        /*0f44*/ 	.word	0x00000060
        /*0f48*/ 	.short	0x0100
        /*0f4a*/ 	.byte	0x08
	.zero		1


	//   ....[10]....
        /*0f4c*/ 	.word	0x00000750
        /*0f50*/ 	.word	0x000000ff
        /*0f54*/ 	.word	0x00000028
        /*0f58*/ 	.short	0x0100
        /*0f5a*/ 	.byte	0x08
	.zero		1


	//   ....[11]....
        /*0f5c*/ 	.word	0x00000760
        /*0f60*/ 	.word	0x000000ff
        /*0f64*/ 	.word	0x00000068
        /*0f68*/ 	.short	0x0100
        /*0f6a*/ 	.byte	0x08
	.zero		1


	//   ....[12]....
        /*0f6c*/ 	.word	0x00000770
        /*0f70*/ 	.word	0x000000ff
        /*0f74*/ 	.word	0x00000030
        /*0f78*/ 	.short	0x0100
        /*0f7a*/ 	.byte	0x08
	.zero		1


	//   ....[13]....
        /*0f7c*/ 	.word	0x00000780
        /*0f80*/ 	.word	0x000000ff
        /*0f84*/ 	.word	0x00000070
        /*0f88*/ 	.short	0x0100
        /*0f8a*/ 	.byte	0x08
	.zero		1


	//   ....[14]....
        /*0f8c*/ 	.word	0x00000790
        /*0f90*/ 	.word	0x000000ff
        /*0f94*/ 	.word	0x00000038
        /*0f98*/ 	.short	0x0100
        /*0f9a*/ 	.byte	0x08
	.zero		1


	//   ....[15]....
        /*0f9c*/ 	.word	0x000007a0
        /*0fa0*/ 	.word	0x000000ff
        /*0fa4*/ 	.word	0x00000078
        /*0fa8*/ 	.short	0x0100
        /*0faa*/ 	.byte	0x08
	.zero		1


	//   ....[16]....
        /*0fac*/ 	.word	0x000009d0
        /*0fb0*/ 	.word	0x000000ff
        /*0fb4*/ 	.word	0x00000080
        /*0fb8*/ 	.short	0x0100
        /*0fba*/ 	.byte	0x08
	.zero		1


	//   ....[17]....
        /*0fbc*/ 	.word	0x000009e0
        /*0fc0*/ 	.word	0x000000ff
        /*0fc4*/ 	.word	0x000000a0
        /*0fc8*/ 	.short	0x0100
        /*0fca*/ 	.byte	0x08
	.zero		1


	//   ....[18]....
        /*0fcc*/ 	.word	0x000009f0
        /*0fd0*/ 	.word	0x000000ff
        /*0fd4*/ 	.word	0x00000088
        /*0fd8*/ 	.short	0x0100
        /*0fda*/ 	.byte	0x08
	.zero		1


	//   ....[19]....
        /*0fdc*/ 	.word	0x00000a00
        /*0fe0*/ 	.word	0x000000ff
        /*0fe4*/ 	.word	0x000000a8
        /*0fe8*/ 	.short	0x0100
        /*0fea*/ 	.byte	0x08
	.zero		1


	//   ....[20]....
        /*0fec*/ 	.word	0x00000a10
        /*0ff0*/ 	.word	0x000000ff
        /*0ff4*/ 	.word	0x00000090
        /*0ff8*/ 	.short	0x0100
        /*0ffa*/ 	.byte	0x08
	.zero		1


	//   ....[21]....
        /*0ffc*/ 	.word	0x00000a20
        /*1000*/ 	.word	0x000000ff
        /*1004*/ 	.word	0x000000b0
        /*1008*/ 	.short	0x0100
        /*100a*/ 	.byte	0x08
	.zero		1


	//   ....[22]....
        /*100c*/ 	.word	0x00000a30
        /*1010*/ 	.word	0x000000ff
        /*1014*/ 	.word	0x00000098
        /*1018*/ 	.short	0x0100
        /*101a*/ 	.byte	0x08
	.zero		1


	//   ....[23]....
        /*101c*/ 	.word	0x00000a40
        /*1020*/ 	.word	0x000000ff
        /*1024*/ 	.word	0x000000b8
        /*1028*/ 	.short	0x0100
        /*102a*/ 	.byte	0x08
	.zero		1


	//   ....[24]....
        /*102c*/ 	.word	0x00000d90
        /*1030*/ 	.word	0x000000ff
        /*1034*/ 	.word	0x000000c0
        /*1038*/ 	.short	0x0100
        /*103a*/ 	.byte	0x06
	.zero		1


	//   ....[25]....
        /*103c*/ 	.word	0x00000dd0
        /*1040*/ 	.word	0x000000ff
        /*1044*/ 	.word	0x000000c8
        /*1048*/ 	.short	0x0100
        /*104a*/ 	.byte	0x06
	.zero		1


	//   ....[26]....
        /*104c*/ 	.word	0x00002410
        /*1050*/ 	.word	0x000000ff
        /*1054*/ 	.word	0x00000000
        /*1058*/ 	.short	0x010a
        /*105a*/ 	.byte	0x04
	.zero		1


	//   ....[27]....
        /*105c*/ 	.word	0x00002450
        /*1060*/ 	.word	0x000000ff
        /*1064*/ 	.word	0x00000000
        /*1068*/ 	.short	0x010a
        /*106a*/ 	.byte	0x04
	.zero		1


	//   ....[28]....
        /*106c*/ 	.word	0x00003860
        /*1070*/ 	.word	0x000000ff
        /*1074*/ 	.word	0x00000000
        /*1078*/ 	.short	0x010a
        /*107a*/ 	.byte	0x06
	.zero		1


	//   ....[29]....
        /*107c*/ 	.word	0x000038a0
        /*1080*/ 	.word	0x000000ff
        /*1084*/ 	.word	0x00000000
        /*1088*/ 	.short	0x010a
        /*108a*/ 	.byte	0x06
	.zero		1


	//   ....[30]....
        /*108c*/ 	.word	0x000049e0
        /*1090*/ 	.word	0x00000003
        /*1094*/ 	.word	0x00000000
        /*1098*/ 	.short	0x0101
        /*109a*/ 	.byte	0x3f
	.zero		1


	//   ....[31]....
        /*109c*/ 	.word	0x00005a30
        /*10a0*/ 	.word	0x00000000
        /*10a4*/ 	.word	0x00000000
        /*10a8*/ 	.short	0x0101
        /*10aa*/ 	.byte	0x3f
	.zero		1


	//   ....[32]....
        /*10ac*/ 	.word	0x00006210
        /*10b0*/ 	.word	0x0000000d
        /*10b4*/ 	.word	0x00000080
        /*10b8*/ 	.short	0x010a
        /*10ba*/ 	.byte	0x3f
	.zero		1


	//   ....[33]....
        /*10bc*/ 	.word	0x00006530
        /*10c0*/ 	.word	0x00000006
        /*10c4*/ 	.word	0x00000000
        /*10c8*/ 	.short	0x0101
        /*10ca*/ 	.byte	0x3f
	.zero		1


	//   ....[34]....
        /*10cc*/ 	.word	0x00006d50
        /*10d0*/ 	.word	0x0000000e
        /*10d4*/ 	.word	0x00000080
        /*10d8*/ 	.short	0x010a
        /*10da*/ 	.byte	0x3f
	.zero		1


	//   ....[35]....
        /*10dc*/ 	.word	0x00006f80
        /*10e0*/ 	.word	0x00000009
        /*10e4*/ 	.word	0x00000000
        /*10e8*/ 	.short	0x0101
        /*10ea*/ 	.byte	0x3f
	.zero		1


	//   ....[36]....
        /*10ec*/ 	.word	0x000076c0
        /*10f0*/ 	.word	0x0000000d
        /*10f4*/ 	.word	0x00000080
        /*10f8*/ 	.short	0x010a
        /*10fa*/ 	.byte	0x3f
	.zero		1


	//   ....[37]....
        /*10fc*/ 	.word	0x000078f0
        /*1100*/ 	.word	0x00000009
        /*1104*/ 	.word	0x00000000
        /*1108*/ 	.short	0x0101
        /*110a*/ 	.byte	0x3f
	.zero		1


	//   ....[38]....
        /*110c*/ 	.word	0x00008010
        /*1110*/ 	.word	0x0000000b
        /*1114*/ 	.word	0x00000080
        /*1118*/ 	.short	0x010a
        /*111a*/ 	.byte	0x3f
	.zero		1


	//   ....[39]....
        /*111c*/ 	.word	0x00008290
        /*1120*/ 	.word	0x0000000b
        /*1124*/ 	.word	0x00000000
        /*1128*/ 	.short	0x0101
        /*112a*/ 	.byte	0x3f
	.zero		1


	//   ....[40]....
        /*112c*/ 	.word	0x00008a90
        /*1130*/ 	.word	0x0000000b
        /*1134*/ 	.word	0x00000080
        /*1138*/ 	.short	0x010a
        /*113a*/ 	.byte	0x3f
	.zero		1


	//   ....[41]....
        /*113c*/ 	.word	0x00008d10
        /*1140*/ 	.word	0x0000000b
        /*1144*/ 	.word	0x00000000
        /*1148*/ 	.short	0x0101
        /*114a*/ 	.byte	0x3f
	.zero		1


	//   ....[42]....
        /*114c*/ 	.word	0x00009440
        /*1150*/ 	.word	0x0000000b
        /*1154*/ 	.word	0x00000080
        /*1158*/ 	.short	0x010a
        /*115a*/ 	.byte	0x3f
	.zero		1


	//   ....[43]....
        /*115c*/ 	.word	0x000096c0
        /*1160*/ 	.word	0x0000000b
        /*1164*/ 	.word	0x00000000
        /*1168*/ 	.short	0x0101
        /*116a*/ 	.byte	0x3f
	.zero		1


	//   ....[44]....
        /*116c*/ 	.word	0x00009ef0
        /*1170*/ 	.word	0x0000000b
        /*1174*/ 	.word	0x00000080
        /*1178*/ 	.short	0x010a
        /*117a*/ 	.byte	0x3f
	.zero		1


	//   ....[45]....
        /*117c*/ 	.word	0x0000a170
        /*1180*/ 	.word	0x0000000b
        /*1184*/ 	.word	0x00000000
        /*1188*/ 	.short	0x0101
        /*118a*/ 	.byte	0x3f
	.zero		1


	//   ....[46]....
        /*118c*/ 	.word	0x0000a8a0
        /*1190*/ 	.word	0x0000000c
        /*1194*/ 	.word	0x00000080
        /*1198*/ 	.short	0x010a
        /*119a*/ 	.byte	0x3f
	.zero		1


	//   ....[47]....
        /*119c*/ 	.word	0x0000ab00
        /*11a0*/ 	.word	0x00000007
        /*11a4*/ 	.word	0x00000000
        /*11a8*/ 	.short	0x0101
        /*11aa*/ 	.byte	0x3f
	.zero		1


	//   ....[48]....
        /*11ac*/ 	.word	0x0000c060
        /*11b0*/ 	.word	0x000000ff
        /*11b4*/ 	.word	0x000000c8
        /*11b8*/ 	.short	0x010a
        /*11ba*/ 	.byte	0x04
	.zero		1


	//   ....[49]....
        /*11bc*/ 	.word	0x0000c490
        /*11c0*/ 	.word	0x000000ff
        /*11c4*/ 	.word	0x000000a0
        /*11c8*/ 	.short	0x010a
        /*11ca*/ 	.byte	0x0d
	.zero		1


	//   ....[50]....
        /*11cc*/ 	.word	0x0000c580
        /*11d0*/ 	.word	0x000000ff
        /*11d4*/ 	.word	0x00000080
        /*11d8*/ 	.short	0x010b
        /*11da*/ 	.byte	0x0d
	.zero		1


	//   ....[51]....
        /*11dc*/ 	.word	0x0000c5e0
        /*11e0*/ 	.word	0x000000ff
        /*11e4*/ 	.word	0x00000000
        /*11e8*/ 	.short	0x0101
        /*11ea*/ 	.byte	0x10
	.zero		1


	//   ....[52]....
        /*11ec*/ 	.word	0x0000c610
        /*11f0*/ 	.word	0x000000ff
        /*11f4*/ 	.word	0x000000a8
        /*11f8*/ 	.short	0x010a
        /*11fa*/ 	.byte	0x0d
	.zero		1


	//   ....[53]....
        /*11fc*/ 	.word	0x0000c720
        /*1200*/ 	.word	0x000000ff
        /*1204*/ 	.word	0x00000088
        /*1208*/ 	.short	0x010b
        /*120a*/ 	.byte	0x0d
	.zero		1


	//   ....[54]....
        /*120c*/ 	.word	0x0000c790
        /*1210*/ 	.word	0x000000ff
        /*1214*/ 	.word	0x00000000
        /*1218*/ 	.short	0x0101
        /*121a*/ 	.byte	0x14
	.zero		1


	//   ....[55]....
        /*121c*/ 	.word	0x0000c7c0
        /*1220*/ 	.word	0x000000ff
        /*1224*/ 	.word	0x000000b0
        /*1228*/ 	.short	0x010a
        /*122a*/ 	.byte	0x0d
	.zero		1


	//   ....[56]....
        /*122c*/ 	.word	0x0000c8c0
        /*1230*/ 	.word	0x000000ff
        /*1234*/ 	.word	0x00000090
        /*1238*/ 	.short	0x010b
        /*123a*/ 	.byte	0x0d
	.zero		1


	//   ....[57]....
        /*123c*/ 	.word	0x0000c920
        /*1240*/ 	.word	0x000000ff
        /*1244*/ 	.word	0x00000000
        /*1248*/ 	.short	0x0101
        /*124a*/ 	.byte	0x1d
	.zero		1


	//   ....[58]....
        /*124c*/ 	.word	0x0000c950
        /*1250*/ 	.word	0x000000ff
        /*1254*/ 	.word	0x000000b8
        /*1258*/ 	.short	0x010a
        /*125a*/ 	.byte	0x0d
	.zero		1


	//   ....[59]....
        /*125c*/ 	.word	0x0000ca50
        /*1260*/ 	.word	0x000000ff
        /*1264*/ 	.word	0x00000098
        /*1268*/ 	.short	0x010b
        /*126a*/ 	.byte	0x0d
	.zero		1


	//   ....[60]....
        /*126c*/ 	.word	0x0000cac0
        /*1270*/ 	.word	0x000000ff
        /*1274*/ 	.word	0x00000000
        /*1278*/ 	.short	0x0101
        /*127a*/ 	.byte	0x1e
	.zero		1


	//   ....[61]....
        /*127c*/ 	.word	0x0000cb00
        /*1280*/ 	.word	0x000000ff
        /*1284*/ 	.word	0x000000a0
        /*1288*/ 	.short	0x010a
        /*128a*/ 	.byte	0x0d
	.zero		1


	//   ....[62]....
        /*128c*/ 	.word	0x0000cbf0
        /*1290*/ 	.word	0x000000ff
        /*1294*/ 	.word	0x00000080
        /*1298*/ 	.short	0x010b
        /*129a*/ 	.byte	0x0d
	.zero		1


	//   ....[63]....
        /*129c*/ 	.word	0x0000cc30
        /*12a0*/ 	.word	0x000000ff
        /*12a4*/ 	.word	0x00000000
        /*12a8*/ 	.short	0x0101
        /*12aa*/ 	.byte	0x10
	.zero		1


	//   ....[64]....
        /*12ac*/ 	.word	0x0000cc60
        /*12b0*/ 	.word	0x000000ff
        /*12b4*/ 	.word	0x000000a8
        /*12b8*/ 	.short	0x010a
        /*12ba*/ 	.byte	0x0d
	.zero		1


	//   ....[65]....
        /*12bc*/ 	.word	0x0000cd60
        /*12c0*/ 	.word	0x000000ff
        /*12c4*/ 	.word	0x00000088
        /*12c8*/ 	.short	0x010b
        /*12ca*/ 	.byte	0x0d
	.zero		1


	//   ....[66]....
        /*12cc*/ 	.word	0x0000cda0
        /*12d0*/ 	.word	0x000000ff
        /*12d4*/ 	.word	0x00000000
        /*12d8*/ 	.short	0x0101
        /*12da*/ 	.byte	0x14
	.zero		1


	//   ....[67]....
        /*12dc*/ 	.word	0x0000cde0
        /*12e0*/ 	.word	0x000000ff
        /*12e4*/ 	.word	0x000000b0
        /*12e8*/ 	.short	0x010a
        /*12ea*/ 	.byte	0x0d
	.zero		1


	//   ....[68]....
        /*12ec*/ 	.word	0x0000cec0
        /*12f0*/ 	.word	0x000000ff
        /*12f4*/ 	.word	0x00000090
        /*12f8*/ 	.short	0x010b
        /*12fa*/ 	.byte	0x0d
	.zero		1


	//   ....[69]....
        /*12fc*/ 	.word	0x0000cf00
        /*1300*/ 	.word	0x000000ff
        /*1304*/ 	.word	0x00000000
        /*1308*/ 	.short	0x0101
        /*130a*/ 	.byte	0x1d
	.zero		1


	//   ....[70]....
        /*130c*/ 	.word	0x0000cf30
        /*1310*/ 	.word	0x000000ff
        /*1314*/ 	.word	0x000000b8
        /*1318*/ 	.short	0x010a
        /*131a*/ 	.byte	0x0d
	.zero		1


	//   ....[71]....
        /*131c*/ 	.word	0x0000d030
        /*1320*/ 	.word	0x000000ff
        /*1324*/ 	.word	0x00000098
        /*1328*/ 	.short	0x010b
        /*132a*/ 	.byte	0x0d
	.zero		1


	//   ....[72]....
        /*132c*/ 	.word	0x0000d080
        /*1330*/ 	.word	0x000000ff
        /*1334*/ 	.word	0x00000000
        /*1338*/ 	.short	0x0101
        /*133a*/ 	.byte	0x1e
	.zero		1


	//   ....[73]....
        /*133c*/ 	.word	0x0000d7b0
        /*1340*/ 	.word	0x00000000
        /*1344*/ 	.word	0x000000a0
        /*1348*/ 	.short	0x010a
        /*134a*/ 	.byte	0x3f
	.zero		1


	//   ....[74]....
        /*134c*/ 	.word	0x0000d7f0
        /*1350*/ 	.word	0x00000000
        /*1354*/ 	.word	0x000000a8
        /*1358*/ 	.short	0x010a
        /*135a*/ 	.byte	0x3f
	.zero		1


	//   ....[75]....
        /*135c*/ 	.word	0x0000d830
        /*1360*/ 	.word	0x00000000
        /*1364*/ 	.word	0x000000b0
        /*1368*/ 	.short	0x010a
        /*136a*/ 	.byte	0x3f
	.zero		1


	//   ....[76]....
        /*136c*/ 	.word	0x0000d890
        /*1370*/ 	.word	0x00000000
        /*1374*/ 	.word	0x000000b8
        /*1378*/ 	.short	0x010a
        /*137a*/ 	.byte	0x3f
	.zero		1


	//   ....[77]....
        /*137c*/ 	.word	0x0000dbf0
        /*1380*/ 	.word	0x0000000c
        /*1384*/ 	.word	0x00000040
        /*1388*/ 	.short	0x010a
        /*138a*/ 	.byte	0x3f
	.zero		1


	//   ....[78]....
        /*138c*/ 	.word	0x0000e000
        /*1390*/ 	.word	0x00000002
        /*1394*/ 	.word	0x000000c8
        /*1398*/ 	.short	0x0101
        /*139a*/ 	.byte	0x3f
	.zero		1


	//   ....[79]....
        /*139c*/ 	.word	0x0000e780
        /*13a0*/ 	.word	0x00000005
        /*13a4*/ 	.word	0x00000000
        /*13a8*/ 	.short	0x010a
        /*13aa*/ 	.byte	0x3f
	.zero		1


	//   ....[80]....
        /*13ac*/ 	.word	0x0000e800
        /*13b0*/ 	.word	0x00000007
        /*13b4*/ 	.word	0x00000000
        /*13b8*/ 	.short	0x010a
        /*13ba*/ 	.byte	0x3f
	.zero		1


	//   ....[81]....
        /*13bc*/ 	.word	0x0000e890
        /*13c0*/ 	.word	0x00000006
        /*13c4*/ 	.word	0x00000000
        /*13c8*/ 	.short	0x010a
        /*13ca*/ 	.byte	0x3f
	.zero		1


	//   ....[82]....
        /*13cc*/ 	.word	0x0000e920
        /*13d0*/ 	.word	0x00000007
        /*13d4*/ 	.word	0x00000000
        /*13d8*/ 	.short	0x010a
        /*13da*/ 	.byte	0x3f
	.zero		1


	//   ....[83]....
        /*13dc*/ 	.word	0x0000e9b0
        /*13e0*/ 	.word	0x00000006
        /*13e4*/ 	.word	0x00000000
        /*13e8*/ 	.short	0x010a
        /*13ea*/ 	.byte	0x3f
	.zero		1


	//   ....[84]....
        /*13ec*/ 	.word	0x0000ea40
        /*13f0*/ 	.word	0x00000007
        /*13f4*/ 	.word	0x00000000
        /*13f8*/ 	.short	0x010a
        /*13fa*/ 	.byte	0x3f
	.zero		1


	//   ....[85]....
        /*13fc*/ 	.word	0x0000ead0
        /*1400*/ 	.word	0x00000006
        /*1404*/ 	.word	0x00000000
        /*1408*/ 	.short	0x010a
        /*140a*/ 	.byte	0x3f
	.zero		1


	//   ....[86]....
        /*140c*/ 	.word	0x0000eb60
        /*1410*/ 	.word	0x00000003
        /*1414*/ 	.word	0x00000000
        /*1418*/ 	.short	0x010a
        /*141a*/ 	.byte	0x3f
	.zero		1


	//   ....[87]....
        /*141c*/ 	.word	0x0000ebd0
        /*1420*/ 	.word	0x00000003
        /*1424*/ 	.word	0x00000000
        /*1428*/ 	.short	0x010a
        /*142a*/ 	.byte	0x3f
	.zero		1


	//   ....[88]....
        /*142c*/ 	.word	0x0000ec30
        /*1430*/ 	.word	0x00000005
        /*1434*/ 	.word	0x00000000
        /*1438*/ 	.short	0x010a
        /*143a*/ 	.byte	0x3f
	.zero		1


	//   ....[89]....
        /*143c*/ 	.word	0x0000ec80
        /*1440*/ 	.word	0x0000000d
        /*1444*/ 	.word	0x00000080
        /*1448*/ 	.short	0x010a
        /*144a*/ 	.byte	0x3f
	.zero		1


	//   ....[90]....
        /*144c*/ 	.word	0x0000ecd0
        /*1450*/ 	.word	0x0000000e
        /*1454*/ 	.word	0x00000080
        /*1458*/ 	.short	0x010a
        /*145a*/ 	.byte	0x3f
	.zero		1


	//   ....[91]....
        /*145c*/ 	.word	0x0000ed20
        /*1460*/ 	.word	0x0000000d
        /*1464*/ 	.word	0x00000080
        /*1468*/ 	.short	0x010a
        /*146a*/ 	.byte	0x3f
	.zero		1


	//   ....[92]....
        /*146c*/ 	.word	0x0000ed70
        /*1470*/ 	.word	0x0000000b
        /*1474*/ 	.word	0x00000080
        /*1478*/ 	.short	0x010a
        /*147a*/ 	.byte	0x3f
	.zero		1


	//   ....[93]....
        /*147c*/ 	.word	0x0000edc0
        /*1480*/ 	.word	0x0000000b
        /*1484*/ 	.word	0x00000080
        /*1488*/ 	.short	0x010a
        /*148a*/ 	.byte	0x3f
	.zero		1


	//   ....[94]....
        /*148c*/ 	.word	0x0000ee10
        /*1490*/ 	.word	0x0000000b
        /*1494*/ 	.word	0x00000080
        /*1498*/ 	.short	0x010a
        /*149a*/ 	.byte	0x3f
	.zero		1


	//   ....[95]....
        /*149c*/ 	.word	0x0000ee60
        /*14a0*/ 	.word	0x0000000b
        /*14a4*/ 	.word	0x00000080
        /*14a8*/ 	.short	0x010a
        /*14aa*/ 	.byte	0x3f
	.zero		1


	//   ....[96]....
        /*14ac*/ 	.word	0x0000eeb0
        /*14b0*/ 	.word	0x0000000c
        /*14b4*/ 	.word	0x00000080
        /*14b8*/ 	.short	0x010a
        /*14ba*/ 	.byte	0x3f
	.zero		1


	//   ....[97]....
        /*14bc*/ 	.word	0x0000ef10
        /*14c0*/ 	.word	0x00000003
        /*14c4*/ 	.word	0x000000c8
        /*14c8*/ 	.short	0x010a
        /*14ca*/ 	.byte	0x3f
	.zero		1


	//   ....[98]....
        /*14cc*/ 	.word	0x0000ef70
        /*14d0*/ 	.word	0x00000003
        /*14d4*/ 	.word	0x000000a0
        /*14d8*/ 	.short	0x010a
        /*14da*/ 	.byte	0x3f
	.zero		1


	//   ....[99]....
        /*14dc*/ 	.word	0x0000efd0
        /*14e0*/ 	.word	0x00000003
        /*14e4*/ 	.word	0x000000a8
        /*14e8*/ 	.short	0x010a
        /*14ea*/ 	.byte	0x3f
	.zero		1


	//   ....[100]....
        /*14ec*/ 	.word	0x0000f030
        /*14f0*/ 	.word	0x00000003
        /*14f4*/ 	.word	0x000000b0
        /*14f8*/ 	.short	0x010a
        /*14fa*/ 	.byte	0x3f
	.zero		1


	//   ....[101]....
        /*14fc*/ 	.word	0x0000f090
        /*1500*/ 	.word	0x00000003
        /*1504*/ 	.word	0x000000b8
        /*1508*/ 	.short	0x010a
        /*150a*/ 	.byte	0x3f
	.zero		1


	//   ....[102]....
        /*150c*/ 	.word	0x0000f0f0
        /*1510*/ 	.word	0x00000003
        /*1514*/ 	.word	0x000000a0
        /*1518*/ 	.short	0x010a
        /*151a*/ 	.byte	0x3f
	.zero		1


	//   ....[103]....
        /*151c*/ 	.word	0x0000f150
        /*1520*/ 	.word	0x00000003
        /*1524*/ 	.word	0x000000a8
        /*1528*/ 	.short	0x010a
        /*152a*/ 	.byte	0x3f
	.zero		1


	//   ....[104]....
        /*152c*/ 	.word	0x0000f1b0
        /*1530*/ 	.word	0x00000003
        /*1534*/ 	.word	0x000000b0
        /*1538*/ 	.short	0x010a
        /*153a*/ 	.byte	0x3f
	.zero		1


	//   ....[105]....
        /*153c*/ 	.word	0x0000f210
        /*1540*/ 	.word	0x00000003
        /*1544*/ 	.word	0x000000b8
        /*1548*/ 	.short	0x010a
        /*154a*/ 	.byte	0x3f
	.zero		1


	//   ....[106]....
        /*154c*/ 	.word	0x0000f260
        /*1550*/ 	.word	0x00000000
        /*1554*/ 	.word	0x000000a0
        /*1558*/ 	.short	0x010a
        /*155a*/ 	.byte	0x3f
	.zero		1


	//   ....[107]....
        /*155c*/ 	.word	0x0000f2b0
        /*1560*/ 	.word	0x00000000
        /*1564*/ 	.word	0x000000a8
        /*1568*/ 	.short	0x010a
        /*156a*/ 	.byte	0x3f
	.zero		1


	//   ....[108]....
        /*156c*/ 	.word	0x0000f300
        /*1570*/ 	.word	0x00000000
        /*1574*/ 	.word	0x000000b0
        /*1578*/ 	.short	0x010a
        /*157a*/ 	.byte	0x3f
	.zero		1


	//   ....[109]....
        /*157c*/ 	.word	0x0000f3e0
        /*1580*/ 	.word	0x0000000c
        /*1584*/ 	.word	0x00000040
        /*1588*/ 	.short	0x010a
        /*158a*/ 	.byte	0x3f
	.zero		1


	//   ....[110]....
        /*158c*/ 	.word	0x0000f4c0
        /*1590*/ 	.word	0x00000005
        /*1594*/ 	.word	0x00000000
        /*1598*/ 	.short	0x010a
        /*159a*/ 	.byte	0x3f
	.zero		1


	//   ....[111]....
        /*159c*/ 	.word	0x0000f510
        /*15a0*/ 	.word	0x00000007
        /*15a4*/ 	.word	0x00000000
        /*15a8*/ 	.short	0x010a
        /*15aa*/ 	.byte	0x3f
	.zero		1


	//   ....[112]....
        /*15ac*/ 	.word	0x0000f560
        /*15b0*/ 	.word	0x00000006
        /*15b4*/ 	.word	0x00000000
        /*15b8*/ 	.short	0x010a
        /*15ba*/ 	.byte	0x3f
	.zero		1


	//   ....[113]....
        /*15bc*/ 	.word	0x0000f5b0
        /*15c0*/ 	.word	0x00000007
        /*15c4*/ 	.word	0x00000000
        /*15c8*/ 	.short	0x010a
        /*15ca*/ 	.byte	0x3f
	.zero		1


	//   ....[114]....
        /*15cc*/ 	.word	0x0000f600
        /*15d0*/ 	.word	0x00000006
        /*15d4*/ 	.word	0x00000000
        /*15d8*/ 	.short	0x010a
        /*15da*/ 	.byte	0x3f
	.zero		1


	//   ....[115]....
        /*15dc*/ 	.word	0x0000f650
        /*15e0*/ 	.word	0x00000007
        /*15e4*/ 	.word	0x00000000
        /*15e8*/ 	.short	0x010a
        /*15ea*/ 	.byte	0x3f
	.zero		1


	//   ....[116]....
        /*15ec*/ 	.word	0x0000f6a0
        /*15f0*/ 	.word	0x00000006
        /*15f4*/ 	.word	0x00000000
        /*15f8*/ 	.short	0x010a
        /*15fa*/ 	.byte	0x3f
	.zero		1


	//----- nvinfo : EIATTR_NUM_MBARRIERS
	.align		4
.L_38:
        /*15fc*/ 	.byte	0x03, 0x38
        /*15fe*/ 	.short	0x001a


	//----- nvinfo : EIATTR_EXIT_INSTR_OFFSETS
	.align		4
        /*1600*/ 	.byte	0x04, 0x1c
        /*1602*/ 	.short	(.L_40 - .L_39)


	//   ....[0]....
.L_39:
        /*1604*/ 	.word	0x00001040


	//   ....[1]....
        /*1608*/ 	.word	0x000017f0


	//   ....[2]....
        /*160c*/ 	.word	0x0000b9c0


	//   ....[3]....
        /*1610*/ 	.word	0x0000bf80


	//   ....[4]....
        /*1614*/ 	.word	0x0000bff0


	//   ....[5]....
        /*1618*/ 	.word	0x0000d8e0


	//   ....[6]....
        /*161c*/ 	.word	0x0000ebb0


	//----- nvinfo : EIATTR_MAX_THREADS
	.align		4
.L_40:
        /*1620*/ 	.byte	0x04, 0x05
        /*1622*/ 	.short	(.L_42 - .L_41)
.L_41:
        /*1624*/ 	.word	0x00000180
        /*1628*/ 	.word	0x00000001
        /*162c*/ 	.word	0x00000001


	//----- nvinfo : EIATTR_CRS_STACK_SIZE
	.align		4
.L_42:
        /*1630*/ 	.byte	0x04, 0x1e
        /*1632*/ 	.short	(.L_44 - .L_43)
.L_43:
        /*1634*/ 	.word	0x00000000


	//----- nvinfo : EIATTR_CBANK_PARAM_SIZE
	.align		4
.L_44:
        /*1638*/ 	.byte	0x03, 0x19
        /*163a*/ 	.short	0x0770


	//----- nvinfo : EIATTR_PARAM_CBANK
	.align		4
        /*163c*/ 	.byte	0x04, 0x0a
        /*163e*/ 	.short	(.L_46 - .L_45)
	.align		4
.L_45:
        /*1640*/ 	.word	index@(.nv.constant0._ZN7cutlass13device_kernelINS_4gemm6kernel13GemmUniversalIN4cute5tupleIJiiiiEEENS1_10collective13CollectiveMmaINS1_37MainloopSm90TmaGmmaWarpSpecializedFP8ILi8ENS5_IJNS4_1CILi2EEENSA_ILi1EEESC_EEENS1_35KernelTmaWarpSpecializedCooperativeEEENS5_IJNSA_ILi256EEENSA_ILi128EEENSA_ILi64EEEEEENS_12float_e4m3_tENS5_IJlSC_lEEESK_SL_NS4_8TiledMMAINS4_8MMA_AtomIJNS4_4SM904GMMA31MMA_64x128x32_F32E4M3E4M3_SS_TNILNSP_7ScaleInE1ELSR_1EEEEEENS4_6LayoutISD_NS5_IJSC_NSA_ILi0EEESV_EEEEENS5_IJNS4_10UnderscoreESY_SY_EEEEENS4_13SM90_TMA_LOADENS4_14ComposedLayoutINS4_7SwizzleILi2ELi4ELi3EEENS4_18smem_ptr_flag_bitsILi8EEENSU_INS5_IJNSA_ILi8EEESI_EEENS5_IJSI_SC_EEEEEEEvNS4_8identityENS4_23SM90_TMA_LOAD_MULTICASTES1B_vS1C_EENS_8epilogue10collective18CollectiveEpilogueINS1F_22Sm90TmaWarpSpecializedILi4ELi2ELi16ELb0ELb0EEEJSJ_NS5_IJSH_NSA_ILi32EEEEEESK_SL_SK_SL_NS1F_6fusion15FusionCallbacksIS1J_NS1M_13LinCombEltActINS1F_6thread4ReLuESK_fSK_fLNS_15FloatRoundStyleE2EEESJ_S1L_JEEES11_NS12_INS13_ILi1ELi4ELi3EEES16_NSU_INS5_IJS17_S1K_EEENS5_IJS1K_SC_EEEEEEENS4_39AutoVectorizingCopyWithAssumedAlignmentILi128EEENS4_14SM90_TMA_STOREES1Y_S20_NS4_9Copy_AtomIJNS4_17SM90_U32x4_STSM_NENS_6half_tEEEEvEEEvvEEEEvNT_6ParamsE)
        /*1644*/ 	.short	0x0210
        /*1646*/ 	.short	0x0770


	//----- nvinfo : EIATTR_SW_WAR
	.align		4
.L_46:
        /*1648*/ 	.byte	0x04, 0x36
        /*164a*/ 	.short	(.L_48 - .L_47)
.L_47:
        /*164c*/ 	.word	0x00000008
.L_48:


//--------------------- .nv.callgraph             --------------------------
	.section	.nv.callgraph,"",@"SHT_CUDA_CALLGRAPH"
	.align	4
	.sectionentsize	8
	.align		4
        /*0000*/ 	.word	0x00000000
	.align		4
        /*0004*/ 	.word	0xffffffff
	.align		4
        /*0008*/ 	.word	index@(_ZN7cutlass13device_kernelINS_4gemm6kernel13GemmUniversalIN4cute5tupleIJiiiiEEENS1_10collective13CollectiveMmaINS1_37MainloopSm90TmaGmmaWarpSpecializedFP8ILi8ENS5_IJNS4_1CILi2EEENSA_ILi1EEESC_EEENS1_35KernelTmaWarpSpecializedCooperativeEEENS5_IJNSA_ILi256EEENSA_ILi128EEENSA_ILi64EEEEEENS_12float_e4m3_tENS5_IJlSC_lEEESK_SL_NS4_8TiledMMAINS4_8MMA_AtomIJNS4_4SM904GMMA31MMA_64x128x32_F32E4M3E4M3_SS_TNILNSP_7ScaleInE1ELSR_1EEEEEENS4_6LayoutISD_NS5_IJSC_NSA_ILi0EEESV_EEEEENS5_IJNS4_10UnderscoreESY_SY_EEEEENS4_13SM90_TMA_LOADENS4_14ComposedLayoutINS4_7SwizzleILi2ELi4ELi3EEENS4_18smem_ptr_flag_bitsILi8EEENSU_INS5_IJNSA_ILi8EEESI_EEENS5_IJSI_SC_EEEEEEEvNS4_8identityENS4_23SM90_TMA_LOAD_MULTICASTES1B_vS1C_EENS_8epilogue10collective18CollectiveEpilogueINS1F_22Sm90TmaWarpSpecializedILi4ELi2ELi16ELb0ELb0EEEJSJ_NS5_IJSH_NSA_ILi32EEEEEESK_SL_SK_SL_NS1F_6fusion15FusionCallbacksIS1J_NS1M_13LinCombEltActINS1F_6thread4ReLuESK_fSK_fLNS_15FloatRoundStyleE2EEESJ_S1L_JEEES11_NS12_INS13_ILi1ELi4ELi3EEES16_NSU_INS5_IJS17_S1K_EEENS5_IJS1K_SC_EEEEEEENS4_39AutoVectorizingCopyWithAssumedAlignmentILi128EEENS4_14SM90_TMA_STOREES1Y_S20_NS4_9Copy_AtomIJNS4_17SM90_U32x4_STSM_NENS_6half_tEEEEvEEEvvEEEEvNT_6ParamsE)
	.align		4
        /*000c*/ 	.word	index@(__assertfail)
	.align		4
        /*0010*/ 	.word	0x00000000
	.align		4
        /*0014*/ 	.word	0xfffffffe
	.align		4
        /*0018*/ 	.word	0x00000000
	.align		4
        /*001c*/ 	.word	0xfffffffd
	.align		4
        /*0020*/ 	.word	0x00000000
	.align		4
        /*0024*/ 	.word	0xfffffffc


//--------------------- .nv.constant4             --------------------------
	.section	.nv.constant4,"a",@progbits
	.align	8
	.align		8
.nv.constant4:
        /*0000*/ 	.dword	__assertfail
	.align		8
        /*0008*/ 	.dword	__unnamed_1
	.align		8
        /*0010*/ 	.dword	__unnamed_2
	.align		8
        /*0018*/ 	.dword	_ZN39_INTERNAL_840450fc_4_k_cu_5bebcb50_34694cuda3std3__45__cpo5beginE
	.align		8
        /*0020*/ 	.dword	_ZN39_INTERNAL_840450fc_4_k_cu_5bebcb50_34694cuda3std3__45__cpo3endE
	.align		8
        /*0028*/ 	.dword	_ZN39_INTERNAL_840450fc_4_k_cu_5bebcb50_34694cuda3std3__45__cpo6cbeginE
	.align		8
        /*0030*/ 	.dword	_ZN39_INTERNAL_840450fc_4_k_cu_5bebcb50_34694cuda3std3__45__cpo4cendE
	.align		8
        /*0038*/ 	.dword	_ZN39_INTERNAL_840450fc_4_k_cu_5bebcb50_34694cuda3std3__441_GLOBAL__N__840450fc_4_k_cu_5bebcb50_34696ignoreE
	.align		8
        /*0040*/ 	.dword	_ZN39_INTERNAL_840450fc_4_k_cu_5bebcb50_34694cuda3std3__419piecewise_constructE
	.align		8
        /*0048*/ 	.dword	_ZN39_INTERNAL_840450fc_4_k_cu_5bebcb50_34694cuda3std3__48in_placeE
	.align		8
        /*0050*/ 	.dword	_ZN39_INTERNAL_840450fc_4_k_cu_5bebcb50_34694cuda3std6ranges3__45__cpo4swapE
	.align		8
        /*0058*/ 	.dword	_ZN39_INTERNAL_840450fc_4_k_cu_5bebcb50_34694cuda3std6ranges3__45__cpo9iter_moveE
	.align		8
        /*0060*/ 	.dword	_ZN39_INTERNAL_840450fc_4_k_cu_5bebcb50_34694cute7productE
	.align		8
        /*0068*/ 	.dword	_ZN39_INTERNAL_840450fc_4_k_cu_5bebcb50_34694cute1_E
	.align		8
        /*0070*/ 	.dword	$str$24
	.align		8
        /*0078*/ 	.dword	$str$25


//--------------------- .text._ZN7cutlass13device_kernelINS_4gemm6kernel13GemmUniversalIN4cute5tupleIJiiiiEEENS1_10collective13CollectiveMmaINS1_37MainloopSm90TmaGmmaWarpSpecializedFP8ILi8ENS5_IJNS4_1CILi2EEENSA_ILi1EEESC_EEENS1_35KernelTmaWarpSpecializedCooperativeEEENS5_IJNSA_ILi256EEENSA_ILi128EEENSA_ILi64EEEEEENS_12float_e4m3_tENS5_IJlSC_lEEESK_SL_NS4_8TiledMMAINS4_8MMA_AtomIJNS4_4SM904GMMA31MMA_64x128x32_F32E4M3E4M3_SS_TNILNSP_7ScaleInE1ELSR_1EEEEEENS4_6LayoutISD_NS5_IJSC_NSA_ILi0EEESV_EEEEENS5_IJNS4_10UnderscoreESY_SY_EEEEENS4_13SM90_TMA_LOADENS4_14ComposedLayoutINS4_7SwizzleILi2ELi4ELi3EEENS4_18smem_ptr_flag_bitsILi8EEENSU_INS5_IJNSA_ILi8EEESI_EEENS5_IJSI_SC_EEEEEEEvNS4_8identityENS4_23SM90_TMA_LOAD_MULTICASTES1B_vS1C_EENS_8epilogue10collective18CollectiveEpilogueINS1F_22Sm90TmaWarpSpecializedILi4ELi2ELi16ELb0ELb0EEEJSJ_NS5_IJSH_NSA_ILi32EEEEEESK_SL_SK_SL_NS1F_6fusion15FusionCallbacksIS1J_NS1M_13LinCombEltActINS1F_6thread4ReLuESK_fSK_fLNS_15FloatRoundStyleE2EEESJ_S1L_JEEES11_NS12_INS13_ILi1ELi4ELi3EEES16_NSU_INS5_IJS17_S1K_EEENS5_IJS1K_SC_EEEEEEENS4_39AutoVectorizingCopyWithAssumedAlignmentILi128EEENS4_14SM90_TMA_STOREES1Y_S20_NS4_9Copy_AtomIJNS4_17SM90_U32x4_STSM_NENS_6half_tEEEEvEEEvvEEEEvNT_6ParamsE --------------------------
	.section	.text._ZN7cutlass13device_kernelINS_4gemm6kernel13GemmUniversalIN4cute5tupleIJiiiiEEENS1_10collective13CollectiveMmaINS1_37MainloopSm90TmaGmmaWarpSpecializedFP8ILi8ENS5_IJNS4_1CILi2EEENSA_ILi1EEESC_EEENS1_35KernelTmaWarpSpecializedCooperativeEEENS5_IJNSA_ILi256EEENSA_ILi128EEENSA_ILi64EEEEEENS_12float_e4m3_tENS5_IJlSC_lEEESK_SL_NS4_8TiledMMAINS4_8MMA_AtomIJNS4_4SM904GMMA31MMA_64x128x32_F32E4M3E4M3_SS_TNILNSP_7ScaleInE1ELSR_1EEEEEENS4_6LayoutISD_NS5_IJSC_NSA_ILi0EEESV_EEEEENS5_IJNS4_10UnderscoreESY_SY_EEEEENS4_13SM90_TMA_LOADENS4_14ComposedLayoutINS4_7SwizzleILi2ELi4ELi3EEENS4_18smem_ptr_flag_bitsILi8EEENSU_INS5_IJNSA_ILi8EEESI_EEENS5_IJSI_SC_EEEEEEEvNS4_8identityENS4_23SM90_TMA_LOAD_MULTICASTES1B_vS1C_EENS_8epilogue10collective18CollectiveEpilogueINS1F_22Sm90TmaWarpSpecializedILi4ELi2ELi16ELb0ELb0EEEJSJ_NS5_IJSH_NSA_ILi32EEEEEESK_SL_SK_SL_NS1F_6fusion15FusionCallbacksIS1J_NS1M_13LinCombEltActINS1F_6thread4ReLuESK_fSK_fLNS_15FloatRoundStyleE2EEESJ_S1L_JEEES11_NS12_INS13_ILi1ELi4ELi3EEES16_NSU_INS5_IJS17_S1K_EEENS5_IJS1K_SC_EEEEEEENS4_39AutoVectorizingCopyWithAssumedAlignmentILi128EEENS4_14SM90_TMA_STOREES1Y_S20_NS4_9Copy_AtomIJNS4_17SM90_U32x4_STSM_NENS_6half_tEEEEvEEEvvEEEEvNT_6ParamsE,"ax",@progbits
	.align	128
.text._ZN7cutlass13device_kernelINS_4gemm6kernel13GemmUniversalIN4cute5tupleIJiiiiEEENS1_10collective13CollectiveMmaINS1_37MainloopSm90TmaGmmaWarpSpecializedFP8ILi8ENS5_IJNS4_1CILi2EEENSA_ILi1EEESC_EEENS1_35KernelTmaWarpSpecializedCooperativeEEENS5_IJNSA_ILi256EEENSA_ILi128EEENSA_ILi64EEEEEENS_12float_e4m3_tENS5_IJlSC_lEEESK_SL_NS4_8TiledMMAINS4_8MMA_AtomIJNS4_4SM904GMMA31MMA_64x128x32_F32E4M3E4M3_SS_TNILNSP_7ScaleInE1ELSR_1EEEEEENS4_6LayoutISD_NS5_IJSC_NSA_ILi0EEESV_EEEEENS5_IJNS4_10UnderscoreESY_SY_EEEEENS4_13SM90_TMA_LOADENS4_14ComposedLayoutINS4_7SwizzleILi2ELi4ELi3EEENS4_18smem_ptr_flag_bitsILi8EEENSU_INS5_IJNSA_ILi8EEESI_EEENS5_IJSI_SC_EEEEEEEvNS4_8identityENS4_23SM90_TMA_LOAD_MULTICASTES1B_vS1C_EENS_8epilogue10collective18CollectiveEpilogueINS1F_22Sm90TmaWarpSpecializedILi4ELi2ELi16ELb0ELb0EEEJSJ_NS5_IJSH_NSA_ILi32EEEEEESK_SL_SK_SL_NS1F_6fusion15FusionCallbacksIS1J_NS1M_13LinCombEltActINS1F_6thread4ReLuESK_fSK_fLNS_15FloatRoundStyleE2EEESJ_S1L_JEEES11_NS12_INS13_ILi1ELi4ELi3EEES16_NSU_INS5_IJS17_S1K_EEENS5_IJS1K_SC_EEEEEEENS4_39AutoVectorizingCopyWithAssumedAlignmentILi128EEENS4_14SM90_TMA_STOREES1Y_S20_NS4_9Copy_AtomIJNS4_17SM90_U32x4_STSM_NENS_6half_tEEEEvEEEvvEEEEvNT_6ParamsE:
        .type           _ZN7cutlass13device_kernelINS_4gemm6kernel13GemmUniversalIN4cute5tupleIJiiiiEEENS1_10collective13CollectiveMmaINS1_37MainloopSm90TmaGmmaWarpSpecializedFP8ILi8ENS5_IJNS4_1CILi2EEENSA_ILi1EEESC_EEENS1_35KernelTmaWarpSpecializedCooperativeEEENS5_IJNSA_ILi256EEENSA_ILi128EEENSA_ILi64EEEEEENS_12float_e4m3_tENS5_IJlSC_lEEESK_SL_NS4_8TiledMMAINS4_8MMA_AtomIJNS4_4SM904GMMA31MMA_64x128x32_F32E4M3E4M3_SS_TNILNSP_7ScaleInE1ELSR_1EEEEEENS4_6LayoutISD_NS5_IJSC_NSA_ILi0EEESV_EEEEENS5_IJNS4_10UnderscoreESY_SY_EEEEENS4_13SM90_TMA_LOADENS4_14ComposedLayoutINS4_7SwizzleILi2ELi4ELi3EEENS4_18smem_ptr_flag_bitsILi8EEENSU_INS5_IJNSA_ILi8EEESI_EEENS5_IJSI_SC_EEEEEEEvNS4_8identityENS4_23SM90_TMA_LOAD_MULTICASTES1B_vS1C_EENS_8epilogue10collective18CollectiveEpilogueINS1F_22Sm90TmaWarpSpecializedILi4ELi2ELi16ELb0ELb0EEEJSJ_NS5_IJSH_NSA_ILi32EEEEEESK_SL_SK_SL_NS1F_6fusion15FusionCallbacksIS1J_NS1M_13LinCombEltActINS1F_6thread4ReLuESK_fSK_fLNS_15FloatRoundStyleE2EEESJ_S1L_JEEES11_NS12_INS13_ILi1ELi4ELi3EEES16_NSU_INS5_IJS17_S1K_EEENS5_IJS1K_SC_EEEEEEENS4_39AutoVectorizingCopyWithAssumedAlignmentILi128EEENS4_14SM90_TMA_STOREES1Y_S20_NS4_9Copy_AtomIJNS4_17SM90_U32x4_STSM_NENS_6half_tEEEEvEEEvvEEEEvNT_6ParamsE,@function
        .size           _ZN7cutlass13device_kernelINS_4gemm6kernel13GemmUniversalIN4cute5tupleIJiiiiEEENS1_10collective13CollectiveMmaINS1_37MainloopSm90TmaGmmaWarpSpecializedFP8ILi8ENS5_IJNS4_1CILi2EEENSA_ILi1EEESC_EEENS1_35KernelTmaWarpSpecializedCooperativeEEENS5_IJNSA_ILi256EEENSA_ILi128EEENSA_ILi64EEEEEENS_12float_e4m3_tENS5_IJlSC_lEEESK_SL_NS4_8TiledMMAINS4_8MMA_AtomIJNS4_4SM904GMMA31MMA_64x128x32_F32E4M3E4M3_SS_TNILNSP_7ScaleInE1ELSR_1EEEEEENS4_6LayoutISD_NS5_IJSC_NSA_ILi0EEESV_EEEEENS5_IJNS4_10UnderscoreESY_SY_EEEEENS4_13SM90_TMA_LOADENS4_14ComposedLayoutINS4_7SwizzleILi2ELi4ELi3EEENS4_18smem_ptr_flag_bitsILi8EEENSU_INS5_IJNSA_ILi8EEESI_EEENS5_IJSI_SC_EEEEEEEvNS4_8identityENS4_23SM90_TMA_LOAD_MULTICASTES1B_vS1C_EENS_8epilogue10collective18CollectiveEpilogueINS1F_22Sm90TmaWarpSpecializedILi4ELi2ELi16ELb0ELb0EEEJSJ_NS5_IJSH_NSA_ILi32EEEEEESK_SL_SK_SL_NS1F_6fusion15FusionCallbacksIS1J_NS1M_13LinCombEltActINS1F_6thread4ReLuESK_fSK_fLNS_15FloatRoundStyleE2EEESJ_S1L_JEEES11_NS12_INS13_ILi1ELi4ELi3EEES16_NSU_INS5_IJS17_S1K_EEENS5_IJS1K_SC_EEEEEEENS4_39AutoVectorizingCopyWithAssumedAlignmentILi128EEENS4_14SM90_TMA_STOREES1Y_S20_NS4_9Copy_AtomIJNS4_17SM90_U32x4_STSM_NENS_6half_tEEEEvEEEvvEEEEvNT_6ParamsE,(.L_x_276 - _ZN7cutlass13device_kernelINS_4gemm6kernel13GemmUniversalIN4cute5tupleIJiiiiEEENS1_10collective13CollectiveMmaINS1_37MainloopSm90TmaGmmaWarpSpecializedFP8ILi8ENS5_IJNS4_1CILi2EEENSA_ILi1EEESC_EEENS1_35KernelTmaWarpSpecializedCooperativeEEENS5_IJNSA_ILi256EEENSA_ILi128EEENSA_ILi64EEEEEENS_12float_e4m3_tENS5_IJlSC_lEEESK_SL_NS4_8TiledMMAINS4_8MMA_AtomIJNS4_4SM904GMMA31MMA_64x128x32_F32E4M3E4M3_SS_TNILNSP_7ScaleInE1ELSR_1EEEEEENS4_6LayoutISD_NS5_IJSC_NSA_ILi0EEESV_EEEEENS5_IJNS4_10UnderscoreESY_SY_EEEEENS4_13SM90_TMA_LOADENS4_14ComposedLayoutINS4_7SwizzleILi2ELi4ELi3EEENS4_18smem_ptr_flag_bitsILi8EEENSU_INS5_IJNSA_ILi8EEESI_EEENS5_IJSI_SC_EEEEEEEvNS4_8identityENS4_23SM90_TMA_LOAD_MULTICASTES1B_vS1C_EENS_8epilogue10collective18CollectiveEpilogueINS1F_22Sm90TmaWarpSpecializedILi4ELi2ELi16ELb0ELb0EEEJSJ_NS5_IJSH_NSA_ILi32EEEEEESK_SL_SK_SL_NS1F_6fusion15FusionCallbacksIS1J_NS1M_13LinCombEltActINS1F_6thread4ReLuESK_fSK_fLNS_15FloatRoundStyleE2EEESJ_S1L_JEEES11_NS12_INS13_ILi1ELi4ELi3EEES16_NSU_INS5_IJS17_S1K_EEENS5_IJS1K_SC_EEEEEEENS4_39AutoVectorizingCopyWithAssumedAlignmentILi128EEENS4_14SM90_TMA_STOREES1Y_S20_NS4_9Copy_AtomIJNS4_17SM90_U32x4_STSM_NENS_6half_tEEEEvEEEvvEEEEvNT_6ParamsE)
        .other          _ZN7cutlass13device_kernelINS_4gemm6kernel13GemmUniversalIN4cute5tupleIJiiiiEEENS1_10collective13CollectiveMmaINS1_37MainloopSm90TmaGmmaWarpSpecializedFP8ILi8ENS5_IJNS4_1CILi2EEENSA_ILi1EEESC_EEENS1_35KernelTmaWarpSpecializedCooperativeEEENS5_IJNSA_ILi256EEENSA_ILi128EEENSA_ILi64EEEEEENS_12float_e4m3_tENS5_IJlSC_lEEESK_SL_NS4_8TiledMMAINS4_8MMA_AtomIJNS4_4SM904GMMA31MMA_64x128x32_F32E4M3E4M3_SS_TNILNSP_7ScaleInE1ELSR_1EEEEEENS4_6LayoutISD_NS5_IJSC_NSA_ILi0EEESV_EEEEENS5_IJNS4_10UnderscoreESY_SY_EEEEENS4_13SM90_TMA_LOADENS4_14ComposedLayoutINS4_7SwizzleILi2ELi4ELi3EEENS4_18smem_ptr_flag_bitsILi8EEENSU_INS5_IJNSA_ILi8EEESI_EEENS5_IJSI_SC_EEEEEEEvNS4_8identityENS4_23SM90_TMA_LOAD_MULTICASTES1B_vS1C_EENS_8epilogue10collective18CollectiveEpilogueINS1F_22Sm90TmaWarpSpecializedILi4ELi2ELi16ELb0ELb0EEEJSJ_NS5_IJSH_NSA_ILi32EEEEEESK_SL_SK_SL_NS1F_6fusion15FusionCallbacksIS1J_NS1M_13LinCombEltActINS1F_6thread4ReLuESK_fSK_fLNS_15FloatRoundStyleE2EEESJ_S1L_JEEES11_NS12_INS13_ILi1ELi4ELi3EEES16_NSU_INS5_IJS17_S1K_EEENS5_IJS1K_SC_EEEEEEENS4_39AutoVectorizingCopyWithAssumedAlignmentILi128EEENS4_14SM90_TMA_STOREES1Y_S20_NS4_9Copy_AtomIJNS4_17SM90_U32x4_STSM_NENS_6half_tEEEEvEEEvvEEEEvNT_6ParamsE,@"STO_CUDA_ENTRY STV_DEFAULT"
_ZN7cutlass13device_kernelINS_4gemm6kernel13GemmUniversalIN4cute5tupleIJiiiiEEENS1_10collective13CollectiveMmaINS1_37MainloopSm90TmaGmmaWarpSpecializedFP8ILi8ENS5_IJNS4_1CILi2EEENSA_ILi1EEESC_EEENS1_35KernelTmaWarpSpecializedCooperativeEEENS5_IJNSA_ILi256EEENSA_ILi128EEENSA_ILi64EEEEEENS_12float_e4m3_tENS5_IJlSC_lEEESK_SL_NS4_8TiledMMAINS4_8MMA_AtomIJNS4_4SM904GMMA31MMA_64x128x32_F32E4M3E4M3_SS_TNILNSP_7ScaleInE1ELSR_1EEEEEENS4_6LayoutISD_NS5_IJSC_NSA_ILi0EEESV_EEEEENS5_IJNS4_10UnderscoreESY_SY_EEEEENS4_13SM90_TMA_LOADENS4_14ComposedLayoutINS4_7SwizzleILi2ELi4ELi3EEENS4_18smem_ptr_flag_bitsILi8EEENSU_INS5_IJNSA_ILi8EEESI_EEENS5_IJSI_SC_EEEEEEEvNS4_8identityENS4_23SM90_TMA_LOAD_MULTICASTES1B_vS1C_EENS_8epilogue10collective18CollectiveEpilogueINS1F_22Sm90TmaWarpSpecializedILi4ELi2ELi16ELb0ELb0EEEJSJ_NS5_IJSH_NSA_ILi32EEEEEESK_SL_SK_SL_NS1F_6fusion15FusionCallbacksIS1J_NS1M_13LinCombEltActINS1F_6thread4ReLuESK_fSK_fLNS_15FloatRoundStyleE2EEESJ_S1L_JEEES11_NS12_INS13_ILi1ELi4ELi3EEES16_NSU_INS5_IJS17_S1K_EEENS5_IJS1K_SC_EEEEEEENS4_39AutoVectorizingCopyWithAssumedAlignmentILi128EEENS4_14SM90_TMA_STOREES1Y_S20_NS4_9Copy_AtomIJNS4_17SM90_U32x4_STSM_NENS_6half_tEEEEvEEEvvEEEEvNT_6ParamsE:
[----:B------:R-:W1:Y:S02]  /*0000*/  LDC R1, c[0x0][0x28] ;  /* 0x00000a00ff017b82 */ /* 0x000e640000000800 */
[----:B-1----:R-:W-:Y:S01]  /*0010*/  IADD3 R1, R1, -0xe0, RZ ;  /* 0xffffff2001017810 */ /* 0x002fe20007ffe0ff */
[----:B------:R-:W1:Y:S01]  /*0020*/  S2R R8, SR_TID.X ;  /* 0x0000000000087919 */ /* 0x000e620000002100 */
[----:B------:R-:W-:Y:S01]  /*0030*/  ELECT P0, URZ, PT ;  /* 0x00000000003f782f */ /* 0x000fe20003800000 */
[----:B------:R-:W-:Y:S01]  /*0040*/  BSSY B0, `(.L_x_0) ;  /* 0x000001a000007945 */ /* 0x000fe20003800000 */
[----:B-1----:R-:W-:-:S05]  /*0050*/  SHF.R.U32.HI R4, RZ, 0x5, R8 ;  /* 0x00000005ff047819 */ /* 0x002fca0000011608 */
[----:B------:R-:W1:Y:S02]  /*0060*/  SHFL.IDX PT, R0, R4, RZ, 0x1f ;  /* 0x00001fff04007589 */ /* 0x000e6400000e0000 */
[----:B-1----:R-:W-:Y:S02]  /*0070*/  R2UR UR41, R0 ;  /* 0x00000000002972ca */ /* 0x002fe400000e0000 */
[----:B------:R-:W-:-:S06]  /*0080*/  SHF.R.U32.HI R0, RZ, 0x7, R8 ;  /* 0x00000007ff007819 */ /* 0x000fcc0000011608 */
[----:B------:R-:W1:Y:S05]  /*0090*/  SHFL.IDX PT, R0, R0, RZ, 0x1f ;  /* 0x00001fff00007589 */ /* 0x000e6a00000e0000 */
[----:B------:R-:W-:Y:S02]  /*00a0*/  USHF.R.S32.HI UR4, URZ, 0x1f, UR41 ;  /* 0x0000001f3f047899 */ /* 0x000fe40008011429 */
[----:B------:R-:W-:Y:S02]  /*00b0*/  ISETP.NE.OR P0, PT, RZ, UR41, !P0 ;  /* 0x00000029ff007c0c */ /* 0x000fe4000c705670 */
[----:B------:R-:W-:-:S04]  /*00c0*/  ULEA.HI UR4, UR4, UR41, URZ, 0x2 ;  /* 0x0000002904047291 */ /* 0x000fc8000f8f103f */
[----:B------:R-:W-:-:S04]  /*00d0*/  ULOP3.LUT UR4, UR4, 0xfffffffc, URZ, 0xc0, !UPT ;  /* 0xfffffffc04047892 */ /* 0x000fc8000f8ec03f */
[----:B------:R-:W-:-:S03]  /*00e0*/  UIADD3 UR41, UR41, -UR4, URZ ;  /* 0x8000000429297290 */ /* 0x000fc6000fffe03f */
[----:B------:R-:W-:Y:S09]  /*00f0*/  @P0 BRA `(.L_x_1) ;  /* 0x0000000000380947 */ /* 0x000ff20003800000 */
[----:B------:R-:W-:Y:S02]  /*0100*/  ULDC.64 UR4, c[0x0][0x198] ;  /* 0x0000660000047ab9 */ /* 0x000fe40000000a00 */
[----:B------:R-:W-:Y:S02]  /*0110*/  UIADD3 UR6, UP0, UR4, 0xf0, URZ ;  /* 0x000000f004067890 */ /* 0x000fe4000ff1e03f */
[----:B------:R-:W-:Y:S02]  /*0120*/  UIADD3 UR8, UP1, UR4, 0x1f0, URZ ;  /* 0x000001f004087890 */ /* 0x000fe4000ff3e03f */
[----:B------:R-:W-:Y:S02]  /*0130*/  UIADD3 UR10, UP2, UR4, 0x3f0, URZ ;  /* 0x000003f0040a7890 */ /* 0x000fe4000ff5e03f */
[----:B------:R-:W-:Y:S02]  /*0140*/  UIADD3 UR4, UP3, UR4, 0x4f0, URZ ;  /* 0x000004f004047890 */ /* 0x000fe4000ff7e03f */
[----:B------:R-:W-:-:S02]  /*0150*/  UIADD3.X UR7, URZ, UR5, URZ, UP0, !UPT ;  /* 0x000000053f077290 */ /* 0x000fc400087fe43f */
[----:B------:R-:W-:Y:S02]  /*0160*/  UIADD3.X UR9, URZ, UR5, URZ, UP1, !UPT ;  /* 0x000000053f097290 */ /* 0x000fe40008ffe43f */
[----:B------:R-:W-:Y:S02]  /*0170*/  UIADD3.X UR11, URZ, UR5, URZ, UP2, !UPT ;  /* 0x000000053f0b7290 */ /* 0x000fe400097fe43f */
[----:B------:R-:W-:-:S03]  /*0180*/  UIADD3.X UR5, URZ, UR5, URZ, UP3, !UPT ;  /* 0x000000053f057290 */ /* 0x000fc60009ffe43f */
[----:B------:R2:W-:Y:S02]  /*0190*/  UTMACCTL.PF [UR6] ;  /* 0x00000000060079b9 */ /* 0x0005e40008040000 */
[----:B------:R2:W-:Y:S02]  /*01a0*/  UTMACCTL.PF [UR8] ;  /* 0x00000000080079b9 */ /* 0x0005e40008040000 */
[----:B------:R2:W-:Y:S02]  /*01b0*/  UTMACCTL.PF [UR10] ;  /* 0x000000000a0079b9 */ /* 0x0005e40008040000 */
[----:B------:R2:W-:Y:S02]  /*01c0*/  UTMACCTL.PF [UR4] ;  /* 0x00000000040079b9 */ /* 0x0005e40008040000 */
[----:B--2---:R-:W-:Y:S01]  /*01d0*/  NOP ;  /* 0x0000000000007918 */ /* 0x004fe20000000000 */
.L_x_1:
[----:B------:R-:W-:Y:S05]  /*01e0*/  BSYNC B0 ;  /* 0x0000000000007941 */ /* 0x000fea0003800000 */
.L_x_0:
[----:B------:R-:W-:Y:S01]  /*01f0*/  ULDC.64 UR8, c[0x0][0x590] ;  /* 0x0001640000087ab9 */ /* 0x000fe20000000a00 */
[----:B------:R-:W-:Y:S01]  /*0200*/  ULDC.64 UR54, c[0x0][0x588] ;  /* 0x0001620000367ab9 */ /* 0x000fe20000000a00 */
[----:B------:R-:W-:Y:S01]  /*0210*/  ISETP.NE.U32.AND P0, PT, RZ, UR8, PT ;  /* 0x00000008ff007c0c */ /* 0x000fe2000bf05070 */
[----:B------:R-:W-:Y:S01]  /*0220*/  ULDC.64 UR58, c[0x0][0x208] ;  /* 0x00008200003a7ab9 */ /* 0x000fe20000000a00 */
[----:B-1----:R-:W-:Y:S01]  /*0230*/  R2UR UR6, R0 ;  /* 0x00000000000672ca */ /* 0x002fe200000e0000 */
[----:B------:R-:W-:Y:S01]  /*0240*/  UMOV UR4, UR54 ;  /* 0x0000003600047c82 */ /* 0x000fe20008000000 */
[----:B------:R-:W-:Y:S01]  /*0250*/  ISETP.NE.AND.EX P1, PT, RZ, UR9, PT, P0 ;  /* 0x00000009ff007c0c */ /* 0x000fe2000bf25300 */
[----:B------:R-:W-:Y:S01]  /*0260*/  UMOV UR5, UR55 ;  /* 0x0000003700057c82 */ /* 0x000fe20008000000 */
[----:B------:R-:W-:-:S11]  /*0270*/  PRMT R0, RZ, 0x7610, R0 ;  /* 0x00007610ff007816 */ /* 0x000fd60000000000 */
[----:B------:R-:W-:Y:S05]  /*0280*/  @P1 BRA `(.L_x_2) ;  /* 0x0000000000441947 */ /* 0x000fea0003800000 */
[----:B------:R-:W-:Y:S02]  /*0290*/  ULDC.64 UR10, c[0x0][0x588] ;  /* 0x00016200000a7ab9 */ /* 0x000fe40000000a00 */
[----:B------:R-:W-:-:S04]  /*02a0*/  ISETP.NE.U32.AND P2, PT, RZ, UR10, PT ;  /* 0x0000000aff007c0c */ /* 0x000fc8000bf45070 */
[----:B------:R-:W-:-:S13]  /*02b0*/  ISETP.NE.AND.EX P2, PT, RZ, UR11, PT, P2 ;  /* 0x0000000bff007c0c */ /* 0x000fda000bf45320 */
[----:B------:R-:W-:Y:S05]  /*02c0*/  @!P2 BRA `(.L_x_3) ;  /* 0x00000000001ca947 */ /* 0x000fea0003800000 */
[----:B------:R-:W-:Y:S01]  /*02d0*/  IMAD.U32 R2, RZ, RZ, UR4 ;  /* 0x00000004ff027e24 */ /* 0x000fe2000f8e00ff */
[----:B------:R-:W-:-:S05]  /*02e0*/  MOV R3, UR5 ;  /* 0x0000000500037c02 */ /* 0x000fca0008000f00 */
[----:B------:R-:W2:Y:S01]  /*02f0*/  LDG.E R2, desc[UR58][R2.64] ;  /* 0x0000003a02027981 */ /* 0x000ea2000c1e1900 */
[----:B------:R-:W-:Y:S01]  /*0300*/  IMAD.MOV.U32 R0, RZ, RZ, 0x1 ;  /* 0x00000001ff007424 */ /* 0x000fe200078e00ff */
[----:B--2---:R-:W-:-:S13]  /*0310*/  FSETP.NEU.AND P2, PT, R2, RZ, PT ;  /* 0x000000ff0200720b */ /* 0x004fda0003f4d000 */
[----:B------:R-:W-:Y:S01]  /*0320*/  VOTEU.ANY UP0, P2 ;  /* 0x00000000003f7886 */ /* 0x000fe20001000100 */
[----:B------:R-:W-:Y:S05]  /*0330*/  BRA `(.L_x_2) ;  /* 0x0000000000187947 */ /* 0x000fea0003800000 */
.L_x_3:
[----:B------:R-:W-:Y:S01]  /*0340*/  ULDC UR4, c[0x0][0x580] ;  /* 0x0001600000047ab9 */ /* 0x000fe20000000800 */
[----:B------:R-:W-:Y:S01]  /*0350*/  MOV R0, 0x1 ;  /* 0x0000000100007802 */ /* 0x000fe20000000f00 */
[----:B------:R-:W-:Y:S01]  /*0360*/  UMOV UR5, URZ ;  /* 0x0000003f00057c82 */ /* 0x000fe20008000000 */
[----:B------:R-:W-:Y:S01]  /*0370*/  FSETP.NEU.AND P2, PT, RZ, UR4, PT ;  /* 0x00000004ff007c0b */ /* 0x000fe2000bf4d000 */
[----:B------:R-:W-:-:S12]  /*0380*/  UMOV UR4, URZ ;  /* 0x0000003f00047c82 */ /* 0x000fd80008000000 */
[----:B------:R-:W-:-:S05]  /*0390*/  VOTEU.ANY UP0, P2 ;  /* 0x00000000003f7886 */ /* 0x000fca0001000100 */
.L_x_2:
[----:B------:R-:W-:Y:S01]  /*03a0*/  ISETP.NE.U32.AND P2, PT, RZ, UR4, PT ;  /* 0x00000004ff007c0c */ /* 0x000fe2000bf45070 */
[----:B------:R-:W-:Y:S01]  /*03b0*/  UPLOP3.LUT UP1, UPT, UPT, UPT, UPT, 0x40, 0x0 ;  /* 0x000000000000789c */ /* 0x000fe20003f2e870 */
[----:B------:R-:W-:Y:S02]  /*03c0*/  ISETP.NE.AND.EX P3, PT, RZ, UR9, PT, P0 ;  /* 0x00000009ff007c0c */ /* 0x000fe4000bf65300 */
[----:B------:R-:W-:Y:S01]  /*03d0*/  ISETP.NE.AND.EX P0, PT, RZ, UR5, PT, P2 ;  /* 0x00000005ff007c0c */ /* 0x000fe2000bf05320 */
[----:B------:R-:W-:-:S12]  /*03e0*/  UP2UR UR43, UPR, URZ, 0x2 ;  /* 0x000000023f2b7883 */ /* 0x000fd80008000000 */
[----:B------:R-:W-:Y:S05]  /*03f0*/  @P0 BRA P3, `(.L_x_4) ;  /* 0x0000000000400947 */ /* 0x000fea0001800000 */
[----:B------:R-:W-:-:S04]  /*0400*/  ISETP.NE.U32.AND P0, PT, RZ, UR8, PT ;  /* 0x00000008ff007c0c */ /* 0x000fc8000bf05070 */
[----:B------:R-:W-:-:S13]  /*0410*/  ISETP.NE.AND.EX P0, PT, RZ, UR9, PT, P0 ;  /* 0x00000009ff007c0c */ /* 0x000fda000bf05300 */
[----:B------:R-:W-:Y:S05]  /*0420*/  @!P0 BRA `(.L_x_5) ;  /* 0x00000000002c8947 */ /* 0x000fea0003800000 */
[----:B------:R-:W-:Y:S01]  /*0430*/  PRMT R0, R0, 0x9910, RZ ;  /* 0x0000991000007816 */ /* 0x000fe200000000ff */
[----:B------:R-:W-:Y:S02]  /*0440*/  UISETP.NE.U32.AND UP1, UPT, UR4, URZ, UPT ;  /* 0x0000003f0400728c */ /* 0x000fe4000bf25070 */
[----:B------:R-:W-:Y:S01]  /*0450*/  USEL UR4, URZ, 0xffffffff, UP0 ;  /* 0xffffffff3f047887 */ /* 0x000fe20008000000 */
[----:B------:R-:W-:Y:S01]  /*0460*/  R2UR UR7, R0 ;  /* 0x00000000000772ca */ /* 0x000fe200000e0000 */
[----:B------:R-:W-:-:S12]  /*0470*/  UISETP.NE.AND.EX UP0, UPT, UR5, URZ, UPT, UP1 ;  /* 0x0000003f0500728c */ /* 0x000fd8000bf05310 */
[----:B------:R-:W-:-:S11]  /*0480*/  UISETP.NE.AND UP2, UPT, UR7, URZ, UPT ;  /* 0x0000003f0700728c */ /* 0x000fd6000bf45270 */
[----:B------:R-:W-:-:S04]  /*0490*/  @!UP2 USEL UR4, URZ, 0xffffffff, UP0 ;  /* 0xffffffff3f04a887 */ /* 0x000fc80008000000 */
[----:B------:R-:W-:-:S04]  /*04a0*/  ULOP3.LUT UR4, UR4, 0x1, URZ, 0xc0, !UPT ;  /* 0x0000000104047892 */ /* 0x000fc8000f8ec03f */
[----:B------:R-:W-:-:S04]  /*04b0*/  UISETP.EQ.U32.AND UP0, UPT, UR4, 0x1, UPT ;  /* 0x000000010400788c */ /* 0x000fc8000bf02070 */
[----:B------:R-:W-:Y:S01]  /*04c0*/  UP2UR UR43, UPR, URZ, 0x1 ;  /* 0x000000013f2b7883 */ /* 0x000fe20008000000 */
[----:B------:R-:W-:Y:S11]  /*04d0*/  BRA `(.L_x_4) ;  /* 0x0000000000087947 */ /* 0x000ff60003800000 */
.L_x_5:
[----:B------:R-:W-:-:S04]  /*04e0*/  UPLOP3.LUT UP0, UPT, UPT, UPT, UP0, 0x40, 0x0 ;  /* 0x000000000000789c */ /* 0x000fc80003f0e800 */
[----:B------:R-:W-:-:S12]  /*04f0*/  UP2UR UR43, UPR, URZ, 0x1 ;  /* 0x000000013f2b7883 */ /* 0x000fd80008000000 */
.L_x_4:
[----:B------:R-:W1:Y:S01]  /*0500*/  SHFL.IDX PT, R3, R4, RZ, 0x1f ;  /* 0x00001fff04037589 */ /* 0x000e6200000e0000 */
[----:B------:R-:W-:Y:S02]  /*0510*/  UISETP.NE.AND UP0, UPT, UR41, URZ, UPT ;  /* 0x0000003f2900728c */ /* 0x000fe4000bf05270 */
[----:B------:R-:W-:Y:S02]  /*0520*/  UIADD3 UR9, UR6, -0x1, URZ ;  /* 0xffffffff06097890 */ /* 0x000fe4000fffe03f */
[----:B------:R-:W-:Y:S02]  /*0530*/  UP2UR UR42, UPR, URZ, 0x1 ;  /* 0x000000013f2a7883 */ /* 0x000fe40008000000 */
[----:B------:R-:W-:Y:S02]  /*0540*/  UISETP.EQ.OR UP0, UPT, UR41, 0x3, !UP0 ;  /* 0x000000032900788c */ /* 0x000fe4000c702670 */
[----:B------:R-:W-:Y:S02]  /*0550*/  UISETP.GE.U32.AND UP1, UPT, UR9, 0x2, UPT ;  /* 0x000000020900788c */ /* 0x000fe4000bf26070 */
[----:B------:R-:W-:-:S04]  /*0560*/  UISETP.EQ.AND UP0, UPT, UR6, URZ, UP0 ;  /* 0x0000003f0600728c */ /* 0x000fc80008702270 */
[----:B------:R-:W-:Y:S02]  /*0570*/  USEL UR40, URZ, 0x1, !UP0 ;  /* 0x000000013f287887 */ /* 0x000fe4000c000000 */
[----:B------:R-:W-:Y:S02]  /*0580*/  UISETP.NE.AND UP0, UPT, UR6, URZ, UPT ;  /* 0x0000003f0600728c */ /* 0x000fe4000bf05270 */
[----:B------:R-:W-:Y:S01]  /*0590*/  USEL UR40, UR40, 0x2, UP1 ;  /* 0x0000000228287887 */ /* 0x000fe20008800000 */
[----:B-1----:R-:W-:-:S13]  /*05a0*/  ISETP.NE.AND P0, PT, R3, RZ, PT ;  /* 0x000000ff0300720c */ /* 0x002fda0003f05270 */
[----:B------:R-:W-:Y:S05]  /*05b0*/  @P0 BRA `(.L_x_6) ;  /* 0x0000000000840947 */ /* 0x000fea0003800000 */
[----:B------:R-:W-:Y:S01]  /*05c0*/  ELECT P0, URZ, PT ;  /* 0x00000000003f782f */ /* 0x000fe20003800000 */
[----:B------:R-:W-:-:S12]  /*05d0*/  BSSY B0, `(.L_x_6) ;  /* 0x000001f000007945 */ /* 0x000fd80003800000 */
[----:B------:R-:W-:Y:S05]  /*05e0*/  @!P0 BRA `(.L_x_7) ;  /* 0x0000000000748947 */ /* 0x000fea0003800000 */
[----:B------:R-:W1:Y:S01]  /*05f0*/  S2UR UR8, SR_CgaCtaId ;  /* 0x00000000000879c3 */ /* 0x000e620000008800 */
[----:B------:R-:W-:Y:S01]  /*0600*/  UMOV UR4, 0x400 ;  /* 0x0000040000047882 */ /* 0x000fe20000000000 */
[----:B------:R-:W-:Y:S01]  /*0610*/  UMOV UR5, 0x1 ;  /* 0x0000000100057882 */ /* 0x000fe20000000000 */
[----:B------:R-:W-:Y:S02]  /*0620*/  UMOV UR6, 0x4 ;  /* 0x0000000400067882 */ /* 0x000fe40000000000 */
[----:B------:R-:W-:-:S04]  /*0630*/  UIADD3 UR6, -UR6, 0x100000, URZ ;  /* 0x0010000006067890 */ /* 0x000fc8000fffe13f */
[----:B------:R-:W-:Y:S02]  /*0640*/  USHF.L.U32 UR7, UR6, 0xb, URZ ;  /* 0x0000000b06077899 */ /* 0x000fe4000800063f */
[----:B------:R-:W-:Y:S02]  /*0650*/  USHF.L.U32 UR6, UR6, 0x1, URZ ;  /* 0x0000000106067899 */ /* 0x000fe4000800063f */
[----:B-1----:R-:W-:Y:S02]  /*0660*/  ULEA UR8, UR8, UR4, 0x18 ;  /* 0x0000000408087291 */ /* 0x002fe4000f8ec03f */
[----:B------:R-:W-:-:S04]  /*0670*/  UIADD3 UR4, -UR5, 0x100000, URZ ;  /* 0x0010000005047890 */ /* 0x000fc8000fffe13f */
[----:B------:R-:W-:Y:S02]  /*0680*/  USHF.L.U32 UR5, UR4, 0xb, URZ ;  /* 0x0000000b04057899 */ /* 0x000fe4000800063f */
[----:B------:R-:W-:Y:S01]  /*0690*/  USHF.L.U32 UR4, UR4, 0x1, URZ ;  /* 0x0000000104047899 */ /* 0x000fe2000800063f */
[----:B------:R-:W1:Y:S11]  /*06a0*/  FENCE.VIEW.ASYNC.S ;  /* 0x00000000000073c6 */ /* 0x000e760000000000 */
[----:B-1----:R1:W2:Y:S01]  /*06b0*/  SYNCS.EXCH.64 URZ, [UR8], UR4 ;  /* 0x00000004083f75b2 */ /* 0x0022a20008000100 */
[----:B------:R1:W3:Y:S01]  /*06c0*/  SYNCS.EXCH.64 URZ, [UR8+0x40], UR6 ;  /* 0x00004006083f75b2 */ /* 0x0002e20008000100 */
[----:B------:R1:W4:Y:S01]  /*06d0*/  SYNCS.EXCH.64 URZ, [UR8+0x8], UR4 ;  /* 0x00000804083f75b2 */ /* 0x0003220008000100 */
[----:B------:R1:W1:Y:S01]  /*06e0*/  SYNCS.EXCH.64 URZ, [UR8+0x48], UR6 ;  /* 0x00004806083f75b2 */ /* 0x0002620008000100 */
        /* <DEDUP_REMOVED lines=12> */
[----:B------:R-:W-:Y:S01]  /*07b0*/  NOP ;  /* 0x0000000000007918 */ /* 0x000fe20000000000 */
.L_x_7:
[----:B-1----:R-:W-:Y:S05]  /*07c0*/  BSYNC B0 ;  /* 0x0000000000007941 */ /* 0x002fea0003800000 */
.L_x_6:
[----:B------:R-:W1:Y:S01]  /*07d0*/  S2UR UR10, SR_CTAID.X ;  /* 0x00000000000a79c3 */ /* 0x000e620000002500 */
[----:B------:R-:W5:Y:S01]  /*07e0*/  S2R R2, SR_CTAID.Y ;  /* 0x0000000000027919 */ /* 0x000f620000002600 */
[----:B------:R-:W-:Y:S01]  /*07f0*/  ULDC UR4, c[0x0][0x150] ;  /* 0x0000540000047ab9 */ /* 0x000fe20000000800 */
[----:B------:R-:W-:Y:S01]  /*0800*/  UISETP.EQ.AND UP2, UPT, UR41, 0x2, !UP0 ;  /* 0x000000022900788c */ /* 0x000fe2000c742270 */
[----:B------:R-:W-:Y:S01]  /*0810*/  NOP ;  /* 0x0000000000007918 */ /* 0x000fe20000000000 */
[----:B------:R-:W2:Y:S02]  /*0820*/  SHFL.IDX PT, R7, R4, RZ, 0x1f ;  /* 0x00001fff04077589 */ /* 0x000ea400000e0000 */
[----:B------:R-:W-:Y:S01]  /*0830*/  USEL UR39, URZ, 0x1, !UP2 ;  /* 0x000000013f277887 */ /* 0x000fe2000d000000 */
[----:B------:R-:W3:Y:S03]  /*0840*/  LDC R6, c[0x0][0x144] ;  /* 0x00005100ff067b82 */ /* 0x000ee60000000800 */
[----:B------:R-:W-:Y:S01]  /*0850*/  USEL UR39, UR39, 0x2, UP1 ;  /* 0x0000000227277887 */ /* 0x000fe20008800000 */
[----:B-1----:R-:W-:-:S05]  /*0860*/  I2FP.F32.U32 R0, UR10 ;  /* 0x0000000a00007c45 */ /* 0x002fca0008201000 */
[----:B------:R-:W-:Y:S01]  /*0870*/  FMUL R5, R0, UR4 ;  /* 0x0000000400057c20 */ /* 0x000fe20008400000 */
[----:B--2---:R-:W-:Y:S01]  /*0880*/  ISETP.NE.AND P0, PT, R7, RZ, PT ;  /* 0x000000ff0700720c */ /* 0x004fe20003f05270 */
[----:B------:R-:W-:Y:S01]  /*0890*/  ULDC UR4, c[0x0][0x154] ;  /* 0x0000550000047ab9 */ /* 0x000fe20000000800 */
[----:B-----5:R-:W-:-:S03]  /*08a0*/  I2FP.F32.U32 R7, R2 ;  /* 0x0000000200077245 */ /* 0x020fc60000201000 */
[----:B------:R-:W1:Y:S02]  /*08b0*/  F2I.U32.TRUNC.NTZ R5, R5 ;  /* 0x0000000500057305 */ /* 0x000e64000020f000 */
[----:B------:R-:W-:Y:S01]  /*08c0*/  FMUL R10, R7, UR4 ;  /* 0x00000004070a7c20 */ /* 0x000fe20008400000 */
[----:B-1----:R-:W-:-:S04]  /*08d0*/  IMAD.MOV R9, RZ, RZ, -R5 ;  /* 0x000000ffff097224 */ /* 0x002fc800078e0a05 */
[----:B---3--:R-:W-:Y:S01]  /*08e0*/  IMAD R0, R6, R9, UR10 ;  /* 0x0000000a06007e24 */ /* 0x008fe2000f8e0209 */
[----:B------:R-:W-:Y:S06]  /*08f0*/  @P0 BRA `(.L_x_8) ;  /* 0x0000000000580947 */ /* 0x000fec0003800000 */
[----:B------:R-:W1:Y:S01]  /*0900*/  S2UR UR5, SR_CgaCtaId ;  /* 0x00000000000579c3 */ /* 0x000e620000008800 */
[----:B------:R-:W-:Y:S01]  /*0910*/  UMOV UR4, 0x400 ;  /* 0x0000040000047882 */ /* 0x000fe20000000000 */
[----:B------:R-:W-:Y:S01]  /*0920*/  UMOV UR6, 0x20 ;  /* 0x0000002000067882 */ /* 0x000fe20000000000 */
[----:B------:R-:W-:Y:S01]  /*0930*/  UMOV UR7, 0x100 ;  /* 0x0000010000077882 */ /* 0x000fe20000000000 */
[----:B------:R-:W-:Y:S01]  /*0940*/  ELECT P0, URZ, PT ;  /* 0x00000000003f782f */ /* 0x000fe20003800000 */
[----:B-1----:R-:W-:Y:S02]  /*0950*/  ULEA UR8, UR5, UR4, 0x18 ;  /* 0x0000000405087291 */ /* 0x002fe4000f8ec03f */
[----:B------:R-:W-:-:S04]  /*0960*/  UIADD3 UR4, -UR6, 0x100000, URZ ;  /* 0x0010000006047890 */ /* 0x000fc8000fffe13f */
[----:B------:R-:W-:Y:S02]  /*0970*/  USHF.L.U32 UR5, UR4, 0xb, URZ ;  /* 0x0000000b04057899 */ /* 0x000fe4000800063f */
[----:B------:R-:W-:Y:S02]  /*0980*/  USHF.L.U32 UR4, UR4, 0x1, URZ ;  /* 0x0000000104047899 */ /* 0x000fe4000800063f */
[----:B------:R-:W-:-:S04]  /*0990*/  UIADD3 UR6, -UR7, 0x100000, URZ ;  /* 0x0010000007067890 */ /* 0x000fc8000fffe13f */
[----:B------:R-:W-:Y:S02]  /*09a0*/  USHF.L.U32 UR7, UR6, 0xb, URZ ;  /* 0x0000000b06077899 */ /* 0x000fe4000800063f */
[----:B------:R-:W-:Y:S01]  /*09b0*/  USHF.L.U32 UR6, UR6, 0x1, URZ ;  /* 0x0000000106067899 */ /* 0x000fe2000800063f */
[----:B------:R-:W1:Y:S03]  /*09c0*/  FENCE.VIEW.ASYNC.S ;  /* 0x00000000000073c6 */ /* 0x000e660000000000 */
[----:B-1----:R1:W2:Y:S08]  /*09d0*/  SYNCS.EXCH.64 URZ, [UR8+0x80], UR4 ;  /* 0x00008004083f75b2 */ /* 0x0022b00008000100 */
[----:B------:R1:W3:Y:S01]  /*09e0*/  SYNCS.EXCH.64 URZ, [UR8+0xa0], UR6 ;  /* 0x0000a006083f75b2 */ /* 0x0002e20008000100 */
[----:B------:R1:W1:Y:S01]  /*09f0*/  SYNCS.EXCH.64 URZ, [UR8+0x88], UR4 ;  /* 0x00008804083f75b2 */ /* 0x0002620008000100 */
[----:B------:R1:W1:Y:S01]  /*0a00*/  SYNCS.EXCH.64 URZ, [UR8+0xa8], UR6 ;  /* 0x0000a806083f75b2 */ /* 0x0002620008000100 */
[----:B------:R1:W1:Y:S01]  /*0a10*/  SYNCS.EXCH.64 URZ, [UR8+0x90], UR4 ;  /* 0x00009004083f75b2 */ /* 0x0002620008000100 */
[----:B------:R1:W1:Y:S01]  /*0a20*/  SYNCS.EXCH.64 URZ, [UR8+0xb0], UR6 ;  /* 0x0000b006083f75b2 */ /* 0x0002620008000100 */
[----:B------:R1:W1:Y:S01]  /*0a30*/  SYNCS.EXCH.64 URZ, [UR8+0x98], UR4 ;  /* 0x00009804083f75b2 */ /* 0x0002620008000100 */
[----:B------:R1:W1:Y:S01]  /*0a40*/  SYNCS.EXCH.64 URZ, [UR8+0xb8], UR6 ;  /* 0x0000b806083f75b2 */ /* 0x0002620008000100 */
[----:B------:R-:W-:Y:S01]  /*0a50*/  NOP ;  /* 0x0000000000007918 */ /* 0x000fe20000000000 */
.L_x_8:
[----:B------:R-:W-:Y:S01]  /*0a60*/  SHF.R.S32.HI R5, RZ, 0x1f, R8 ;  /* 0x0000001fff057819 */ /* 0x000fe20000011408 */
[----:B------:R-:W5:Y:S01]  /*0a70*/  SHFL.IDX PT, R4, R4, RZ, 0x1f ;  /* 0x00001fff04047589 */ /* 0x000f6200000e0000 */
[----:B------:R-:W-:Y:S01]  /*0a80*/  ELECT P0, URZ, PT ;  /* 0x00000000003f782f */ /* 0x000fe20003800000 */
[----:B------:R-:W4:Y:S01]  /*0a90*/  LDC R11, c[0x0][0x148] ;  /* 0x00005200ff0b7b82 */ /* 0x000f220000000800 */
[----:B------:R-:W-:Y:S01]  /*0aa0*/  LEA.HI R5, R5, R8, RZ, 0x7 ;  /* 0x0000000805057211 */ /* 0x000fe200078f38ff */
[----:B------:R-:W2:Y:S01]  /*0ab0*/  F2I.U32.TRUNC.NTZ R10, R10 ;  /* 0x0000000a000a7305 */ /* 0x000ea2000020f000 */
[----:B-1----:R-:W-:Y:S01]  /*0ac0*/  UMOV UR4, 0x20 ;  /* 0x0000002000047882 */ /* 0x002fe20000000000 */
[----:B------:R-:W-:Y:S01]  /*0ad0*/  NOP ;  /* 0x0000000000007918 */ /* 0x000fe20000000000 */
[----:B------:R-:W-:-:S04]  /*0ae0*/  LOP3.LUT R5, R5, 0xffffff80, RZ, 0xc0, !PT ;  /* 0xffffff8005057812 */ /* 0x000fc800078ec0ff */
[----:B------:R-:W-:Y:S02]  /*0af0*/  IADD3 R5, -R5, R8, RZ ;  /* 0x0000000805057210 */ /* 0x000fe40007ffe1ff */
[----:B------:R-:W-:Y:S02]  /*0b00*/  SHF.R.S32.HI R8, RZ, 0x1f, R3 ;  /* 0x0000001fff087819 */ /* 0x000fe40000011403 */
[----:B------:R-:W-:Y:S02]  /*0b10*/  SHF.R.S32.HI R6, RZ, 0x1f, R5 ;  /* 0x0000001fff067819 */ /* 0x000fe40000011405 */
[----:B------:R-:W-:Y:S02]  /*0b20*/  LEA.HI R8, R8, R3, RZ, 0x2 ;  /* 0x0000000308087211 */ /* 0x000fe400078f10ff */
[----:B------:R-:W-:Y:S02]  /*0b30*/  LEA.HI R6, R6, R5, RZ, 0x3 ;  /* 0x0000000506067211 */ /* 0x000fe400078f18ff */
[----:B------:R-:W-:-:S02]  /*0b40*/  LOP3.LUT R8, R8, 0x3ffffffc, RZ, 0xc0, !PT ;  /* 0x3ffffffc08087812 */ /* 0x000fc400078ec0ff */
[--C-:B------:R-:W-:Y:S02]  /*0b50*/  SHF.R.S32.HI R7, RZ, 0x3, R6.reuse ;  /* 0x00000003ff077819 */ /* 0x100fe40000011406 */
[----:B------:R-:W-:Y:S01]  /*0b60*/  SHF.R.S32.HI R6, RZ, 0x1f, R6 ;  /* 0x0000001fff067819 */ /* 0x000fe20000011406 */
[----:B------:R-:W-:Y:S01]  /*0b70*/  IMAD.IADD R9, R3, 0x1, -R8 ;  /* 0x0000000103097824 */ /* 0x000fe200078e0a08 */
[----:B-----5:R-:W-:Y:S01]  /*0b80*/  ISETP.NE.OR P0, PT, R4, RZ, !P0 ;  /* 0x000000ff0400720c */ /* 0x020fe20004705670 */
[----:B------:R-:W1:Y:S01]  /*0b90*/  LDC R8, c[0x0][0x140] ;  /* 0x00005000ff087b82 */ /* 0x000e620000000800 */
[----:B------:R-:W-:Y:S02]  /*0ba0*/  LEA.HI R6, R6, R7, RZ, 0x2 ;  /* 0x0000000706067211 */ /* 0x000fe400078f10ff */
[----:B--2---:R-:W-:Y:S02]  /*0bb0*/  IADD3 R12, -R10, RZ, RZ ;  /* 0x000000ff0a0c7210 */ /* 0x004fe40007ffe1ff */
[----:B------:R-:W-:-:S04]  /*0bc0*/  LOP3.LUT R6, R6, 0xfffffffc, RZ, 0xc0, !PT ;  /* 0xfffffffc06067812 */ /* 0x000fc800078ec0ff */
[----:B------:R-:W-:-:S03]  /*0bd0*/  IADD3 R6, R7, -R6, RZ ;  /* 0x8000000607067210 */ /* 0x000fc60007ffe0ff */
[----:B------:R-:W-:Y:S01]  /*0be0*/  VOTEU.ALL UP1, P0 ;  /* 0x00000000003f7886 */ /* 0x000fe20000020000 */
[----:B------:R-:W-:Y:S01]  /*0bf0*/  VOTEU.ALL UP2, P0 ;  /* 0x00000000003f7886 */ /* 0x000fe20000040000 */
[----:B------:R-:W-:-:S03]  /*0c00*/  IMAD R6, R9, 0x4, R6 ;  /* 0x0000000409067824 */ /* 0x000fc600078e0206 */
[----:B------:R-:W2:Y:S01]  /*0c10*/  @!UP1 S2UR UR7, SR_CgaCtaId ;  /* 0x00000000000799c3 */ /* 0x000ea20000008800 */
[----:B------:R-:W-:Y:S01]  /*0c20*/  @!UP1 UMOV UR6, 0x400 ;  /* 0x0000040000069882 */ /* 0x000fe20000000000 */
[----:B------:R-:W-:Y:S01]  /*0c30*/  LEA.HI R4, R6, R6, RZ, 0x1 ;  /* 0x0000000606047211 */ /* 0x000fe200078f08ff */
[----:B------:R-:W-:-:S04]  /*0c40*/  @!UP1 UIADD3 UR4, -UR4, 0x100000, URZ ;  /* 0x0010000004049890 */ /* 0x000fc8000fffe13f */
[----:B------:R-:W-:Y:S02]  /*0c50*/  @!UP1 USHF.L.U32 UR5, UR4, 0xb, URZ ;  /* 0x0000000b04059899 */ /* 0x000fe4000800063f */
[----:B------:R-:W-:Y:S01]  /*0c60*/  @!UP1 USHF.L.U32 UR4, UR4, 0x1, URZ ;  /* 0x0000000104049899 */ /* 0x000fe2000800063f */
[----:B------:R-:W-:Y:S02]  /*0c70*/  LOP3.LUT R7, R4, 0xfffffffe, RZ, 0xc0, !PT ;  /* 0xfffffffe04077812 */ /* 0x000fe400078ec0ff */
[----:B-1----:R-:W-:Y:S02]  /*0c80*/  ISETP.EQ.U32.AND P4, PT, R8, 0x1, PT ;  /* 0x000000010800780c */ /* 0x002fe40003f82070 */
[----:B------:R-:W-:-:S04]  /*0c90*/  IADD3 R7, R6, -R7, RZ ;  /* 0x8000000706077210 */ /* 0x000fc80007ffe0ff */
[----:B------:R-:W-:Y:S01]  /*0ca0*/  ISETP.NE.AND P2, PT, R7, R0, PT ;  /* 0x000000000700720c */ /* 0x000fe20003f45270 */
[----:B------:R-:W-:-:S05]  /*0cb0*/  IMAD.SHL.U32 R7, R6, 0x4, RZ ;  /* 0x0000000406077824 */ /* 0x000fca00078e00ff */
[----:B------:R-:W-:Y:S01]  /*0cc0*/  LOP3.LUT R13, R6, 0xc, R7, 0x78, !PT ;  /* 0x0000000c060d7812 */ /* 0x000fe200078e7807 */
[----:B----4-:R-:W-:Y:S01]  /*0cd0*/  IMAD R7, R11, R12, R2 ;  /* 0x0000000c0b077224 */ /* 0x010fe200078e0202 */
[----:B--2---:R-:W-:-:S03]  /*0ce0*/  @!UP1 ULEA UR6, UR7, UR6, 0x18 ;  /* 0x0000000607069291 */ /* 0x004fc6000f8ec03f */
[----:B------:R1:W-:Y:S01]  /*0cf0*/  STL [R1+0xc0], R13 ;  /* 0x0000c00d01007387 */ /* 0x0003e20000100800 */
[----:B------:R-:W-:Y:S01]  /*0d00*/  VOTEU.ALL UP1, P0 ;  /* 0x00000000003f7886 */ /* 0x000fe20000020000 */
[----:B------:R-:W-:Y:S02]  /*0d10*/  @P2 LEA.HI R4, R13, R13, RZ, 0x1 ;  /* 0x0000000d0d042211 */ /* 0x000fe400078f08ff */
[----:B------:R-:W-:Y:S02]  /*0d20*/  LOP3.LUT P0, RZ, R5, 0x7, RZ, 0xc0, !PT ;  /* 0x0000000705ff7812 */ /* 0x000fe4000780c0ff */
[----:B------:R-:W-:Y:S02]  /*0d30*/  @P2 SHF.R.S32.HI R4, RZ, 0x1, R4 ;  /* 0x00000001ff042819 */ /* 0x000fe40000011404 */
[----:B------:R-:W-:Y:S02]  /*0d40*/  ISETP.LT.U32.AND P0, PT, R13, 0x2, !P0 ;  /* 0x000000020d00780c */ /* 0x000fe40004701070 */
[----:B------:R-:W-:Y:S01]  /*0d50*/  @P2 ISETP.NE.AND P3, PT, R4, R7, PT ;  /* 0x000000070400220c */ /* 0x000fe20003f65270 */
[----:B------:R-:W-:Y:S01]  /*0d60*/  IMAD.MOV.U32 R4, RZ, RZ, 0x1 ;  /* 0x00000001ff047424 */ /* 0x000fe200078e00ff */
[----:B------:R-:W-:Y:S01]  /*0d70*/  SEL R5, RZ, 0x1, !P0 ;  /* 0x00000001ff057807 */ /* 0x000fe20004000000 */
[----:B------:R-:W2:Y:S02]  /*0d80*/  FENCE.VIEW.ASYNC.S ;  /* 0x00000000000073c6 */ /* 0x000ea40000000000 */
[----:B--2---:R1:W2:Y:S01]  /*0d90*/  @!UP1 SYNCS.EXCH.64 URZ, [UR6+0xc0], UR4 ;  /* 0x0000c004063f95b2 */ /* 0x0042a20008000100 */
[----:B------:R-:W-:-:S04]  /*0da0*/  @P2 SEL R4, RZ, 0x1, P3 ;  /* 0x00000001ff042807 */ /* 0x000fc80001800000 */
[----:B------:R-:W-:-:S05]  /*0db0*/  LOP3.LUT R4, R4, R5, RZ, 0xc0, !PT ;  /* 0x0000000504047212 */ /* 0x000fca00078ec0ff */
[----:B------:R1:W-:Y:S01]  /*0dc0*/  STL [R1+0xbc], R4 ;  /* 0x0000bc0401007387 */ /* 0x0003e20000100800 */
[----:B------:R1:W4:Y:S01]  /*0dd0*/  @!UP2 SYNCS.EXCH.64 URZ, [UR6+0xc8], UR4 ;  /* 0x0000c804063fa5b2 */ /* 0x0003220008000100 */
[----:B------:R-:W-:Y:S01]  /*0de0*/  NOP ;  /* 0x0000000000007918 */ /* 0x000fe20000000000 */
[----:B------:R-:W-:Y:S05]  /*0df0*/  @!P4 BRA `(.L_x_9) ;  /* 0x000000000008c947 */ /* 0x000fea0003800000 */
[----:B--234-:R-:W-:Y:S01]  /*0e00*/  UCGABAR_ARV ;  /* 0x00000000000079c7 */ /* 0x01cfe20008000000 */
[----:B------:R-:W-:Y:S05]  /*0e10*/  BRA `(.L_x_10) ;  /* 0x0000000000047947 */ /* 0x000fea0003800000 */
.L_x_9:
[----:B--234-:R-:W-:Y:S01]  /*0e20*/  NOP ;  /* 0x0000000000007918 */ /* 0x01cfe20000000000 */
.L_x_10:
[----:B-1----:R-:W1:Y:S01]  /*0e30*/  LDC R4, c[0x0][0x904] ;  /* 0x00024100ff047b82 */ /* 0x002e620000000800 */
[----:B------:R-:W-:Y:S02]  /*0e40*/  MOV R5, RZ ;  /* 0x000000ff00057202 */ /* 0x000fe40000000f00 */
[----:B-1----:R-:W-:Y:S02]  /*0e50*/  ISETP.NE.AND P2, PT, R4, 0x1, PT ;  /* 0x000000010400780c */ /* 0x002fe40003f45270 */
[----:B------:R-:W-:-:S11]  /*0e60*/  MOV R4, UR10 ;  /* 0x0000000a00047c02 */ /* 0x000fd60008000f00 */
[----:B------:R-:W1:Y:S01]  /*0e70*/  @P2 LDC R7, c[0x0][0x10] ;  /* 0x00000400ff072b82 */ /* 0x000e620000000800 */
[----:B------:R-:W-:Y:S02]  /*0e80*/  @P2 IMAD.MOV.U32 R3, RZ, RZ, RZ ;  /* 0x000000ffff032224 */ /* 0x000fe400078e00ff */
[----:B------:R-:W-:-:S05]  /*0e90*/  @P2 IMAD.MOV.U32 R13, RZ, RZ, RZ ;  /* 0x000000ffff0d2224 */ /* 0x000fca00078e00ff */
[----:B------:R-:W2:Y:S01]  /*0ea0*/  @!P2 LDC R9, c[0x0][0xc] ;  /* 0x00000300ff09ab82 */ /* 0x000ea20000000800 */
[----:B------:R-:W-:Y:S01]  /*0eb0*/  ULDC UR4, c[0x0][0xc] ;  /* 0x0000030000047ab9 */ /* 0x000fe20000000800 */
[----:B------:R-:W-:Y:S01]  /*0ec0*/  ULDC UR5, c[0x0][0x10] ;  /* 0x0000040000057ab9 */ /* 0x000fe20000000800 */
[----:B------:R-:W-:Y:S01]  /*0ed0*/  ULDC UR6, c[0x0][0x14] ;  /* 0x0000050000067ab9 */ /* 0x000fe20000000800 */
[----:B------:R-:W-:-:S04]  /*0ee0*/  UIMAD.WIDE.U32 UR4, UR4, UR5, URZ ;  /* 0x00000005040472a5 */ /* 0x000fc8000f8e003f */
[----:B------:R-:W-:Y:S02]  /*0ef0*/  UIMAD.WIDE.U32 UR56, UR4, UR6, URZ ;  /* 0x00000006043872a5 */ /* 0x000fe4000f8e003f */
[----:B------:R-:W-:-:S04]  /*0f00*/  UIMAD UR38, UR5, UR6, URZ ;  /* 0x00000006052672a4 */ /* 0x000fc8000f8e023f */
[----:B------:R-:W-:Y:S01]  /*0f10*/  UIADD3 UR38, UR57, UR38, URZ ;  /* 0x0000002639267290 */ /* 0x000fe2000fffe03f */
[----:B-1----:R-:W-:-:S04]  /*0f20*/  @P2 IMAD.WIDE.U32 R6, R7, UR10, R2 ;  /* 0x0000000a07062c25 */ /* 0x002fc8000f8e0002 */
[----:B------:R-:W-:Y:S01]  /*0f30*/  @P2 IMAD.IADD R23, R7, 0x1, R13 ;  /* 0x0000000107172824 */ /* 0x000fe200078e020d */
[----:B------:R-:W-:Y:S01]  /*0f40*/  @P2 MOV R19, R6 ;  /* 0x0000000600132202 */ /* 0x000fe20000000f00 */
[----:B--2---:R-:W-:-:S04]  /*0f50*/  @!P2 IMAD.WIDE.U32 R4, R2, R9, R4 ;  /* 0x000000090204a225 */ /* 0x004fc800078e0004 */
[----:B------:R-:W-:Y:S01]  /*0f60*/  @!P2 IMAD.MOV.U32 R23, RZ, RZ, R5 ;  /* 0x000000ffff17a224 */ /* 0x000fe200078e0005 */
[----:B------:R-:W-:-:S05]  /*0f70*/  @!P2 MOV R19, R4 ;  /* 0x000000040013a202 */ /* 0x000fca0000000f00 */
[----:B------:R1:W-:Y:S04]  /*0f80*/  STL [R1+0xc4], R19 ;  /* 0x0000c41301007387 */ /* 0x0003e80000100800 */
[----:B------:R1:W-:Y:S01]  /*0f90*/  STL [R1+0xc8], R23 ;  /* 0x0000c81701007387 */ /* 0x0003e20000100800 */
[----:B------:R-:W-:Y:S05]  /*0fa0*/  @!P4 BRA `(.L_x_11) ;  /* 0x00000000000cc947 */ /* 0x000fea0003800000 */
[----:B------:R-:W-:Y:S01]  /*0fb0*/  UCGABAR_WAIT ;  /* 0x0000000000007dc7 */ /* 0x000fe20008000000 */
[----:B------:R-:W-:Y:S01]  /*0fc0*/  CCTL.IVALL ;  /* 0x00000000ff00798f */ /* 0x000fe20002000000 */
[----:B------:R-:W-:Y:S05]  /*0fd0*/  BRA `(.L_x_12) ;  /* 0x0000000000047947 */ /* 0x000fea0003800000 */
.L_x_11:
[----:B------:R-:W-:Y:S06]  /*0fe0*/  BAR.SYNC.DEFER_BLOCKING 0x0 ;  /* 0x0000000000007b1d */ /* 0x000fec0000010000 */
.L_x_12:
[----:B------:R-:W-:Y:S01]  /*0ff0*/  PLOP3.LUT P0, PT, PT, PT, UP0, 0x80, 0x0 ;  /* 0x000000000000781c */ /* 0x000fe20003f0f008 */
[----:B------:R-:W2:-:S12]  /*1000*/  S2UR UR37, SR_CgaCtaId ;  /* 0x00000000002579c3 */ /* 0x000e980000008800 */
[----:B------:R-:W-:Y:S05]  /*1010*/  @!P0 BRA `(.L_x_13) ;  /* 0x000000a8006c8947 */ /* 0x000fea0003800000 */
[----:B------:R-:W-:-:S06]  /*1020*/  UISETP.GT.U32.AND UP0, UPT, UR9, 0x1, UPT ;  /* 0x000000010900788c */ /* 0x000fcc000bf04070 */
[----:B------:R-:W-:-:S13]  /*1030*/  PLOP3.LUT P0, PT, PT, PT, UP0, 0x80, 0x0 ;  /* 0x000000000000781c */ /* 0x000fda0003f0f008 */
[----:B--2---:R-:W-:Y:S05]  /*1040*/  @P0 EXIT ;  /* 0x000000000000094d */ /* 0x004fea0003800000 */
[----:B------:R-:W-:Y:S01]  /*1050*/  PRMT R6, RZ, 0x7610, R6 ;  /* 0x00007610ff067816 */ /* 0x000fe20000000006 */
[----:B------:R-:W-:Y:S01]  /*1060*/  ULDC.64 UR4, c[0x0][0x8f8] ;  /* 0x00023e0000047ab9 */ /* 0x000fe20000000a00 */
[----:B------:R-:W-:Y:S01]  /*1070*/  UMOV UR45, 0xffffffff ;  /* 0xffffffff002d7882 */ /* 0x000fe20000000000 */
[----:B------:R-:W-:Y:S01]  /*1080*/  ISETP.GE.U32.AND P0, PT, R19, UR4, PT ;  /* 0x0000000413007c0c */ /* 0x000fe2000bf06070 */
[----:B------:R-:W-:Y:S01]  /*1090*/  UMOV UR47, 0xffffffff ;  /* 0xffffffff002f7882 */ /* 0x000fe20000000000 */
[----:B------:R2:W-:Y:S01]  /*10a0*/  STL.S16 [R1+0xcc], R6 ;  /* 0x0000cc0601007387 */ /* 0x0005e20000100600 */
[----:B------:R-:W-:Y:S02]  /*10b0*/  MOV R4, 0xffffffff ;  /* 0xffffffff00047802 */ /* 0x000fe40000000f00 */
[----:B------:R-:W-:Y:S02]  /*10c0*/  ISETP.GE.U32.AND.EX P0, PT, R23, UR5, PT, P0 ;  /* 0x0000000517007c0c */ /* 0x000fe4000bf06100 */
[----:B------:R-:W-:-:S11]  /*10d0*/  PRMT R5, RZ, 0x7610, R5 ;  /* 0x00007610ff057816 */ /* 0x000fd60000000005 */
[----:B--2---:R-:W-:Y:S05]  /*10e0*/  @P0 BRA `(.L_x_14) ;  /* 0x0000000400340947 */ /* 0x004fea0003800000 */
[----:B------:R-:W2:Y:S01]  /*10f0*/  LDC.64 R14, c[0x0][0x8d0] ;  /* 0x00023400ff0e7b82 */ /* 0x000ea20000000a00 */
[----:B------:R-:W-:Y:S01]  /*1100*/  IMAD.MOV.U32 R4, RZ, RZ, R19 ;  /* 0x000000ffff047224 */ /* 0x000fe200078e0013 */
[----:B------:R-:W-:-:S06]  /*1110*/  MOV R5, R23 ;  /* 0x0000001700057202 */ /* 0x000fcc0000000f00 */
[----:B------:R-:W3:Y:S08]  /*1120*/  LDC R10, c[0x0][0x8d8] ;  /* 0x00023600ff0a7b82 */ /* 0x000ef00000000800 */
[----:B------:R-:W4:Y:S01]  /*1130*/  LDC.64 R16, c[0x0][0x8c8] ;  /* 0x00023200ff107b82 */ /* 0x000f220000000a00 */
[----:B--2---:R-:W-:-:S04]  /*1140*/  ISETP.NE.U32.AND P0, PT, R14, RZ, PT ;  /* 0x000000ff0e00720c */ /* 0x004fc80003f05070 */
[----:B------:R-:W-:-:S13]  /*1150*/  ISETP.NE.AND.EX P0, PT, R15, RZ, PT, P0 ;  /* 0x000000ff0f00720c */ /* 0x000fda0003f05300 */
[----:B---34-:R-:W-:Y:S05]  /*1160*/  @!P0 BRA `(.L_x_15) ;  /* 0x0000000000288947 */ /* 0x018fea0003800000 */
[----:B------:R-:W2:Y:S02]  /*1170*/  LDC R9, c[0x0][0x8dc] ;  /* 0x00023700ff097b82 */ /* 0x000ea40000000800 */
[----:B--2---:R-:W-:-:S05]  /*1180*/  IADD3 R9, P0, R19, R9, RZ ;  /* 0x0000000913097210 */ /* 0x004fca0007f1e0ff */
[----:B------:R-:W-:-:S04]  /*1190*/  IMAD.X R13, RZ, RZ, R23, P0 ;  /* 0x000000ffff0d7224 */ /* 0x000fc800000e0617 */
[----:B------:R-:W-:-:S04]  /*11a0*/  IMAD.WIDE.U32 R4, R13, R14, RZ ;  /* 0x0000000e0d047225 */ /* 0x000fc800078e00ff */
[----:B------:R-:W-:-:S04]  /*11b0*/  IMAD.WIDE.U32 R6, P0, R9, R15, R4 ;  /* 0x0000000f09067225 */ /* 0x000fc80007800004 */
[----:B------:R-:W-:Y:S01]  /*11c0*/  IMAD.WIDE.U32 R4, R9, R14, RZ ;  /* 0x0000000e09047225 */ /* 0x000fe200078e00ff */
[----:B------:R-:W-:-:S03]  /*11d0*/  IADD3.X R9, RZ, RZ, RZ, P0, !PT ;  /* 0x000000ffff097210 */ /* 0x000fc600007fe4ff */
[----:B------:R-:W-:Y:S01]  /*11e0*/  IMAD.MOV.U32 R8, RZ, RZ, R7 ;  /* 0x000000ffff087224 */ /* 0x000fe200078e0007 */
[----:B------:R-:W-:-:S05]  /*11f0*/  IADD3 RZ, P0, R5, R6, RZ ;  /* 0x0000000605ff7210 */ /* 0x000fca0007f1e0ff */
[----:B------:R-:W-:-:S08]  /*1200*/  IMAD.WIDE.U32.X R4, R13, R15, R8, P0 ;  /* 0x0000000f0d047225 */ /* 0x000fd000000e0408 */
.L_x_15:
[----:B------:R-:W2:Y:S01]  /*1210*/  LDC.64 R20, c[0x0][0x8e8] ;  /* 0x00023a00ff147b82 */ /* 0x000ea20000000a00 */
[-C--:B------:R-:W-:Y:S01]  /*1220*/  SHF.R.U64 R22, R4, R10.reuse, R5 ;  /* 0x0000000a04167219 */ /* 0x080fe20000001205 */
[----:B------:R-:W-:Y:S01]  /*1230*/  IMAD.MOV.U32 R4, RZ, RZ, R19 ;  /* 0x000000ffff047224 */ /* 0x000fe200078e0013 */
[----:B------:R-:W-:Y:S01]  /*1240*/  SHF.R.U32.HI R3, RZ, R10, R5 ;  /* 0x0000000aff037219 */ /* 0x000fe20000011605 */
[----:B------:R-:W-:Y:S01]  /*1250*/  IMAD R11, R11, R12, R2 ;  /* 0x0000000c0b0b7224 */ /* 0x000fe200078e0202 */
[----:B------:R-:W-:Y:S02]  /*1260*/  IADD3 R7, P0, RZ, -R22, RZ ;  /* 0x80000016ff077210 */ /* 0x000fe40007f1e0ff */
[----:B------:R-:W-:Y:S01]  /*1270*/  MOV R5, R23 ;  /* 0x0000001700057202 */ /* 0x000fe20000000f00 */
[----:B------:R-:W3:Y:S01]  /*1280*/  LDC R8, c[0x0][0x8c0] ;  /* 0x00023000ff087b82 */ /* 0x000ee20000000800 */
[----:B------:R-:W-:Y:S01]  /*1290*/  IADD3.X R3, RZ, ~R3, RZ, P0, !PT ;  /* 0x80000003ff037210 */ /* 0x000fe200007fe4ff */
[----:B-1----:R-:W-:-:S02]  /*12a0*/  IMAD.MOV.U32 R23, RZ, RZ, 0x1 ;  /* 0x00000001ff177424 */ /* 0x002fc400078e00ff */
[----:B------:R-:W-:-:S04]  /*12b0*/  IMAD.WIDE.U32 R4, R7, R16, R4 ;  /* 0x0000001007047225 */ /* 0x000fc800078e0004 */
[----:B------:R-:W1:Y:S01]  /*12c0*/  LDC R14, c[0x0][0x8b0] ;  /* 0x00022c00ff0e7b82 */ /* 0x000e620000000800 */
[----:B------:R-:W-:-:S04]  /*12d0*/  IMAD R6, R3, R16, RZ ;  /* 0x0000001003067224 */ /* 0x000fc800078e02ff */
[----:B------:R-:W-:-:S03]  /*12e0*/  IMAD R3, R7, R17, R6 ;  /* 0x0000001107037224 */ /* 0x000fc600078e0206 */
[----:B------:R-:W4:Y:S01]  /*12f0*/  LDC R18, c[0x0][0x900] ;  /* 0x00024000ff127b82 */ /* 0x000f220000000800 */
[----:B------:R-:W-:Y:S01]  /*1300*/  IMAD.IADD R3, R5, 0x1, R3 ;  /* 0x0000000105037824 */ /* 0x000fe200078e0203 */
[----:B--2---:R-:W-:Y:S02]  /*1310*/  ISETP.NE.U32.AND P0, PT, R20, RZ, PT ;  /* 0x000000ff1400720c */ /* 0x004fe40003f05070 */
[----:B------:R-:W-:Y:S02]  /*1320*/  MOV R5, 0xffffffff ;  /* 0xffffffff00057802 */ /* 0x000fe40000000f00 */
[----:B------:R-:W-:Y:S02]  /*1330*/  ISETP.NE.AND.EX P0, PT, R21, RZ, PT, P0 ;  /* 0x000000ff1500720c */ /* 0x000fe40003f05300 */
[----:B------:R-:W2:Y:S01]  /*1340*/  LDC R13, c[0x0][0x8a8] ;  /* 0x00022a00ff0d7b82 */ /* 0x000ea20000000800 */
[-CC-:B---3--:R-:W-:Y:S02]  /*1350*/  SHF.R.U64 R10, R4, R8.reuse, R3.reuse ;  /* 0x00000008040a7219 */ /* 0x188fe40000001203 */
[----:B------:R-:W-:-:S05]  /*1360*/  SHF.R.U32.HI R3, RZ, R8, R3 ;  /* 0x00000008ff037219 */ /* 0x000fca0000011603 */
[----:B------:R-:W3:Y:S01]  /*1370*/  LDC R15, c[0x0][0x8f0] ;  /* 0x00023c00ff0f7b82 */ /* 0x000ee20000000800 */
[-CC-:B-1----:R-:W-:Y:S02]  /*1380*/  SHF.R.U64 R19, R10, R14.reuse, R3.reuse ;  /* 0x0000000e0a137219 */ /* 0x182fe40000001203 */
[----:B------:R-:W-:-:S05]  /*1390*/  SHF.R.U32.HI R3, RZ, R14, R3 ;  /* 0x0000000eff037219 */ /* 0x000fca0000011603 */
[----:B------:R-:W1:Y:S01]  /*13a0*/  LDC R17, c[0x0][0x8e0] ;  /* 0x00023800ff117b82 */ /* 0x000e620000000800 */
[-C--:B----4-:R-:W-:Y:S02]  /*13b0*/  SHF.L.U32 R2, R5, R18.reuse, RZ ;  /* 0x0000001205027219 */ /* 0x090fe400000006ff */
[--C-:B------:R-:W-:Y:S02]  /*13c0*/  SHF.R.U64 R12, R19, R18, R3.reuse ;  /* 0x00000012130c7219 */ /* 0x100fe40000001203 */
[----:B------:R-:W-:Y:S02]  /*13d0*/  LOP3.LUT R8, RZ, R2, RZ, 0x33, !PT ;  /* 0x00000002ff087212 */ /* 0x000fe400078e33ff */
[----:B------:R-:W-:Y:S01]  /*13e0*/  SHF.R.U32.HI R3, RZ, R18, R3 ;  /* 0x00000012ff037219 */ /* 0x000fe20000011603 */
[----:B------:R-:W4:Y:S01]  /*13f0*/  LDC R16, c[0x0][0x8b8] ;  /* 0x00022e00ff107b82 */ /* 0x000f220000000800 */
[----:B------:R-:W-:Y:S01]  /*1400*/  MOV R2, R12 ;  /* 0x0000000c00027202 */ /* 0x000fe20000000f00 */
[----:B------:R-:W-:Y:S06]  /*1410*/  @!P0 BRA `(.L_x_16) ;  /* 0x0000000000288947 */ /* 0x000fec0003800000 */
[----:B------:R-:W5:Y:S02]  /*1420*/  LDC R7, c[0x0][0x8f4] ;  /* 0x00023d00ff077b82 */ /* 0x000f640000000800 */
[----:B-----5:R-:W-:-:S05]  /*1430*/  IADD3 R7, P0, R12, R7, RZ ;  /* 0x000000070c077210 */ /* 0x020fca0007f1e0ff */
        /* <DEDUP_REMOVED lines=8> */
.L_x_16:
[----:B---3--:R-:W-:Y:S02]  /*14c0*/  SHF.R.U64 R4, R2, R15, R3 ;  /* 0x0000000f02047219 */ /* 0x008fe40000001203 */
[----:B------:R-:W-:Y:S02]  /*14d0*/  SHF.L.U32 R2, R23, R18, RZ ;  /* 0x0000001217027219 */ /* 0x000fe400000006ff */
[----:B------:R-:W-:Y:S01]  /*14e0*/  LOP3.LUT R3, R19, R8, RZ, 0xc0, !PT ;  /* 0x0000000813037212 */ /* 0x000fe200078ec0ff */
[----:B------:R-:W-:Y:S01]  /*14f0*/  IMAD.MOV R6, RZ, RZ, -R4 ;  /* 0x000000ffff067224 */ /* 0x000fe200078e0a04 */
[----:B--2---:R-:W-:Y:S02]  /*1500*/  IADD3 R5, R13, -0x1, RZ ;  /* 0xffffffff0d057810 */ /* 0x004fe40007ffe0ff */
[----:B------:R-:W-:Y:S01]  /*1510*/  SEL R0, R0, R11, !P2 ;  /* 0x0000000b00007207 */ /* 0x000fe20005000000 */
[----:B------:R-:W-:Y:S01]  /*1520*/  IMAD R3, R2, R4, R3 ;  /* 0x0000000402037224 */ /* 0x000fe200078e0203 */
[----:B------:R-:W-:Y:S01]  /*1530*/  LOP3.LUT R5, R10, R5, RZ, 0xc0, !PT ;  /* 0x000000050a057212 */ /* 0x000fe200078ec0ff */
[----:B-1----:R-:W-:Y:S01]  /*1540*/  IMAD R2, R6, R17, R12 ;  /* 0x0000001106027224 */ /* 0x002fe200078e020c */
[----:B------:R-:W-:Y:S01]  /*1550*/  R2UR UR47, R22 ;  /* 0x00000000162f72ca */ /* 0x000fe200000e0000 */
[----:B----4-:R-:W-:-:S02]  /*1560*/  IMAD R0, R3, R16, R0 ;  /* 0x0000001003007224 */ /* 0x010fc400078e0200 */
[----:B------:R-:W-:Y:S01]  /*1570*/  IMAD R3, R2, R13, R5 ;  /* 0x0000000d02037224 */ /* 0x000fe200078e0205 */
[----:B------:R-:W-:-:S04]  /*1580*/  MOV R5, 0x1 ;  /* 0x0000000100057802 */ /* 0x000fc80000000f00 */
[----:B------:R-:W-:Y:S02]  /*1590*/  SEL R2, R3, R0, !P2 ;  /* 0x0000000003027207 */ /* 0x000fe40005000000 */
[----:B------:R-:W-:Y:S02]  /*15a0*/  SEL R4, R0, R3, !P2 ;  /* 0x0000000300047207 */ /* 0x000fe40005000000 */
[----:B------:R-:W-:-:S15]  /*15b0*/  R2UR UR45, R2 ;  /* 0x00000000022d72ca */ /* 0x000fde00000e0000 */
.L_x_14:
[----:B------:R-:W-:-:S08]  /*15c0*/  NOP ;  /* 0x0000000000007918 */ /* 0x000fd00000000000 */
[----:B------:R-:W2:Y:S02]  /*15d0*/  USETMAXREG.TRY_ALLOC.CTAPOOL UP0, 0xe8 ;  /* 0x000000e8000079c8 */ /* 0x000ea40008000600 */
[----:B--2---:R-:W-:-:S13]  /*15e0*/  PLOP3.LUT P0, PT, PT, PT, UP0, 0x80, 0x0 ;  /* 0x000000000000781c */ /* 0x004fda0003f0f008 */
[----:B------:R-:W-:Y:S05]  /*15f0*/  @!P0 BRA `(.L_x_14) ;  /* 0xfffffffc00f08947 */ /* 0x000fea000383ffff */
[----:B------:R-:W-:Y:S02]  /*1600*/  ULDC.64 UR4, c[0x0][0x590] ;  /* 0x0001640000047ab9 */ /* 0x000fe40000000a00 */
[----:B------:R-:W-:-:S04]  /*1610*/  ISETP.NE.U32.AND P0, PT, RZ, UR4, PT ;  /* 0x00000004ff007c0c */ /* 0x000fc8000bf05070 */
[----:B------:R-:W-:-:S13]  /*1620*/  ISETP.NE.AND.EX P0, PT, RZ, UR5, PT, P0 ;  /* 0x00000005ff007c0c */ /* 0x000fda000bf05300 */
[----:B------:R-:W-:Y:S05]  /*1630*/  @P0 BRA `(.L_x_17) ;  /* 0x0000000000340947 */ /* 0x000fea0003800000 */
[----:B------:R-:W-:Y:S02]  /*1640*/  ULDC.64 UR4, c[0x0][0x588] ;  /* 0x0001620000047ab9 */ /* 0x000fe40000000a00 */
[----:B------:R-:W-:-:S04]  /*1650*/  ISETP.NE.U32.AND P0, PT, RZ, UR4, PT ;  /* 0x00000004ff007c0c */ /* 0x000fc8000bf05070 */
[----:B------:R-:W-:-:S13]  /*1660*/  ISETP.NE.AND.EX P0, PT, RZ, UR5, PT, P0 ;  /* 0x00000005ff007c0c */ /* 0x000fda000bf05300 */
[----:B------:R-:W-:Y:S05]  /*1670*/  @!P0 BRA `(.L_x_18) ;  /* 0x0000000000148947 */ /* 0x000fea0003800000 */
[----:B------:R-:W2:Y:S02]  /*1680*/  LDC.64 R16, c[0x0][0x588] ;  /* 0x00016200ff107b82 */ /* 0x000ea40000000a00 */
[----:B--2---:R2:W5:Y:S01]  /*1690*/  LDG.E R16, desc[UR58][R16.64] ;  /* 0x0000003a10107981 */ /* 0x004562000c1e1900 */
[----:B------:R-:W-:-:S05]  /*16a0*/  IMAD.MOV.U32 R0, RZ, RZ, 0x1 ;  /* 0x00000001ff007424 */ /* 0x000fca00078e00ff */
[----:B------:R2:W-:Y:S01]  /*16b0*/  STL.S16 [R1+0xcc], R0 ;  /* 0x0000cc0001007387 */ /* 0x0005e20000100600 */
[----:B------:R-:W-:Y:S05]  /*16c0*/  BRA `(.L_x_17) ;  /* 0x0000000000107947 */ /* 0x000fea0003800000 */
.L_x_18:
[----:B------:R-:W-:Y:S01]  /*16d0*/  MOV R0, 0x1 ;  /* 0x0000000100007802 */ /* 0x000fe20000000f00 */
[----:B------:R-:W-:Y:S02]  /*16e0*/  ULDC UR4, c[0x0][0x580] ;  /* 0x0001600000047ab9 */ /* 0x000fe40000000800 */
[----:B------:R-:W-:Y:S02]  /*16f0*/  IMAD.U32 R16, RZ, RZ, UR4 ;  /* 0x00000004ff107e24 */ /* 0x000fe4000f8e00ff */
[----:B------:R3:W-:Y:S05]  /*1700*/  STL.S16 [R1+0xcc], R0 ;  /* 0x0000cc0001007387 */ /* 0x0007ea0000100600 */
.L_x_17:
        /* <DEDUP_REMOVED lines=8> */
[----:B------:R-:W4:Y:S02]  /*1790*/  LDC.64 R2, c[0x0][0x5a8] ;  /* 0x00016a00ff027b82 */ /* 0x000f240000000a00 */
[----:B----4-:R4:W5:Y:S01]  /*17a0*/  LDG.E R2, desc[UR58][R2.64] ;  /* 0x0000003a02027981 */ /* 0x010962000c1e1900 */
[----:B------:R-:W-:Y:S05]  /*17b0*/  BRA `(.L_x_19) ;  /* 0x0000000000087947 */ /* 0x000fea0003800000 */
.L_x_20:
[----:B------:R-:W-:Y:S02]  /*17c0*/  ULDC UR4, c[0x0][0x5a0] ;  /* 0x0001680000047ab9 */ /* 0x000fe40000000800 */
[----:B------:R-:W-:-:S07]  /*17d0*/  MOV R2, UR4 ;  /* 0x0000000400027c02 */ /* 0x000fce0008000f00 */
.L_x_19:
[----:B------:R-:W-:-:S13]  /*17e0*/  LOP3.LUT P0, RZ, R5, 0xff, RZ, 0xc0, !PT ;  /* 0x000000ff05ff7812 */ /* 0x000fda000780c0ff */
[----:B------:R-:W-:Y:S05]  /*17f0*/  @!P0 EXIT ;  /* 0x000000000000894d */ /* 0x000fea0003800000 */
[----:B------:R1:W-:Y:S01]  /*1800*/  STL [R1+0xb8], RZ ;  /* 0x0000b8ff01007387 */ /* 0x0003e20000100800 */
[----:B------:R-:W-:Y:S01]  /*1810*/  ULDC UR4, c[0x0][0x28c] ;  /* 0x0000a30000047ab9 */ /* 0x000fe20000000800 */
[----:B------:R-:W-:Y:S02]  /*1820*/  ULOP3.LUT UR49, UR40, 0x1, URZ, 0xfc, !UPT ;  /* 0x0000000128317892 */ /* 0x000fe4000f8efc3f */
[----:B------:R1:W-:Y:S01]  /*1830*/  STL [R1+0xb4], RZ ;  /* 0x0000b4ff01007387 */ /* 0x0003e20000100800 */
[----:B------:R-:W-:Y:S02]  /*1840*/  UIADD3 UR4, UR4, 0x3f, URZ ;  /* 0x0000003f04047890 */ /* 0x000fe4000fffe03f */
[----:B------:R-:W-:Y:S02]  /*1850*/  ULOP3.LUT UR50, UR39, 0x1, URZ, 0xfc, !UPT ;  /* 0x0000000127327892 */ /* 0x000fe4000f8efc3f */
[----:B------:R-:W-:Y:S01]  /*1860*/  USHF.R.S32.HI UR5, URZ, 0x1f, UR4 ;  /* 0x0000001f3f057899 */ /* 0x000fe20008011404 */
[----:B------:R-:W-:Y:S01]  /*1870*/  ULDC.64 UR60, c[0x0][0x198] ;  /* 0x00006600003c7ab9 */ /* 0x000fe20000000a00 */
[----:B------:R-:W-:-:S02]  /*1880*/  UMOV UR36, URZ ;  /* 0x0000003f00247c82 */ /* 0x000fc40008000000 */
[----:B------:R-:W-:Y:S01]  /*1890*/  ULEA.HI UR5, UR5, UR4, URZ, 0x6 ;  /* 0x0000000405057291 */ /* 0x000fe2000f8f303f */
[----:B------:R-:W-:-:S03]  /*18a0*/  UMOV UR48, URZ ;  /* 0x0000003f00307c82 */ /* 0x000fc60008000000 */
[----:B-1----:R-:W-:-:S12]  /*18b0*/  USHF.R.S32.HI UR52, URZ, 0x6, UR5 ;  /* 0x000000063f347899 */ /* 0x002fd80008011405 */
.L_x_142:
[----:B-123--:R-:W1:Y:S01]  /*18c0*/  S2R R0, SR_TID.X ;  /* 0x0000000000007919 */ /* 0x00ee620000002100 */
[----:B------:R-:W2:Y:S01]  /*18d0*/  S2UR UR9, SR_CgaCtaId ;  /* 0x00000000000979c3 */ /* 0x000ea20000008800 */
[----:B------:R-:W-:Y:S01]  /*18e0*/  UMOV UR51, 0x400 ;  /* 0x0000040000337882 */ /* 0x000fe20000000000 */
[----:B------:R-:W-:Y:S01]  /*18f0*/  UMOV UR4, URZ ;  /* 0x0000003f00047c82 */ /* 0x000fe20008000000 */
[----:B------:R-:W-:Y:S01]  /*1900*/  STL [R1+0xb0], RZ ;  /* 0x0000b0ff01007387 */ /* 0x000fe20000100800 */
[----:B------:R-:W-:Y:S01]  /*1910*/  UMOV UR8, URZ ;  /* 0x0000003f00087c82 */ /* 0x000fe20008000000 */
[----:B------:R-:W-:Y:S01]  /*1920*/  UMOV UR5, URZ ;  /* 0x0000003f00057c82 */ /* 0x000fe20008000000 */
[----:B------:R-:W-:Y:S01]  /*1930*/  UMOV UR10, UR48 ;  /* 0x00000030000a7c82 */ /* 0x000fe20008000000 */
[----:B------:R-:W-:Y:S01]  /*1940*/  STL [R1+0xac], RZ ;  /* 0x0000acff01007387 */ /* 0x000fe20000100800 */
[----:B----4-:R-:W3:Y:S01]  /*1950*/  LDC R3, c[0x0][0x28c] ;  /* 0x0000a300ff037b82 */ /* 0x010ee20000000800 */
[----:B------:R-:W-:Y:S01]  /*1960*/  CS2R R228, SRZ ;  /* 0x0000000000e47805 */ /* 0x000fe2000001ff00 */
[----:B------:R-:W-:Y:S01]  /*1970*/  IMAD.MOV.U32 R17, RZ, RZ, RZ ;  /* 0x000000ffff117224 */ /* 0x000fe200078e00ff */
[----:B------:R-:W-:Y:S01]  /*1980*/  STL [R1+0xa8], RZ ;  /* 0x0000a8ff01007387 */ /* 0x000fe20000100800 */
[----:B------:R-:W-:-:S02]  /*1990*/  CS2R R18, SRZ ;  /* 0x0000000000127805 */ /* 0x000fc4000001ff00 */
[----:B------:R-:W-:Y:S02]  /*19a0*/  CS2R R22, SRZ ;  /* 0x0000000000167805 */ /* 0x000fe4000001ff00 */
[----:B------:R-:W-:Y:S01]  /*19b0*/  CS2R R152, SRZ ;  /* 0x0000000000987805 */ /* 0x000fe2000001ff00 */
[----:B------:R-:W-:Y:S01]  /*19c0*/  STL [R1+0xa4], RZ ;  /* 0x0000a4ff01007387 */ /* 0x000fe20000100800 */
[----:B------:R-:W-:Y:S02]  /*19d0*/  CS2R R154, SRZ ;  /* 0x00000000009a7805 */ /* 0x000fe4000001ff00 */
[----:B------:R-:W-:Y:S02]  /*19e0*/  CS2R R156, SRZ ;  /* 0x00000000009c7805 */ /* 0x000fe4000001ff00 */
[----:B------:R-:W-:Y:S01]  /*19f0*/  CS2R R158, SRZ ;  /* 0x00000000009e7805 */ /* 0x000fe2000001ff00 */
[----:B------:R-:W-:Y:S01]  /*1a00*/  STL [R1+0xa0], RZ ;  /* 0x0000a0ff01007387 */ /* 0x000fe20000100800 */
[----:B------:R-:W-:-:S02]  /*1a10*/  CS2R R160, SRZ ;  /* 0x0000000000a07805 */ /* 0x000fc4000001ff00 */
[----:B------:R-:W-:Y:S02]  /*1a20*/  CS2R R162, SRZ ;  /* 0x0000000000a27805 */ /* 0x000fe4000001ff00 */
[----:B------:R-:W-:Y:S01]  /*1a30*/  CS2R R164, SRZ ;  /* 0x0000000000a47805 */ /* 0x000fe2000001ff00 */
[----:B------:R-:W-:Y:S01]  /*1a40*/  STL [R1+0x9c], RZ ;  /* 0x00009cff01007387 */ /* 0x000fe20000100800 */
[----:B--2---:R-:W-:Y:S01]  /*1a50*/  ULEA UR51, UR9, UR51, 0x18 ;  /* 0x0000003309337291 */ /* 0x004fe2000f8ec03f */
[----:B------:R-:W-:Y:S02]  /*1a60*/  CS2R R166, SRZ ;  /* 0x0000000000a67805 */ /* 0x000fe4000001ff00 */
[----:B------:R-:W-:Y:S01]  /*1a70*/  CS2R R168, SRZ ;  /* 0x0000000000a87805 */ /* 0x000fe2000001ff00 */
[----:B------:R-:W-:Y:S01]  /*1a80*/  STL [R1+0x98], RZ ;  /* 0x000098ff01007387 */ /* 0x000fe20000100800 */
[----:B------:R-:W-:Y:S02]  /*1a90*/  CS2R R170, SRZ ;  /* 0x0000000000aa7805 */ /* 0x000fe4000001ff00 */
[----:B------:R-:W-:-:S02]  /*1aa0*/  CS2R R172, SRZ ;  /* 0x0000000000ac7805 */ /* 0x000fc4000001ff00 */
[----:B------:R-:W-:Y:S02]  /*1ab0*/  CS2R R174, SRZ ;  /* 0x0000000000ae7805 */ /* 0x000fe4000001ff00 */
[----:B-1----:R-:W-:Y:S01]  /*1ac0*/  LOP3.LUT R0, R0, 0x80, RZ, 0xc0, !PT ;  /* 0x0000008000007812 */ /* 0x002fe200078ec0ff */
[----:B------:R-:W-:Y:S01]  /*1ad0*/  STL [R1+0x94], RZ ;  /* 0x000094ff01007387 */ /* 0x000fe20000100800 */
[----:B---3--:R-:W-:Y:S02]  /*1ae0*/  ISETP.GE.AND P0, PT, R3, 0x1, PT ;  /* 0x000000010300780c */ /* 0x008fe40003f06270 */
[----:B------:R-:W-:Y:S02]  /*1af0*/  CS2R R176, SRZ ;  /* 0x0000000000b07805 */ /* 0x000fe4000001ff00 */
[----:B------:R-:W-:Y:S01]  /*1b00*/  SHF.R.U32.HI R0, RZ, 0x7, R0 ;  /* 0x00000007ff007819 */ /* 0x000fe20000011600 */
        /* <DEDUP_REMOVED lines=8> */
[----:B------:R-:W1:Y:S01]  /*1b90*/  SHFL.IDX PT, R0, R0, RZ, 0x1f ;  /* 0x00001fff00007589 */ /* 0x000e6200000e0000 */
[----:B------:R-:W-:-:S02]  /*1ba0*/  CS2R R190, SRZ ;  /* 0x0000000000be7805 */ /* 0x000fc4000001ff00 */
[----:B------:R-:W-:Y:S02]  /*1bb0*/  CS2R R192, SRZ ;  /* 0x0000000000c07805 */ /* 0x000fe4000001ff00 */
[----:B------:R-:W-:Y:S01]  /*1bc0*/  CS2R R194, SRZ ;  /* 0x0000000000c27805 */ /* 0x000fe2000001ff00 */
[----:B------:R2:W-:Y:S01]  /*1bd0*/  STL [R1+0x88], RZ ;  /* 0x000088ff01007387 */ /* 0x0005e20000100800 */
[----:B------:R-:W-:Y:S02]  /*1be0*/  CS2R R196, SRZ ;  /* 0x0000000000c47805 */ /* 0x000fe4000001ff00 */
[----:B------:R-:W-:Y:S02]  /*1bf0*/  CS2R R198, SRZ ;  /* 0x0000000000c67805 */ /* 0x000fe4000001ff00 */
[----:B------:R-:W-:Y:S01]  /*1c00*/  CS2R R200, SRZ ;  /* 0x0000000000c87805 */ /* 0x000fe2000001ff00 */
[----:B------:R2:W-:Y:S01]  /*1c10*/  STL [R1+0x84], RZ ;  /* 0x000084ff01007387 */ /* 0x0005e20000100800 */
        /* <DEDUP_REMOVED lines=16> */
[----:B-1----:R-:W-:-:S02]  /*1d20*/  R2UR UR6, R0 ;  /* 0x00000000000672ca */ /* 0x002fc400000e0000 */
[----:B------:R-:W-:Y:S02]  /*1d30*/  CS2R R226, SRZ ;  /* 0x0000000000e27805 */ /* 0x000fe4000001ff00 */
[----:B------:R-:W-:Y:S01]  /*1d40*/  MOV R0, UR36 ;  /* 0x0000002400007c02 */ /* 0x000fe20008000f00 */
        /* <DEDUP_REMOVED lines=9> */
[----:B------:R-:W-:Y:S01]  /*1de0*/  CS2R R100, SRZ ;  /* 0x0000000000647805 */ /* 0x000fe2000001ff00 */
[----:B------:R-:W-:Y:S01]  /*1df0*/  ULEA.HI UR7, UR6, UR6, URZ, 0x1 ;  /* 0x0000000606077291 */ /* 0x000fe2000f8f083f */
[----:B------:R-:W-:Y:S01]  /*1e00*/  CS2R R102, SRZ ;  /* 0x0000000000667805 */ /* 0x000fe2000001ff00 */
[----:B------:R2:W-:Y:S01]  /*1e10*/  STL [R1+0x64], RZ ;  /* 0x000064ff01007387 */ /* 0x0005e20000100800 */
[----:B------:R-:W-:Y:S01]  /*1e20*/  CS2R R104, SRZ ;  /* 0x0000000000687805 */ /* 0x000fe2000001ff00 */
[----:B------:R-:W-:Y:S01]  /*1e30*/  ULOP3.LUT UR7, UR7, 0xffffe, URZ, 0xc0, !UPT ;  /* 0x000ffffe07077892 */ /* 0x000fe2000f8ec03f */
[----:B------:R-:W-:Y:S01]  /*1e40*/  CS2R R106, SRZ ;  /* 0x00000000006a7805 */ /* 0x000fe2000001ff00 */
[----:B------:R2:W-:Y:S01]  /*1e50*/  STL [R1+0x60], RZ ;  /* 0x000060ff01007387 */ /* 0x0005e20000100800 */
[----:B------:R-:W-:Y:S01]  /*1e60*/  CS2R R108, SRZ ;  /* 0x00000000006c7805 */ /* 0x000fe2000001ff00 */
[----:B------:R-:W-:Y:S01]  /*1e70*/  UIADD3 UR7, UR6, -UR7, URZ ;  /* 0x8000000706077290 */ /* 0x000fe2000fffe03f */
[----:B------:R-:W-:Y:S01]  /*1e80*/  CS2R R110, SRZ ;  /* 0x00000000006e7805 */ /* 0x000fe2000001ff00 */
[----:B------:R2:W-:Y:S01]  /*1e90*/  STL [R1+0x5c], RZ ;  /* 0x00005cff01007387 */ /* 0x0005e20000100800 */
[----:B------:R-:W-:Y:S01]  /*1ea0*/  CS2R R112, SRZ ;  /* 0x0000000000707805 */ /* 0x000fe2000001ff00 */
[----:B------:R-:W-:Y:S01]  /*1eb0*/  ULEA UR7, UR7, UR51, 0xc ;  /* 0x0000003307077291 */ /* 0x000fe2000f8e603f */
[----:B------:R-:W-:Y:S01]  /*1ec0*/  CS2R R114, SRZ ;  /* 0x0000000000727805 */ /* 0x000fe2000001ff00 */
[----:B------:R2:W-:Y:S01]  /*1ed0*/  STL [R1+0x58], RZ ;  /* 0x000058ff01007387 */ /* 0x0005e20000100800 */
[----:B------:R-:W-:Y:S01]  /*1ee0*/  CS2R R116, SRZ ;  /* 0x0000000000747805 */ /* 0x000fe2000001ff00 */
[----:B------:R-:W-:Y:S01]  /*1ef0*/  UIADD3 UR7, UR7, 0x6200, URZ ;  /* 0x0000620007077890 */ /* 0x000fe2000fffe03f */
[----:B------:R-:W-:Y:S01]  /*1f00*/  CS2R R118, SRZ ;  /* 0x0000000000767805 */ /* 0x000fe2000001ff00 */
[----:B------:R2:W-:Y:S01]  /*1f10*/  STL [R1+0x54], RZ ;  /* 0x000054ff01007387 */ /* 0x0005e20000100800 */
[----:B------:R-:W-:Y:S01]  /*1f20*/  CS2R R120, SRZ ;  /* 0x0000000000787805 */ /* 0x000fe2000001ff00 */
[----:B------:R-:W-:Y:S01]  /*1f30*/  USHF.R.U32.HI UR7, URZ, 0x4, UR7 ;  /* 0x000000043f077899 */ /* 0x000fe20008011607 */
[----:B------:R-:W-:Y:S01]  /*1f40*/  CS2R R122, SRZ ;  /* 0x00000000007a7805 */ /* 0x000fe2000001ff00 */
[----:B------:R2:W-:Y:S01]  /*1f50*/  STL [R1+0x50], RZ ;  /* 0x000050ff01007387 */ /* 0x0005e20000100800 */
[----:B------:R-:W-:Y:S01]  /*1f60*/  CS2R R124, SRZ ;  /* 0x00000000007c7805 */ /* 0x000fe2000001ff00 */
[----:B------:R-:W-:Y:S01]  /*1f70*/  ULOP3.LUT UR9, UR7, 0x3fff, URZ, 0xc0, !UPT ;  /* 0x00003fff07097892 */ /* 0x000fe2000f8ec03f */
        /* <DEDUP_REMOVED lines=59> */
[----:B------:R-:W-:Y:S01]  /*2330*/  CS2R R86, SRZ ;  /* 0x0000000000567805 */ /* 0x000fe2000001ff00 */
[----:B------:R2:W-:Y:S04]  /*2340*/  STL [R1+0x10], RZ ;  /* 0x000010ff01007387 */ /* 0x0005e80000100800 */
[----:B------:R2:W-:Y:S04]  /*2350*/  STL [R1+0xc], RZ ;  /* 0x00000cff01007387 */ /* 0x0005e80000100800 */
[----:B------:R2:W-:Y:S04]  /*2360*/  STL [R1+0x8], RZ ;  /* 0x000008ff01007387 */ /* 0x0005e80000100800 */
[----:B------:R2:W-:Y:S04]  /*2370*/  STL [R1+0x4], RZ ;  /* 0x000004ff01007387 */ /* 0x0005e80000100800 */
[----:B------:R2:W-:Y:S01]  /*2380*/  STL [R1], RZ ;  /* 0x000000ff01007387 */ /* 0x0005e20000100800 */
[----:B------:R-:W-:Y:S05]  /*2390*/  @!P0 BRA `(.L_x_21) ;  /* 0x0000001000f88947 */ /* 0x000fea0003800000 */
[----:B------:R-:W-:-:S06]  /*23a0*/  UISETP.NE.AND UP0, UPT, UR49, 0x3, UPT ;  /* 0x000000033100788c */ /* 0x000fcc000bf05270 */
[----:B------:R-:W-:-:S13]  /*23b0*/  PLOP3.LUT P1, PT, PT, PT, UP0, 0x80, 0x0 ;  /* 0x000000000000781c */ /* 0x000fda0003f2f008 */
[----:B------:R-:W-:Y:S05]  /*23c0*/  @!P1 BRA `(.L_x_22) ;  /* 0x0000000000049947 */ /* 0x000fea0003800000 */
[----:B------:R-:W-:Y:S01]  /*23d0*/  BPT.TRAP 0x1 ;  /* 0x000000040000795c */ /* 0x000fe20000300000 */
.L_x_22:
[----:B------:R-:W-:Y:S01]  /*23e0*/  ULEA UR4, UR48, UR51, 0x3 ;  /* 0x0000003330047291 */ /* 0x000fe2000f8e183f */
[----:B------:R-:W-:-:S05]  /*23f0*/  IMAD.U32 R0, RZ, RZ, UR36 ;  /* 0x00000024ff007e24 */ /* 0x000fca000f8e00ff */
[----:B------:R-:W-:-:S04]  /*2400*/  SHF.L.U32 R0, R0, 0x1f, RZ ;  /* 0x0000001f00007819 */ /* 0x000fc800000006ff */
[----:B------:R1:W3:Y:S01]  /*2410*/  SYNCS.PHASECHK.TRANS64.TRYWAIT P0, [UR4], R0 ;  /* 0x00000000ff0075a7 */ /* 0x0002e20008000144 */
[----:B------:R-:W-:Y:S05]  /*2420*/  @!P1 BRA `(.L_x_23) ;  /* 0x0000000000049947 */ /* 0x000fea0003800000 */
[----:B------:R-:W-:Y:S01]  /*2430*/  BPT.TRAP 0x1 ;  /* 0x000000040000795c */ /* 0x000fe20000300000 */
.L_x_23:
[----:B---3--:R-:W-:Y:S05]  /*2440*/  @P0 BRA `(.L_x_24) ;  /* 0x0000000000080947 */ /* 0x008fea0003800000 */
[----:B------:R-:W3:Y:S02]  /*2450*/  SYNCS.PHASECHK.TRANS64.TRYWAIT P0, [UR4], R0 ;  /* 0x00000000ff0075a7 */ /* 0x000ee40008000144 */
[----:B---3--:R-:W-:Y:S05]  /*2460*/  @!P0 BRA `(.L_x_25) ;  /* 0x000000c400d48947 */ /* 0x008fea0003800000 */
.L_x_24:
[----:B------:R-:W-:Y:S01]  /*2470*/  UIADD3 UR4, UR51, 0x26200, URZ ;  /* 0x0002620033047890 */ /* 0x000fe2000fffe03f */
[----:B------:R-:W-:Y:S01]  /*2480*/  WARPGROUP.ARRIVE ;  /* 0x00000000000079c5 */ /* 0x000fe20000000000 */
[----:B------:R-:W-:Y:S01]  /*2490*/  ULOP3.LUT UR10, UR9, 0x10000, URZ, 0xfc, !UPT ;  /* 0x00010000090a7892 */ /* 0x000fe2000f8efc3f */
[----:B------:R4:W-:Y:S01]  /*24a0*/  STL [R1+0xb0], RZ ;  /* 0x0000b0ff01007387 */ /* 0x0009e20000100800 */
[----:B------:R-:W-:Y:S01]  /*24b0*/  USHF.R.U32.HI UR4, URZ, 0x4, UR4 ;  /* 0x000000043f047899 */ /* 0x000fe20008011604 */
[----:B------:R-:W-:Y:S01]  /*24c0*/  CS2R R228, SRZ ;  /* 0x0000000000e47805 */ /* 0x000fe2000001ff00 */
[----:B------:R-:W-:Y:S01]  /*24d0*/  ULEA UR10, UR48, UR10, 0xa ;  /* 0x0000000a300a7291 */ /* 0x000fe2000f8e503f */
[----:B------:R4:W-:Y:S01]  /*24e0*/  STL [R1+0xac], RZ ;  /* 0x0000acff01007387 */ /* 0x0009e20000100800 */
[----:B------:R-:W-:Y:S01]  /*24f0*/  ULOP3.LUT UR4, UR4, 0x3fff, URZ, 0xc0, !UPT ;  /* 0x00003fff04047892 */ /* 0x000fe2000f8ec03f */
[----:B------:R-:W-:Y:S01]  /*2500*/  MOV R17, RZ ;  /* 0x000000ff00117202 */ /* 0x000fe20000000f00 */
[----:B------:R-:W-:Y:S01]  /*2510*/  UMOV UR5, 0x80000020 ;  /* 0x8000002000057882 */ /* 0x000fe20000000000 */
[----:B------:R-:W-:Y:S01]  /*2520*/  UMOV UR7, 0x80000020 ;  /* 0x8000002000077882 */ /* 0x000fe20000000000 */
[----:B------:R-:W-:Y:S01]  /*2530*/  ULOP3.LUT UR4, UR4, 0x10000, URZ, 0xfc, !UPT ;  /* 0x0001000004047892 */ /* 0x000fe2000f8efc3f */
[----:B------:R4:W-:Y:S01]  /*2540*/  STL [R1+0xa8], RZ ;  /* 0x0000a8ff01007387 */ /* 0x0009e20000100800 */
[----:B------:R-:W-:Y:S01]  /*2550*/  UMOV UR8, 0x2 ;  /* 0x0000000200087882 */ /* 0x000fe20000000000 */
[----:B------:R-:W-:Y:S01]  /*2560*/  CS2R R18, SRZ ;  /* 0x0000000000127805 */ /* 0x000fe2000001ff00 */
[----:B------:R-:W-:Y:S01]  /*2570*/  ULEA UR11, UR48, UR4, 0x9 ;  /* 0x00000004300b7291 */ /* 0x000fe2000f8e483f */
[----:B------:R4:W-:Y:S01]  /*2580*/  STL [R1+0xa4], RZ ;  /* 0x0000a4ff01007387 */ /* 0x0009e20000100800 */
[----:B------:R-:W-:Y:S01]  /*2590*/  CS2R R22, SRZ ;  /* 0x0000000000167805 */ /* 0x000fe2000001ff00 */
[----:B------:R-:W-:Y:S01]  /*25a0*/  UMOV UR4, UR10 ;  /* 0x0000000a00047c82 */ /* 0x000fe20008000000 */
[----:B------:R-:W-:Y:S01]  /*25b0*/  CS2R R152, SRZ ;  /* 0x0000000000987805 */ /* 0x000fe2000001ff00 */
[----:B------:R4:W-:Y:S01]  /*25c0*/  STL [R1+0xa0], RZ ;  /* 0x0000a0ff01007387 */ /* 0x0009e20000100800 */
[----:B------:R-:W-:Y:S01]  /*25d0*/  CS2R R154, SRZ ;  /* 0x00000000009a7805 */ /* 0x000fe2000001ff00 */
[----:B------:R-:W-:Y:S01]  /*25e0*/  UMOV UR6, UR11 ;  /* 0x0000000b00067c82 */ /* 0x000fe20008000000 */
[----:B------:R-:W-:Y:S01]  /*25f0*/  CS2R R156, SRZ ;  /* 0x00000000009c7805 */ /* 0x000fe2000001ff00 */
[----:B------:R-:W-:Y:S01]  /*2600*/  QGMMA.64x128x32.F32.E4M3.E4M3 R88, gdesc[UR4], RZ, !UPT, gsb0 ;  /* 0x01e00000045879f3 */ /* 0x000fe2000c0008ff */
[----:B------:R-:W-:Y:S01]  /*2610*/  UIADD3 UR4, UR10, 0x200, URZ ;  /* 0x000002000a047890 */ /* 0x000fe2000fffe03f */
[----:B------:R4:W-:Y:S01]  /*2620*/  STL [R1+0x9c], RZ ;  /* 0x00009cff01007387 */ /* 0x0009e20000100800 */
[----:B------:R-:W-:Y:S01]  /*2630*/  UMOV UR5, 0x80000020 ;  /* 0x8000002000057882 */ /* 0x000fe20000000000 */
[----:B------:R-:W-:-:S02]  /*2640*/  CS2R R158, SRZ ;  /* 0x00000000009e7805 */ /* 0x000fc4000001ff00 */
[----:B------:R-:W-:Y:S01]  /*2650*/  CS2R R160, SRZ ;  /* 0x0000000000a07805 */ /* 0x000fe2000001ff00 */
[----:B------:R4:W-:Y:S01]  /*2660*/  STL [R1+0x98], RZ ;  /* 0x000098ff01007387 */ /* 0x0009e20000100800 */
[----:B------:R-:W-:Y:S02]  /*2670*/  CS2R R162, SRZ ;  /* 0x0000000000a27805 */ /* 0x000fe4000001ff00 */
[----:B------:R-:W-:Y:S02]  /*2680*/  CS2R R164, SRZ ;  /* 0x0000000000a47805 */ /* 0x000fe4000001ff00 */
[----:B------:R-:W-:Y:S01]  /*2690*/  CS2R R166, SRZ ;  /* 0x0000000000a67805 */ /* 0x000fe2000001ff00 */
[----:B------:R4:W-:Y:S01]  /*26a0*/  STL [R1+0x94], RZ ;  /* 0x000094ff01007387 */ /* 0x0009e20000100800 */
[----:B------:R-:W-:Y:S02]  /*26b0*/  CS2R R168, SRZ ;  /* 0x0000000000a87805 */ /* 0x000fe4000001ff00 */
        /* <DEDUP_REMOVED lines=38> */
[----:B------:R4:W-:Y:S04]  /*2920*/  STL [R1+0x6c], RZ ;  /* 0x00006cff01007387 */ /* 0x0009e80000100800 */
        /* <DEDUP_REMOVED lines=19> */
[----:B------:R4:W-:Y:S01]  /*2a60*/  STL [R1+0x1c], RZ ;  /* 0x00001cff01007387 */ /* 0x0009e20000100800 */
[----:B------:R-:W-:-:S02]  /*2a70*/  WARPGROUP.DEPBAR.LE gsb0, 0x0 ;  /* 0x00008000000079c5 */ /* 0x000fc40000010000 */
[----:B------:R-:W-:Y:S01]  /*2a80*/  WARPGROUP.ARRIVE ;  /* 0x00000000000079c5 */ /* 0x000fe20000000000 */
[----:B------:R4:W-:Y:S04]  /*2a90*/  STL [R1+0x18], RZ ;  /* 0x000018ff01007387 */ /* 0x0009e80000100800 */
[----:B------:R4:W-:Y:S01]  /*2aa0*/  STL [R1+0x14], RZ ;  /* 0x000014ff01007387 */ /* 0x0009e20000100800 */
[----:B------:R-:W-:Y:S01]  /*2ab0*/  QGMMA.64x128x32.F32.E4M3.E4M3 R24, gdesc[UR4], RZ, !UPT, gsb0 ;  /* 0x01e00000041879f3 */ /* 0x000fe2000c0008ff */
[----:B------:R-:W-:Y:S02]  /*2ac0*/  UIADD3 UR4, UR10, 0x2, URZ ;  /* 0x000000020a047890 */ /* 0x000fe4000fffe03f */
[----:B------:R-:W-:Y:S01]  /*2ad0*/  UIADD3 UR6, UR11, 0x2, URZ ;  /* 0x000000020b067890 */ /* 0x000fe2000fffe03f */
[----:B------:R4:W-:Y:S01]  /*2ae0*/  STL [R1+0x10], RZ ;  /* 0x000010ff01007387 */ /* 0x0009e20000100800 */
[----:B------:R-:W-:Y:S01]  /*2af0*/  UMOV UR5, 0x80000020 ;  /* 0x8000002000057882 */ /* 0x000fe20000000000 */
[----:B------:R-:W-:-:S02]  /*2b00*/  UMOV UR7, 0x80000020 ;  /* 0x8000002000077882 */ /* 0x000fc40000000000 */
[----:B------:R4:W-:Y:S04]  /*2b10*/  STL [R1+0xc], RZ ;  /* 0x00000cff01007387 */ /* 0x0009e80000100800 */
[----:B------:R4:W-:Y:S04]  /*2b20*/  STL [R1+0x8], RZ ;  /* 0x000008ff01007387 */ /* 0x0009e80000100800 */
[----:B------:R4:W-:Y:S04]  /*2b30*/  STL [R1+0x4], RZ ;  /* 0x000004ff01007387 */ /* 0x0009e80000100800 */
[----:B------:R4:W-:Y:S01]  /*2b40*/  STL [R1], RZ ;  /* 0x000000ff01007387 */ /* 0x0009e20000100800 */
[----:B------:R-:W-:-:S02]  /*2b50*/  WARPGROUP.DEPBAR.LE gsb0, 0x0 ;  /* 0x00008000000079c5 */ /* 0x000fc40000010000 */
[----:B------:R-:W-:-:S06]  /*2b60*/  WARPGROUP.ARRIVE ;  /* 0x00000000000079c5 */ /* 0x000fcc0000000000 */
[----:B------:R-:W-:Y:S01]  /*2b70*/  QGMMA.64x128x32.F32.E4M3.E4M3 R88, gdesc[UR4], R88, gsb0 ;  /* 0x01e00000045879f3 */ /* 0x000fe20008000858 */
[----:B------:R-:W-:Y:S01]  /*2b80*/  UIADD3 UR4, UR10, 0x202, URZ ;  /* 0x000002020a047890 */ /* 0x000fe2000fffe03f */
[----:B------:R-:W-:Y:S01]  /*2b90*/  UMOV UR5, 0x80000020 ;  /* 0x8000002000057882 */ /* 0x000fe20000000000 */
[----:B------:R-:W-:Y:S02]  /*2ba0*/  WARPGROUP.DEPBAR.LE gsb0, 0x0 ;  /* 0x00008000000079c5 */ /* 0x000fe40000010000 */
[----:B------:R-:W-:-:S07]  /*2bb0*/  WARPGROUP.ARRIVE ;  /* 0x00000000000079c5 */ /* 0x000fce0000000000 */
[----:B------:R-:W-:Y:S01]  /*2bc0*/  QGMMA.64x128x32.F32.E4M3.E4M3 R24, gdesc[UR4], R24, gsb0 ;  /* 0x01e00000041879f3 */ /* 0x000fe20008000818 */
[----:B------:R-:W-:Y:S02]  /*2bd0*/  ULDC UR4, c[0x0][0x50c] ;  /* 0x0001430000047ab9 */ /* 0x000fe40000000800 */
[----:B------:R-:W-:-:S04]  /*2be0*/  UISETP.NE.AND UP0, UPT, UR4, 0x2, UPT ;  /* 0x000000020400788c */ /* 0x000fc8000bf05270 */
[----:B------:R-:W-:-:S06]  /*2bf0*/  USEL UR4, URZ, 0x1, UP0 ;  /* 0x000000013f047887 */ /* 0x000fcc0008000000 */
[----:B------:R-:W-:Y:S01]  /*2c00*/  ISETP.NE.AND P0, PT, RZ, UR4, PT ;  /* 0x00000004ff007c0c */ /* 0x000fe2000bf05270 */
[----:B------:R-:W-:-:S12]  /*2c10*/  WARPGROUP.DEPBAR.LE gsb0, 0x0 ;  /* 0x00008000000079c5 */ /* 0x000fd80000010000 */
[----:B----4-:R-:W-:Y:S05]  /*2c20*/  @!P0 BRA `(.L_x_26) ;  /* 0x0000000800b88947 */ /* 0x010fea0003800000 */
[----:B------:R-:W-:Y:S01]  /*2c30*/  FADD R5, RZ, R43 ;  /* 0x0000002bff057221 */ /* 0x000fe20000000000 */
[----:B---3--:R-:W-:-:S01]  /*2c40*/  FADD R3, RZ, R44 ;  /* 0x0000002cff037221 */ /* 0x008fc20000000000 */
[----:B-1----:R-:W-:Y:S01]  /*2c50*/  FADD R0, RZ, R45 ;  /* 0x0000002dff007221 */ /* 0x002fe20000000000 */
[----:B------:R-:W-:-:S01]  /*2c60*/  FADD R227, RZ, R88 ;  /* 0x00000058ffe37221 */ /* 0x000fc20000000000 */
[----:B------:R-:W-:Y:S01]  /*2c70*/  FADD R226, RZ, R89 ;  /* 0x00000059ffe27221 */ /* 0x000fe20000000000 */
[----:B------:R1:W-:Y:S01]  /*2c80*/  STL [R1], R5 ;  /* 0x0000000501007387 */ /* 0x0003e20000100800 */
[----:B------:R-:W-:-:S01]  /*2c90*/  FADD R225, RZ, R90 ;  /* 0x0000005affe17221 */ /* 0x000fc20000000000 */
[----:B------:R-:W-:Y:S01]  /*2ca0*/  FADD R224, RZ, R91 ;  /* 0x0000005bffe07221 */ /* 0x000fe20000000000 */
[----:B------:R-:W-:-:S01]  /*2cb0*/  FADD R223, RZ, R92 ;  /* 0x0000005cffdf7221 */ /* 0x000fc20000000000 */
[----:B------:R3:W-:Y:S01]  /*2cc0*/  STL [R1+0x4], R3 ;  /* 0x0000040301007387 */ /* 0x0007e20000100800 */
[----:B------:R-:W-:-:S01]  /*2cd0*/  FADD R222, RZ, R93 ;  /* 0x0000005dffde7221 */ /* 0x000fc20000000000 */
[----:B------:R-:W-:Y:S01]  /*2ce0*/  FADD R221, RZ, R94 ;  /* 0x0000005effdd7221 */ /* 0x000fe20000000000 */
[----:B------:R-:W-:-:S01]  /*2cf0*/  FADD R220, RZ, R95 ;  /* 0x0000005fffdc7221 */ /* 0x000fc20000000000 */
[----:B------:R4:W-:Y:S01]  /*2d00*/  STL [R1+0x8], R0 ;  /* 0x0000080001007387 */ /* 0x0009e20000100800 */
[----:B------:R-:W-:-:S01]  /*2d10*/  FADD R219, RZ, R96 ;  /* 0x00000060ffdb7221 */ /* 0x000fc20000000000 */
[----:B-1----:R-:W-:Y:S01]  /*2d20*/  FADD R5, RZ, R46 ;  /* 0x0000002eff057221 */ /* 0x002fe20000000000 */
[----:B------:R-:W-:-:S01]  /*2d30*/  FADD R218, RZ, R97 ;  /* 0x00000061ffda7221 */ /* 0x000fc20000000000 */
[----:B------:R-:W-:Y:S01]  /*2d40*/  FADD R217, RZ, R98 ;  /* 0x00000062ffd97221 */ /* 0x000fe20000000000 */
[----:B------:R-:W-:-:S01]  /*2d50*/  FADD R216, RZ, R99 ;  /* 0x00000063ffd87221 */ /* 0x000fc20000000000 */
[----:B---3--:R-:W-:Y:S01]  /*2d60*/  FADD R3, RZ, R47 ;  /* 0x0000002fff037221 */ /* 0x008fe20000000000 */
[----:B------:R1:W-:Y:S01]  /*2d70*/  STL [R1+0xc], R5 ;  /* 0x00000c0501007387 */ /* 0x0003e20000100800 */
[----:B------:R-:W-:-:S01]  /*2d80*/  FADD R215, RZ, R100 ;  /* 0x00000064ffd77221 */ /* 0x000fc20000000000 */
[----:B------:R-:W-:Y:S01]  /*2d90*/  FADD R214, RZ, R101 ;  /* 0x00000065ffd67221 */ /* 0x000fe20000000000 */
[----:B----4-:R-:W-:-:S01]  /*2da0*/  FADD R0, RZ, R48 ;  /* 0x00000030ff007221 */ /* 0x010fc20000000000 */
        /* <DEDUP_REMOVED lines=90> */
[----:B------:R-:W-:Y:S01]  /*3350*/  FADD R159, RZ, R28 ;  /* 0x0000001cff9f7221 */ /* 0x000fe20000000000 */
[----:B------:R-:W-:-:S01]  /*3360*/  FADD R158, RZ, R29 ;  /* 0x0000001dff9e7221 */ /* 0x000fc20000000000 */
[----:B------:R-:W-:Y:S01]  /*3370*/  FADD R157, RZ, R30 ;  /* 0x0000001eff9d7221 */ /* 0x000fe20000000000 */
[----:B------:R-:W-:-:S01]  /*3380*/  FADD R156, RZ, R31 ;  /* 0x0000001fff9c7221 */ /* 0x000fc20000000000 */
[----:B------:R3:W-:Y:S01]  /*3390*/  STL [R1+0x5c], R0 ;  /* 0x00005c0001007387 */ /* 0x0007e20000100800 */
[----:B------:R-:W-:-:S01]  /*33a0*/  FADD R155, RZ, R32 ;  /* 0x00000020ff9b7221 */ /* 0x000fc20000000000 */
[----:B-1----:R-:W-:Y:S01]  /*33b0*/  FADD R5, RZ, R67 ;  /* 0x00000043ff057221 */ /* 0x002fe20000000000 */
[----:B------:R-:W-:-:S01]  /*33c0*/  FADD R154, RZ, R33 ;  /* 0x00000021ff9a7221 */ /* 0x000fc20000000000 */
[----:B------:R1:W-:Y:S01]  /*33d0*/  STL [R1+0x58], R3 ;  /* 0x0000580301007387 */ /* 0x0003e20000100800 */
[----:B------:R-:W-:-:S01]  /*33e0*/  FADD R153, RZ, R34 ;  /* 0x00000022ff997221 */ /* 0x000fc20000000000 */
[----:B------:R-:W-:Y:S01]  /*33f0*/  FADD R152, RZ, R35 ;  /* 0x00000023ff987221 */ /* 0x000fe20000000000 */
[----:B------:R-:W-:-:S01]  /*3400*/  FADD R23, RZ, R36 ;  /* 0x00000024ff177221 */ /* 0x000fc20000000000 */
[----:B------:R4:W-:Y:S01]  /*3410*/  STL [R1+0x60], R5 ;  /* 0x0000600501007387 */ /* 0x0009e20000100800 */
[----:B------:R-:W-:-:S01]  /*3420*/  FADD R22, RZ, R37 ;  /* 0x00000025ff167221 */ /* 0x000fc20000000000 */
[----:B---3--:R-:W-:Y:S01]  /*3430*/  FADD R0, RZ, R69 ;  /* 0x00000045ff007221 */ /* 0x008fe20000000000 */
[----:B------:R-:W-:-:S01]  /*3440*/  FADD R19, RZ, R38 ;  /* 0x00000026ff137221 */ /* 0x000fc20000000000 */
[----:B------:R-:W-:Y:S01]  /*3450*/  FADD R18, RZ, R39 ;  /* 0x00000027ff127221 */ /* 0x000fe20000000000 */
[----:B------:R-:W-:-:S01]  /*3460*/  FADD R17, RZ, R40 ;  /* 0x00000028ff117221 */ /* 0x000fc20000000000 */
[----:B-1----:R-:W-:Y:S01]  /*3470*/  FADD R3, RZ, R68 ;  /* 0x00000044ff037221 */ /* 0x002fe20000000000 */
[----:B------:R-:W-:-:S01]  /*3480*/  FADD R228, RZ, R41 ;  /* 0x00000029ffe47221 */ /* 0x000fc20000000000 */
[----:B------:R-:W-:Y:S01]  /*3490*/  FADD R229, RZ, R42 ;  /* 0x0000002affe57221 */ /* 0x000fe20000000000 */
[----:B------:R-:W-:Y:S01]  /*34a0*/  UMOV UR8, URZ ;  /* 0x0000003f00087c82 */ /* 0x000fe20008000000 */
[----:B----4-:R-:W-:Y:S01]  /*34b0*/  FADD R5, RZ, R70 ;  /* 0x00000046ff057221 */ /* 0x010fe20000000000 */
[----:B------:R1:W-:Y:S04]  /*34c0*/  STL [R1+0x64], R3 ;  /* 0x0000640301007387 */ /* 0x0003e80000100800 */
[----:B------:R3:W-:Y:S04]  /*34d0*/  STL [R1+0x68], R0 ;  /* 0x0000680001007387 */ /* 0x0007e80000100800 */
[----:B------:R4:W-:Y:S01]  /*34e0*/  STL [R1+0x6c], R5 ;  /* 0x00006c0501007387 */ /* 0x0009e20000100800 */
[----:B-1----:R-:W-:-:S01]  /*34f0*/  FADD R3, RZ, R71 ;  /* 0x00000047ff037221 */ /* 0x002fc20000000000 */
[----:B---3--:R-:W-:-:S04]  /*3500*/  FADD R0, RZ, R72 ;  /* 0x00000048ff007221 */ /* 0x008fc80000000000 */
[----:B------:R1:W-:Y:S01]  /*3510*/  STL [R1+0x70], R3 ;  /* 0x0000700301007387 */ /* 0x0003e20000100800 */
[----:B----4-:R-:W-:-:S03]  /*3520*/  FADD R5, RZ, R73 ;  /* 0x00000049ff057221 */ /* 0x010fc60000000000 */
        /* <DEDUP_REMOVED lines=28> */
[----:B------:R4:W-:Y:S04]  /*36f0*/  STL [R1+0xac], R3 ;  /* 0x0000ac0301007387 */ /* 0x0009e80000100800 */
[----:B------:R4:W-:Y:S02]  /*3700*/  STL [R1+0xb0], R0 ;  /* 0x0000b00001007387 */ /* 0x0009e40000100800 */
.L_x_26:
[----:B------:R-:W-:-:S04]  /*3710*/  UIADD3 UR10, UR48, 0x1, URZ ;  /* 0x00000001300a7890 */ /* 0x000fc8000fffe03f */
[----:B------:R-:W-:-:S04]  /*3720*/  UISETP.NE.AND UP0, UPT, UR10, 0x8, UPT ;  /* 0x000000080a00788c */ /* 0x000fc8000bf05270 */
[----:B------:R-:W-:Y:S02]  /*3730*/  USEL UR5, URZ, 0x1, UP0 ;  /* 0x000000013f057887 */ /* 0x000fe40008000000 */
[----:B------:R-:W-:Y:S02]  /*3740*/  USEL UR10, UR10, URZ, UP0 ;  /* 0x0000003f0a0a7287 */ /* 0x000fe40008000000 */
[----:B------:R-:W-:-:S06]  /*3750*/  ULOP3.LUT UR5, UR36, UR5, URZ, 0x3c, !UPT ;  /* 0x0000000524057292 */ /* 0x000fcc000f8e3c3f */
[----:B-1-34-:R-:W-:Y:S01]  /*3760*/  IMAD.U32 R0, RZ, RZ, UR5 ;  /* 0x00000005ff007e24 */ /* 0x01afe2000f8e00ff */
[----:B------:R-:W-:-:S06]  /*3770*/  UMOV UR5, 0x1 ;  /* 0x0000000100057882 */ /* 0x000fcc0000000000 */
.L_x_21:
[----:B------:R-:W-:-:S04]  /*3780*/  UISETP.LT.AND UP0, UPT, UR52, 0x1, UPT ;  /* 0x000000013400788c */ /* 0x000fc8000bf01270 */
[----:B------:R-:W-:-:S04]  /*3790*/  USEL UR6, UR52, 0x1, UP0 ;  /* 0x0000000134067887 */ /* 0x000fc80008000000 */
[----:B------:R-:W-:-:S04]  /*37a0*/  UIADD3 UR11, UR52, -UR6, URZ ;  /* 0x80000006340b7290 */ /* 0x000fc8000fffe03f */
[----:B------:R-:W-:-:S06]  /*37b0*/  UISETP.GE.AND UP0, UPT, UR11, 0x1, UPT ;  /* 0x000000010b00788c */ /* 0x000fcc000bf06270 */
[----:B------:R-:W-:-:S13]  /*37c0*/  PLOP3.LUT P0, PT, PT, PT, UP0, 0x80, 0x0 ;  /* 0x000000000000781c */ /* 0x000fda0003f0f008 */
[----:B------:R-:W-:Y:S05]  /*37d0*/  @!P0 BRA `(.L_x_27) ;  /* 0x0000001000c48947 */ /* 0x000fea0003800000 */
[----:B------:R-:W-:Y:S01]  /*37e0*/  UMOV UR12, UR48 ;  /* 0x00000030000c7c82 */ /* 0x000fe20008000000 */
[----:B------:R-:W-:-:S05]  /*37f0*/  ULDC UR15, c[0x0][0x50c] ;  /* 0x00014300000f7ab9 */ /* 0x000fca0000000800 */
.L_x_35:
[----:B------:R-:W-:-:S06]  /*3800*/  UISETP.NE.AND UP0, UPT, UR49, 0x3, UPT ;  /* 0x000000033100788c */ /* 0x000fcc000bf05270 */
[----:B------:R-:W-:-:S13]  /*3810*/  PLOP3.LUT P1, PT, PT, PT, UP0, 0x80, 0x0 ;  /* 0x000000000000781c */ /* 0x000fda0003f2f008 */
[----:B------:R-:W-:Y:S05]  /*3820*/  @!P1 BRA `(.L_x_28) ;  /* 0x0000000000049947 */ /* 0x000fea0003800000 */
[----:B------:R-:W-:Y:S01]  /*3830*/  BPT.TRAP 0x1 ;  /* 0x000000040000795c */ /* 0x000fe20000300000 */
.L_x_28:
[----:B------:R-:W-:Y:S01]  /*3840*/  ULEA UR6, UR10, UR51, 0x3 ;  /* 0x000000330a067291 */ /* 0x000fe2000f8e183f */
[----:B------:R-:W-:-:S08]  /*3850*/  SHF.L.U32 R3, R0, 0x1f, RZ ;  /* 0x0000001f00037819 */ /* 0x000fd000000006ff */
[----:B------:R1:W3:Y:S01]  /*3860*/  SYNCS.PHASECHK.TRANS64.TRYWAIT P0, [UR6], R3 ;  /* 0x00000003ff0075a7 */ /* 0x0002e20008000146 */
[----:B------:R-:W-:Y:S05]  /*3870*/  @!P1 BRA `(.L_x_29) ;  /* 0x0000000000049947 */ /* 0x000fea0003800000 */
[----:B------:R-:W-:Y:S01]  /*3880*/  BPT.TRAP 0x1 ;  /* 0x000000040000795c */ /* 0x000fe20000300000 */
.L_x_29:
[----:B---3--:R-:W-:Y:S05]  /*3890*/  @P0 BRA `(.L_x_30) ;  /* 0x0000000000080947 */ /* 0x008fea0003800000 */
[----:B------:R-:W3:Y:S02]  /*38a0*/  SYNCS.PHASECHK.TRANS64.TRYWAIT P0, [UR6], R3 ;  /* 0x00000003ff0075a7 */ /* 0x000ee40008000146 */
[----:B---3--:R-:W-:Y:S05]  /*38b0*/  @!P0 BRA `(.L_x_31) ;  /* 0x000000b000d88947 */ /* 0x008fea0003800000 */
.L_x_30:
[----:B------:R-:W-:Y:S01]  /*38c0*/  UIADD3 UR6, UR51, 0x26200, URZ ;  /* 0x0002620033067890 */ /* 0x000fe2000fffe03f */
[----:B------:R-:W-:Y:S01]  /*38d0*/  WARPGROUP.ARRIVE ;  /* 0x00000000000079c5 */ /* 0x000fe20000000000 */
[----:B------:R-:W-:Y:S02]  /*38e0*/  UISETP.NE.AND UP0, UPT, UR4, URZ, UPT ;  /* 0x0000003f0400728c */ /* 0x000fe4000bf05270 */
[----:B------:R-:W-:Y:S02]  /*38f0*/  USHF.R.U32.HI UR6, URZ, 0x4, UR6 ;  /* 0x000000043f067899 */ /* 0x000fe40008011606 */
[----:B------:R-:W-:Y:S02]  /*3900*/  USEL UR5, UR5, URZ, !UP0 ;  /* 0x0000003f05057287 */ /* 0x000fe4000c000000 */
[----:B------:R-:W-:Y:S02]  /*3910*/  ULOP3.LUT UR6, UR6, 0x3fff, URZ, 0xc0, !UPT ;  /* 0x00003fff06067892 */ /* 0x000fe4000f8ec03f */
[----:B------:R-:W-:-:S02]  /*3920*/  ULOP3.LUT UR13, UR9, 0x10000, URZ, 0xfc, !UPT ;  /* 0x00010000090d7892 */ /* 0x000fc4000f8efc3f */
[----:B------:R-:W-:Y:S02]  /*3930*/  ULOP3.LUT UR6, UR6, 0x10000, URZ, 0xfc, !UPT ;  /* 0x0001000006067892 */ /* 0x000fe4000f8efc3f */
[----:B------:R-:W-:Y:S02]  /*3940*/  UISETP.NE.U32.AND UP0, UPT, UR5, URZ, UPT ;  /* 0x0000003f0500728c */ /* 0x000fe4000bf05070 */
[----:B------:R-:W-:Y:S02]  /*3950*/  ULEA UR13, UR10, UR13, 0xa ;  /* 0x0000000d0a0d7291 */ /* 0x000fe4000f8e503f */
[----:B------:R-:W-:Y:S01]  /*3960*/  ULEA UR14, UR10, UR6, 0x9 ;  /* 0x000000060a0e7291 */ /* 0x000fe2000f8e483f */
[----:B------:R-:W-:Y:S01]  /*3970*/  UMOV UR5, 0x80000020 ;  /* 0x8000002000057882 */ /* 0x000fe20000000000 */
[----:B------:R-:W-:Y:S01]  /*3980*/  UMOV UR7, 0x80000020 ;  /* 0x8000002000077882 */ /* 0x000fe20000000000 */
[----:B------:R-:W-:Y:S02]  /*3990*/  UIADD3 UR8, UR8, 0x2, URZ ;  /* 0x0000000208087890 */ /* 0x000fe4000fffe03f */
[----:B------:R-:W-:-:S02]  /*39a0*/  UMOV UR4, UR13 ;  /* 0x0000000d00047c82 */ /* 0x000fc40008000000 */
[----:B------:R-:W-:Y:S02]  /*39b0*/  UMOV UR6, UR14 ;  /* 0x0000000e00067c82 */ /* 0x000fe40008000000 */
[----:B------:R-:W-:Y:S01]  /*39c0*/  QGMMA.64x128x32.F32.E4M3.E4M3 R88, gdesc[UR4], R88, UP0, gsb0 ;  /* 0x01e00000045879f3 */ /* 0x000fe2000b800858 */
[----:B------:R-:W-:Y:S01]  /*39d0*/  UIADD3 UR4, UR13, 0x200, URZ ;  /* 0x000002000d047890 */ /* 0x000fe2000fffe03f */
[----:B------:R-:W-:Y:S01]  /*39e0*/  UMOV UR5, 0x80000020 ;  /* 0x8000002000057882 */ /* 0x000fe20000000000 */
[----:B------:R-:W-:Y:S02]  /*39f0*/  WARPGROUP.DEPBAR.LE gsb0, 0x0 ;  /* 0x00008000000079c5 */ /* 0x000fe40000010000 */
[----:B------:R-:W-:-:S07]  /*3a00*/  WARPGROUP.ARRIVE ;  /* 0x00000000000079c5 */ /* 0x000fce0000000000 */
[----:B------:R-:W-:Y:S01]  /*3a10*/  QGMMA.64x128x32.F32.E4M3.E4M3 R24, gdesc[UR4], R24, UP0, gsb0 ;  /* 0x01e00000041879f3 */ /* 0x000fe2000b800818 */
[----:B------:R-:W-:Y:S02]  /*3a20*/  UIADD3 UR4, UR13, 0x2, URZ ;  /* 0x000000020d047890 */ /* 0x000fe4000fffe03f */
[----:B------:R-:W-:Y:S01]  /*3a30*/  UIADD3 UR6, UR14, 0x2, URZ ;  /* 0x000000020e067890 */ /* 0x000fe2000fffe03f */
[----:B------:R-:W-:Y:S01]  /*3a40*/  UMOV UR5, 0x80000020 ;  /* 0x8000002000057882 */ /* 0x000fe20000000000 */
[----:B------:R-:W-:Y:S01]  /*3a50*/  UMOV UR7, 0x80000020 ;  /* 0x8000002000077882 */ /* 0x000fe20000000000 */
[----:B------:R-:W-:Y:S01]  /*3a60*/  UISETP.NE.AND UP0, UPT, UR8, UR15, UPT ;  /* 0x0000000f0800728c */ /* 0x000fe2000bf05270 */
[----:B------:R-:W-:Y:S02]  /*3a70*/  WARPGROUP.DEPBAR.LE gsb0, 0x0 ;  /* 0x00008000000079c5 */ /* 0x000fe40000010000 */
[----:B------:R-:W-:-:S06]  /*3a80*/  WARPGROUP.ARRIVE ;  /* 0x00000000000079c5 */ /* 0x000fcc0000000000 */
[----:B------:R-:W-:Y:S01]  /*3a90*/  QGMMA.64x128x32.F32.E4M3.E4M3 R88, gdesc[UR4], R88, gsb0 ;  /* 0x01e00000045879f3 */ /* 0x000fe20008000858 */
[----:B------:R-:W-:Y:S01]  /*3aa0*/  UIADD3 UR4, UR13, 0x202, URZ ;  /* 0x000002020d047890 */ /* 0x000fe2000fffe03f */
[----:B------:R-:W-:Y:S01]  /*3ab0*/  UMOV UR5, 0x80000020 ;  /* 0x8000002000057882 */ /* 0x000fe20000000000 */
[----:B------:R-:W-:Y:S02]  /*3ac0*/  WARPGROUP.DEPBAR.LE gsb0, 0x0 ;  /* 0x00008000000079c5 */ /* 0x000fe40000010000 */
[----:B------:R-:W-:-:S07]  /*3ad0*/  WARPGROUP.ARRIVE ;  /* 0x00000000000079c5 */ /* 0x000fce0000000000 */
[----:B------:R-:W-:Y:S01]  /*3ae0*/  QGMMA.64x128x32.F32.E4M3.E4M3 R24, gdesc[UR4], R24, gsb0 ;  /* 0x01e00000041879f3 */ /* 0x000fe20008000818 */
[----:B------:R-:W-:-:S06]  /*3af0*/  USEL UR4, URZ, 0x1, UP0 ;  /* 0x000000013f047887 */ /* 0x000fcc0008000000 */
[----:B------:R-:W-:Y:S01]  /*3b00*/  ISETP.NE.AND P0, PT, RZ, UR4, PT ;  /* 0x00000004ff007c0c */ /* 0x000fe2000bf05270 */
[----:B------:R-:W-:-:S12]  /*3b10*/  WARPGROUP.DEPBAR.LE gsb0, 0x0 ;  /* 0x00008000000079c5 */ /* 0x000fd80000010000 */
[----:B------:R-:W-:Y:S05]  /*3b20*/  @!P0 BRA `(.L_x_32) ;  /* 0x0000000c00848947 */ /* 0x000fea0003800000 */
[----:B------:R-:W4:Y:S04]  /*3b30*/  LDL.LU R15, [R1] ;  /* 0x00000000010f7983 */ /* 0x000f280000300800 */
[----:B------:R-:W2:Y:S04]  /*3b40*/  LDL.LU R14, [R1+0x4] ;  /* 0x00000400010e7983 */ /* 0x000ea80000300800 */
        /* <DEDUP_REMOVED lines=8> */
[----:B---3--:R-:W3:Y:S01]  /*3bd0*/  LDL.LU R5, [R1+0x28] ;  /* 0x0000280001057983 */ /* 0x008ee20000300800 */
[----:B------:R-:W-:-:S01]  /*3be0*/  FADD R227, R88, R227 ;  /* 0x000000e358e37221 */ /* 0x000fc20000000000 */
[----:B------:R-:W-:Y:S01]  /*3bf0*/  FADD R226, R89, R226 ;  /* 0x000000e259e27221 */ /* 0x000fe20000000000 */
[----:B------:R-:W-:-:S01]  /*3c00*/  FADD R225, R90, R225 ;  /* 0x000000e15ae17221 */ /* 0x000fc20000000000 */
[----:B------:R-:W-:Y:S01]  /*3c10*/  STL [R1+0xd8], R4 ;  /* 0x0000d80401007387 */ /* 0x000fe20000100800 */
[----:B------:R-:W-:-:S01]  /*3c20*/  FADD R224, R91, R224 ;  /* 0x000000e05be07221 */ /* 0x000fc20000000000 */
[----:B------:R-:W-:Y:S01]  /*3c30*/  FADD R223, R92, R223 ;  /* 0x000000df5cdf7221 */ /* 0x000fe20000000000 */
[----:B------:R-:W-:-:S01]  /*3c40*/  FADD R222, R93, R222 ;  /* 0x000000de5dde7221 */ /* 0x000fc20000000000 */
[----:B-----5:R-:W-:Y:S01]  /*3c50*/  STL [R1+0xd4], R2 ;  /* 0x0000d40201007387 */ /* 0x020fe20000100800 */
[----:B------:R-:W-:-:S01]  /*3c60*/  FADD R221, R94, R221 ;  /* 0x000000dd5edd7221 */ /* 0x000fc20000000000 */
[----:B------:R-:W-:Y:S01]  /*3c70*/  FADD R220, R95, R220 ;  /* 0x000000dc5fdc7221 */ /* 0x000fe20000000000 */
[----:B------:R-:W-:-:S01]  /*3c80*/  FADD R219, R96, R219 ;  /* 0x000000db60db7221 */ /* 0x000fc20000000000 */
[----:B------:R-:W-:Y:S01]  /*3c90*/  STL [R1+0xd0], R0 ;  /* 0x0000d00001007387 */ /* 0x000fe20000100800 */
[----:B------:R-:W-:-:S01]  /*3ca0*/  FADD R218, R97, R218 ;  /* 0x000000da61da7221 */ /* 0x000fc20000000000 */
[----:B------:R-:W-:Y:S01]  /*3cb0*/  FADD R217, R98, R217 ;  /* 0x000000d962d97221 */ /* 0x000fe20000000000 */
        /* <DEDUP_REMOVED lines=72> */
[----:B----4-:R-:W-:-:S01]  /*4140*/  FADD R15, R43, R15 ;  /* 0x0000000f2b0f7221 */ /* 0x010fc20000000000 */
[----:B--2---:R-:W-:-:S04]  /*4150*/  FADD R14, R44, R14 ;  /* 0x0000000e2c0e7221 */ /* 0x004fc80000000000 */
[----:B------:R2:W-:Y:S01]  /*4160*/  STL [R1], R15 ;  /* 0x0000000f01007387 */ /* 0x0005e20000100800 */
[----:B------:R-:W-:-:S03]  /*4170*/  FADD R13, R45, R13 ;  /* 0x0000000d2d0d7221 */ /* 0x000fc60000000000 */
[----:B------:R4:W-:Y:S01]  /*4180*/  STL [R1+0x4], R14 ;  /* 0x0000040e01007387 */ /* 0x0009e20000100800 */
        /* <DEDUP_REMOVED lines=13> */
[----:B------:R-:W4:Y:S01]  /*4260*/  LDL.LU R21, [R1+0x2c] ;  /* 0x00002c0001157983 */ /* 0x000f220000300800 */
[----:B---3--:R-:W-:-:S03]  /*4270*/  FADD R5, R53, R5 ;  /* 0x0000000535057221 */ /* 0x008fc60000000000 */
[----:B------:R3:W-:Y:S04]  /*4280*/  STL [R1+0x20], R7 ;  /* 0x0000200701007387 */ /* 0x0007e80000100800 */
[----:B------:R-:W3:Y:S04]  /*4290*/  LDL.LU R20, [R1+0x30] ;  /* 0x0000300001147983 */ /* 0x000ee80000300800 */
[----:B------:R3:W-:Y:S04]  /*42a0*/  STL [R1+0x24], R6 ;  /* 0x0000240601007387 */ /* 0x0007e80000100800 */
[----:B--2---:R-:W2:Y:S04]  /*42b0*/  LDL.LU R15, [R1+0x34] ;  /* 0x00003400010f7983 */ /* 0x004ea80000300800 */
[----:B------:R3:W-:Y:S04]  /*42c0*/  STL [R1+0x28], R5 ;  /* 0x0000280501007387 */ /* 0x0007e80000100800 */
[----:B----4-:R-:W4:Y:S04]  /*42d0*/  LDL.LU R14, [R1+0x38] ;  /* 0x00003800010e7983 */ /* 0x010f280000300800 */
[----:B-1----:R-:W4:Y:S04]  /*42e0*/  LDL.LU R13, [R1+0x3c] ;  /* 0x00003c00010d7983 */ /* 0x002f280000300800 */
[----:B------:R-:W4:Y:S04]  /*42f0*/  LDL.LU R12, [R1+0x40] ;  /* 0x00004000010c7983 */ /* 0x000f280000300800 */
[----:B------:R-:W4:Y:S04]  /*4300*/  LDL.LU R11, [R1+0x44] ;  /* 0x00004400010b7983 */ /* 0x000f280000300800 */
[----:B------:R-:W4:Y:S04]  /*4310*/  LDL.LU R10, [R1+0x48] ;  /* 0x00004800010a7983 */ /* 0x000f280000300800 */
[----:B------:R-:W4:Y:S04]  /*4320*/  LDL.LU R9, [R1+0x4c] ;  /* 0x00004c0001097983 */ /* 0x000f280000300800 */
[----:B------:R-:W4:Y:S04]  /*4330*/  LDL.LU R8, [R1+0x50] ;  /* 0x0000500001087983 */ /* 0x000f280000300800 */
[----:B---3--:R-:W3:Y:S04]  /*4340*/  LDL.LU R7, [R1+0x54] ;  /* 0x0000540001077983 */ /* 0x008ee80000300800 */
[----:B------:R-:W3:Y:S04]  /*4350*/  LDL.LU R6, [R1+0x58] ;  /* 0x0000580001067983 */ /* 0x000ee80000300800 */
[----:B------:R-:W3:Y:S04]  /*4360*/  LDL.LU R5, [R1+0x5c] ;  /* 0x00005c0001057983 */ /* 0x000ee80000300800 */
[----:B------:R-:W3:Y:S04]  /*4370*/  LDL.LU R4, [R1+0x60] ;  /* 0x0000600001047983 */ /* 0x000ee80000300800 */
[----:B------:R-:W3:Y:S04]  /*4380*/  LDL.LU R3, [R1+0x64] ;  /* 0x0000640001037983 */ /* 0x000ee80000300800 */
[----:B------:R-:W3:Y:S04]  /*4390*/  LDL.LU R2, [R1+0x68] ;  /* 0x0000680001027983 */ /* 0x000ee80000300800 */
[----:B------:R-:W3:Y:S01]  /*43a0*/  LDL.LU R0, [R1+0x6c] ;  /* 0x00006c0001007983 */ /* 0x000ee20000300800 */
[----:B------:R-:W-:-:S01]  /*43b0*/  FADD R21, R54, R21 ;  /* 0x0000001536157221 */ /* 0x000fc20000000000 */
[----:B------:R-:W-:-:S04]  /*43c0*/  FADD R20, R55, R20 ;  /* 0x0000001437147221 */ /* 0x000fc80000000000 */
[----:B------:R-:W-:Y:S01]  /*43d0*/  STL [R1+0x2c], R21 ;  /* 0x00002c1501007387 */ /* 0x000fe20000100800 */
[----:B--2---:R-:W-:-:S03]  /*43e0*/  FADD R15, R56, R15 ;  /* 0x0000000f380f7221 */ /* 0x004fc60000000000 */
[----:B------:R-:W-:Y:S01]  /*43f0*/  STL [R1+0x30], R20 ;  /* 0x0000301401007387 */ /* 0x000fe20000100800 */
[----:B----4-:R-:W-:-:S03]  /*4400*/  FADD R14, R57, R14 ;  /* 0x0000000e390e7221 */ /* 0x010fc60000000000 */
[----:B------:R-:W-:Y:S01]  /*4410*/  STL [R1+0x34], R15 ;  /* 0x0000340f01007387 */ /* 0x000fe20000100800 */
[----:B------:R-:W-:-:S03]  /*4420*/  FADD R13, R58, R13 ;  /* 0x0000000d3a0d7221 */ /* 0x000fc60000000000 */
        /* <DEDUP_REMOVED lines=11> */
[----:B---3--:R-:W-:-:S03]  /*44e0*/  FADD R7, R64, R7 ;  /* 0x0000000740077221 */ /* 0x008fc60000000000 */
        /* <DEDUP_REMOVED lines=8> */
[----:B------:R1:W-:Y:S01]  /*4570*/  STL [R1+0x60], R4 ;  /* 0x0000600401007387 */ /* 0x0003e20000100800 */
[----:B------:R-:W-:-:S01]  /*4580*/  FADD R2, R69, R2 ;  /* 0x0000000245027221 */ /* 0x000fc20000000000 */
[----:B------:R-:W-:Y:S02]  /*4590*/  FADD R0, R70, R0 ;  /* 0x0000000046007221 */ /* 0x000fe40000000000 */
[----:B-1----:R-:W2:Y:S04]  /*45a0*/  LDL.LU R4, [R1+0x70] ;  /* 0x0000700001047983 */ /* 0x002ea80000300800 */
[----:B------:R-:W-:Y:S04]  /*45b0*/  STL [R1+0x64], R3 ;  /* 0x0000640301007387 */ /* 0x000fe80000100800 */
[----:B------:R1:W-:Y:S04]  /*45c0*/  STL [R1+0x68], R2 ;  /* 0x0000680201007387 */ /* 0x0003e80000100800 */
[----:B-1----:R-:W3:Y:S04]  /*45d0*/  LDL.LU R2, [R1+0x74] ;  /* 0x0000740001027983 */ /* 0x002ee80000300800 */
[----:B------:R1:W-:Y:S04]  /*45e0*/  STL [R1+0x6c], R0 ;  /* 0x00006c0001007387 */ /* 0x0003e80000100800 */
[----:B-1----:R-:W4:Y:S04]  /*45f0*/  LDL.LU R0, [R1+0x78] ;  /* 0x0000780001007983 */ /* 0x002f280000300800 */
[----:B------:R-:W4:Y:S04]  /*4600*/  LDL.LU R21, [R1+0x7c] ;  /* 0x00007c0001157983 */ /* 0x000f280000300800 */
        /* <DEDUP_REMOVED lines=12> */
[----:B------:R-:W4:Y:S01]  /*46d0*/  LDL.LU R3, [R1+0xb0] ;  /* 0x0000b00001037983 */ /* 0x000f220000300800 */
[----:B------:R-:W-:Y:S01]  /*46e0*/  UMOV UR8, URZ ;  /* 0x0000003f00087c82 */ /* 0x000fe20008000000 */
[----:B--2---:R-:W-:-:S05]  /*46f0*/  FADD R4, R71, R4 ;  /* 0x0000000447047221 */ /* 0x004fca0000000000 */
[----:B------:R1:W-:Y:S04]  /*4700*/  STL [R1+0x70], R4 ;  /* 0x0000700401007387 */ /* 0x0003e80000100800 */
[----:B-1----:R1:W5:Y:S01]  /*4710*/  LDL.LU R4, [R1+0xd8] ;  /* 0x0000d80001047983 */ /* 0x0023620000300800 */
[----:B---3--:R-:W-:-:S05]  /*4720*/  FADD R2, R72, R2 ;  /* 0x0000000248027221 */ /* 0x008fca0000000000 */
[----:B------:R2:W-:Y:S01]  /*4730*/  STL [R1+0x74], R2 ;  /* 0x0000740201007387 */ /* 0x0005e20000100800 */
[----:B----4-:R-:W-:-:S03]  /*4740*/  FADD R0, R73, R0 ;  /* 0x0000000049007221 */ /* 0x010fc60000000000 */
[----:B--2---:R1:W5:Y:S01]  /*4750*/  LDL.LU R2, [R1+0xd4] ;  /* 0x0000d40001027983 */ /* 0x0043620000300800 */
[----:B------:R-:W-:-:S03]  /*4760*/  FADD R21, R74, R21 ;  /* 0x000000154a157221 */ /* 0x000fc60000000000 */
[----:B------:R2:W-:Y:S01]  /*4770*/  STL [R1+0x78], R0 ;  /* 0x0000780001007387 */ /* 0x0005e20000100800 */
[----:B------:R-:W-:-:S01]  /*4780*/  FADD R20, R75, R20 ;  /* 0x000000144b147221 */ /* 0x000fc20000000000 */
[----:B------:R-:W-:Y:S02]  /*4790*/  FADD R15, R76, R15 ;  /* 0x0000000f4c0f7221 */ /* 0x000fe40000000000 */
[----:B--2---:R1:W5:Y:S01]  /*47a0*/  LDL.LU R0, [R1+0xd0] ;  /* 0x0000d00001007983 */ /* 0x0043620000300800 */
        /* <DEDUP_REMOVED lines=18> */
[----:B------:R-:W-:-:S01]  /*48d0*/  FADD R5, R86, R5 ;  /* 0x0000000556057221 */ /* 0x000fc20000000000 */
[----:B------:R-:W-:Y:S02]  /*48e0*/  FADD R3, R3, R87 ;  /* 0x0000005703037221 */ /* 0x000fe40000000000 */
[----:B------:R1:W-:Y:S04]  /*48f0*/  STL [R1+0xa0], R8 ;  /* 0x0000a00801007387 */ /* 0x0003e80000100800 */
[----:B------:R1:W-:Y:S04]  /*4900*/  STL [R1+0xa4], R7 ;  /* 0x0000a40701007387 */ /* 0x0003e80000100800 */
[----:B------:R1:W-:Y:S04]  /*4910*/  STL [R1+0xa8], R6 ;  /* 0x0000a80601007387 */ /* 0x0003e80000100800 */
[----:B------:R1:W-:Y:S04]  /*4920*/  STL [R1+0xb0], R3 ;  /* 0x0000b00301007387 */ /* 0x0003e80000100800 */
[----:B------:R1:W-:Y:S02]  /*4930*/  STL [R1+0xac], R5 ;  /* 0x0000ac0501007387 */ /* 0x0003e40000100800 */
.L_x_32:
[----:B------:R-:W-:Y:S05]  /*4940*/  @!P1 BRA `(.L_x_33) ;  /* 0x0000000000049947 */ /* 0x000fea0003800000 */
[----:B------:R-:W-:Y:S01]  /*4950*/  BPT.TRAP 0x1 ;  /* 0x000000040000795c */ /* 0x000fe20000300000 */
.L_x_33:
[----:B-1-3--:R-:W3:Y:S04]  /*4960*/  LDL R3, [R1+0xbc] ;  /* 0x0000bc0001037983 */ /* 0x00aee80000100800 */
[----:B------:R-:W4:Y:S01]  /*4970*/  LDL R5, [R1+0xc0] ;  /* 0x0000c00001057983 */ /* 0x000f220000100800 */
[----:B------:R-:W-:Y:S01]  /*4980*/  UISETP.GT.U32.AND UP0, UPT, UR40, 0x1, UPT ;  /* 0x000000012800788c */ /* 0x000fe2000bf04070 */
[----:B---3--:R-:W-:Y:S02]  /*4990*/  ISETP.NE.AND P0, PT, R3, RZ, PT ;  /* 0x000000ff0300720c */ /* 0x008fe40003f05270 */
[----:B------:R-:W-:-:S11]  /*49a0*/  MOV R3, UR12 ;  /* 0x0000000c00037c02 */ /* 0x000fd60008000f00 */
[----:B------:R-:W-:-:S05]  /*49b0*/  @P0 LEA R3, R3, UR51, 0x3 ;  /* 0x0000003303030c11 */ /* 0x000fca000f8e18ff */
[----:B------:R-:W-:-:S05]  /*49c0*/  @P0 VIADD R3, R3, 0x40 ;  /* 0x0000004003030836 */ /* 0x000fca0000000000 */
[----:B----4-:R-:W-:-:S04]  /*49d0*/  @P0 PRMT R3, R5, 0x654, R3 ;  /* 0x0000065405030816 */ /* 0x010fc80000000003 */
[----:B------:R1:W-:Y:S01]  /*49e0*/  @P0 SYNCS.ARRIVE.TRANS64.RED.A1T0 RZ, [R3+URZ], RZ ;  /* 0x000000ff03ff09a7 */ /* 0x0003e2000810043f */
[----:B------:R-:W-:-:S13]  /*49f0*/  PLOP3.LUT P0, PT, PT, PT, UP0, 0x80, 0x0 ;  /* 0x000000000000781c */ /* 0x000fda0003f0f008 */
[----:B-1----:R-:W-:Y:S05]  /*4a00*/  @P0 BRA `(.L_x_34) ;  /* 0x0000000000040947 */ /* 0x002fea0003800000 */
[----:B------:R-:W-:Y:S01]  /*4a10*/  BPT.TRAP 0x1 ;  /* 0x000000040000795c */ /* 0x000fe20000300000 */
.L_x_34:
[----:B------:R-:W-:Y:S02]  /*4a20*/  UISETP.GT.AND UP2, UPT, UR11, 0x1, UPT ;  /* 0x000000010b00788c */ /* 0x000fe4000bf44270 */
[----:B------:R-:W-:Y:S02]  /*4a30*/  UIADD3 UR10, UR10, 0x1, URZ ;  /* 0x000000010a0a7890 */ /* 0x000fe4000fffe03f */
[----:B------:R-:W-:Y:S02]  /*4a40*/  UIADD3 UR12, UR12, 0x1, URZ ;  /* 0x000000010c0c7890 */ /* 0x000fe4000fffe03f */
[----:B------:R-:W-:Y:S01]  /*4a50*/  PLOP3.LUT P0, PT, PT, PT, UP2, 0x80, 0x0 ;  /* 0x000000000000781c */ /* 0x000fe20003f0f028 */
[----:B------:R-:W-:Y:S02]  /*4a60*/  UISETP.NE.AND UP0, UPT, UR10, 0x8, UPT ;  /* 0x000000080a00788c */ /* 0x000fe4000bf05270 */
[----:B------:R-:W-:Y:S02]  /*4a70*/  UISETP.NE.AND UP1, UPT, UR12, 0x8, UPT ;  /* 0x000000080c00788c */ /* 0x000fe4000bf25270 */
[----:B------:R-:W-:-:S02]  /*4a80*/  USEL UR5, URZ, 0x1, UP0 ;  /* 0x000000013f057887 */ /* 0x000fc40008000000 */
[----:B------:R-:W-:Y:S02]  /*4a90*/  UIADD3 UR11, UR11, -0x1, URZ ;  /* 0xffffffff0b0b7890 */ /* 0x000fe4000fffe03f */
[----:B------:R-:W-:Y:S02]  /*4aa0*/  USEL UR10, UR10, URZ, UP0 ;  /* 0x0000003f0a0a7287 */ /* 0x000fe40008000000 */
[----:B-----5:R-:W-:Y:S01]  /*4ab0*/  LOP3.LUT R0, R0, UR5, RZ, 0x3c, !PT ;  /* 0x0000000500007c12 */ /* 0x020fe2000f8e3cff */
[----:B------:R-:W-:Y:S01]  /*4ac0*/  USEL UR12, UR12, URZ, UP1 ;  /* 0x0000003f0c0c7287 */ /* 0x000fe20008800000 */
[----:B------:R-:W-:Y:S01]  /*4ad0*/  UMOV UR5, 0x1 ;  /* 0x0000000100057882 */ /* 0x000fe20000000000 */
[----:B------:R-:W-:Y:S10]  /*4ae0*/  @P0 BRA `(.L_x_35) ;  /* 0xffffffec00440947 */ /* 0x000ff4000383ffff */
.L_x_27:
[----:B------:R-:W-:-:S04]  /*4af0*/  UISETP.NE.AND UP0, UPT, UR8, URZ, UPT ;  /* 0x0000003f0800728c */ /* 0x000fc8000bf05270 */
[----:B------:R-:W-:-:S06]  /*4b00*/  USEL UR4, URZ, 0x1, !UP0 ;  /* 0x000000013f047887 */ /* 0x000fcc000c000000 */
[----:B------:R-:W-:-:S13]  /*4b10*/  ISETP.NE.AND P0, PT, RZ, UR4, PT ;  /* 0x00000004ff007c0c */ /* 0x000fda000bf05270 */
[----:B------:R-:W-:Y:S05]  /*4b20*/  @!P0 BRA `(.L_x_36) ;  /* 0x0000000c00688947 */ /* 0x000fea0003800000 */
[----:B------:R-:W3:Y:S04]  /*4b30*/  LDL.LU R3, [R1+0xb0] ;  /* 0x0000b00001037983 */ /* 0x000ee80000300800 */
[----:B------:R-:W4:Y:S04]  /*4b40*/  LDL.LU R5, [R1+0xac] ;  /* 0x0000ac0001057983 */ /* 0x000f280000300800 */
[----:B------:R-:W2:Y:S04]  /*4b50*/  LDL.LU R6, [R1+0xa8] ;  /* 0x0000a80001067983 */ /* 0x000ea80000300800 */
[----:B------:R-:W3:Y:S04]  /*4b60*/  LDL.LU R7, [R1+0xa4] ;  /* 0x0000a40001077983 */ /* 0x000ee80000300800 */
[----:B------:R-:W4:Y:S04]  /*4b70*/  LDL.LU R8, [R1+0xa0] ;  /* 0x0000a00001087983 */ /* 0x000f280000300800 */
[----:B------:R-:W2:Y:S04]  /*4b80*/  LDL.LU R9, [R1+0x9c] ;  /* 0x00009c0001097983 */ /* 0x000ea80000300800 */
[----:B------:R-:W3:Y:S04]  /*4b90*/  LDL.LU R10, [R1+0x98] ;  /* 0x00009800010a7983 */ /* 0x000ee80000300800 */
[----:B------:R-:W4:Y:S04]  /*4ba0*/  LDL.LU R11, [R1+0x94] ;  /* 0x00009400010b7983 */ /* 0x000f280000300800 */
[----:B------:R-:W2:Y:S04]  /*4bb0*/  LDL.LU R12, [R1+0x90] ;  /* 0x00009000010c7983 */ /* 0x000ea80000300800 */
[----:B------:R-:W3:Y:S04]  /*4bc0*/  LDL.LU R13, [R1+0x8c] ;  /* 0x00008c00010d7983 */ /* 0x000ee80000300800 */
[----:B------:R-:W4:Y:S01]  /*4bd0*/  LDL.LU R14, [R1+0x88] ;  /* 0x00008800010e7983 */ /* 0x000f220000300800 */
[----:B------:R-:W-:-:S03]  /*4be0*/  FADD R227, R88, R227 ;  /* 0x000000e358e37221 */ /* 0x000fc60000000000 */
[----:B------:R-:W2:Y:S01]  /*4bf0*/  LDL.LU R0, [R1+0x28] ;  /* 0x0000280001007983 */ /* 0x000ea20000300800 */
[----:B------:R-:W-:-:S03]  /*4c00*/  FADD R226, R89, R226 ;  /* 0x000000e259e27221 */ /* 0x000fc60000000000 */
[----:B------:R-:W3:Y:S01]  /*4c10*/  LDL.LU R21, [R1+0x2c] ;  /* 0x00002c0001157983 */ /* 0x000ee20000300800 */
[----:B------:R-:W-:-:S03]  /*4c20*/  FADD R225, R90, R225 ;  /* 0x000000e15ae17221 */ /* 0x000fc60000000000 */
[----:B------:R-:W4:Y:S01]  /*4c30*/  LDL.LU R20, [R1+0x30] ;  /* 0x0000300001147983 */ /* 0x000f220000300800 */
        /* <DEDUP_REMOVED lines=13> */
[----:B------:R-:W4:Y:S04]  /*4d10*/  LDL.LU R93, [R1+0x10] ;  /* 0x00001000015d7983 */ /* 0x000f280000300800 */
[----:B------:R-:W4:Y:S04]  /*4d20*/  LDL.LU R94, [R1+0xc] ;  /* 0x00000c00015e7983 */ /* 0x000f280000300800 */
[----:B------:R-:W4:Y:S04]  /*4d30*/  LDL.LU R95, [R1+0x8] ;  /* 0x00000800015f7983 */ /* 0x000f280000300800 */
[----:B------:R-:W4:Y:S04]  /*4d40*/  LDL.LU R96, [R1+0x4] ;  /* 0x0000040001607983 */ /* 0x000f280000300800 */
[----:B------:R-:W4:Y:S01]  /*4d50*/  LDL.LU R97, [R1] ;  /* 0x0000000001617983 */ /* 0x000f220000300800 */
[----:B------:R-:W-:Y:S01]  /*4d60*/  FADD R212, R103, R212 ;  /* 0x000000d467d47221 */ /* 0x000fe20000000000 */
        /* <DEDUP_REMOVED lines=72> */
[----:B--2---:R-:W-:Y:S01]  /*51f0*/  FADD R0, R53, R0 ;  /* 0x0000000035007221 */ /* 0x004fe20000000000 */
[----:B---3--:R-:W-:Y:S01]  /*5200*/  FADD R21, R54, R21 ;  /* 0x0000001536157221 */ /* 0x008fe20000000000 */
[----:B----4-:R-:W-:Y:S01]  /*5210*/  FADD R20, R55, R20 ;  /* 0x0000001437147221 */ /* 0x010fe20000000000 */
        /* <DEDUP_REMOVED lines=10> */
[----:B------:R-:W-:-:S05]  /*52c0*/  FADD R97, R43, R97 ;  /* 0x000000612b617221 */ /* 0x000fca0000000000 */
[----:B------:R1:W-:Y:S04]  /*52d0*/  STL [R1], R97 ;  /* 0x0000006101007387 */ /* 0x0003e80000100800 */
[----:B------:R2:W-:Y:S04]  /*52e0*/  STL [R1+0x4], R96 ;  /* 0x0000046001007387 */ /* 0x0005e80000100800 */
        /* <DEDUP_REMOVED lines=12> */
[----:B------:R-:W4:Y:S04]  /*53b0*/  LDL.LU R103, [R1+0x38] ;  /* 0x0000380001677983 */ /* 0x000f280000300800 */
[----:B------:R-:W4:Y:S04]  /*53c0*/  LDL.LU R102, [R1+0x3c] ;  /* 0x00003c0001667983 */ /* 0x000f280000300800 */
[----:B------:R-:W4:Y:S04]  /*53d0*/  LDL.LU R101, [R1+0x40] ;  /* 0x0000400001657983 */ /* 0x000f280000300800 */
[----:B------:R-:W4:Y:S04]  /*53e0*/  LDL.LU R100, [R1+0x44] ;  /* 0x0000440001647983 */ /* 0x000f280000300800 */
[----:B------:R-:W4:Y:S04]  /*53f0*/  LDL.LU R99, [R1+0x48] ;  /* 0x0000480001637983 */ /* 0x000f280000300800 */
[----:B------:R-:W4:Y:S04]  /*5400*/  LDL.LU R98, [R1+0x4c] ;  /* 0x00004c0001627983 */ /* 0x000f280000300800 */
[----:B-1----:R-:W4:Y:S04]  /*5410*/  LDL.LU R97, [R1+0x50] ;  /* 0x0000500001617983 */ /* 0x002f280000300800 */
[----:B--2---:R-:W2:Y:S04]  /*5420*/  LDL.LU R96, [R1+0x54] ;  /* 0x0000540001607983 */ /* 0x004ea80000300800 */
[----:B---3--:R-:W3:Y:S04]  /*5430*/  LDL.LU R95, [R1+0x58] ;  /* 0x00005800015f7983 */ /* 0x008ee80000300800 */
[----:B----4-:R-:W4:Y:S04]  /*5440*/  LDL.LU R94, [R1+0x5c] ;  /* 0x00005c00015e7983 */ /* 0x010f280000300800 */
        /* <DEDUP_REMOVED lines=22> */
[----:B------:R-:W-:-:S04]  /*55b0*/  FADD R102, R58, R102 ;  /* 0x000000663a667221 */ /* 0x000fc80000000000 */
        /* <DEDUP_REMOVED lines=11> */
[----:B--2---:R-:W-:-:S03]  /*5670*/  FADD R96, R64, R96 ;  /* 0x0000006040607221 */ /* 0x004fc60000000000 */
[----:B------:R1:W-:Y:S01]  /*5680*/  STL [R1+0x50], R97 ;  /* 0x0000506101007387 */ /* 0x0003e20000100800 */
[----:B---3--:R-:W-:-:S03]  /*5690*/  FADD R95, R65, R95 ;  /* 0x0000005f415f7221 */ /* 0x008fc60000000000 */
[----:B------:R1:W-:Y:S01]  /*56a0*/  STL [R1+0x54], R96 ;  /* 0x0000546001007387 */ /* 0x0003e20000100800 */
[----:B----4-:R-:W-:-:S03]  /*56b0*/  FADD R94, R66, R94 ;  /* 0x0000005e425e7221 */ /* 0x010fc60000000000 */
        /* <DEDUP_REMOVED lines=32> */
[----:B------:R1:W-:Y:S02]  /*58c0*/  STL [R1+0xac], R5 ;  /* 0x0000ac0501007387 */ /* 0x0003e40000100800 */
.L_x_36:
[----:B-1----:R-:W1:Y:S02]  /*58d0*/  LDC R0, c[0x0][0x28c] ;  /* 0x0000a300ff007b82 */ /* 0x002e640000000800 */
[----:B-1----:R-:W-:-:S13]  /*58e0*/  ISETP.GE.AND P0, PT, R0, 0x1, PT ;  /* 0x000000010000780c */ /* 0x002fda0003f06270 */
[----:B------:R-:W-:Y:S05]  /*58f0*/  @!P0 BRA `(.L_x_37) ;  /* 0x00000000005c8947 */ /* 0x000fea0003800000 */
[----:B------:R-:W-:-:S06]  /*5900*/  UISETP.NE.AND UP0, UPT, UR49, 0x3, UPT ;  /* 0x000000033100788c */ /* 0x000fcc000bf05270 */
[----:B------:R-:W-:-:S13]  /*5910*/  PLOP3.LUT P0, PT, PT, PT, UP0, 0x80, 0x0 ;  /* 0x000000000000781c */ /* 0x000fda0003f0f008 */
[----:B------:R-:W-:Y:S05]  /*5920*/  @!P0 BRA `(.L_x_38) ;  /* 0x0000000000048947 */ /* 0x000fea0003800000 */
[----:B------:R-:W-:Y:S01]  /*5930*/  BPT.TRAP 0x1 ;  /* 0x000000040000795c */ /* 0x000fe20000300000 */
.L_x_38:
[----:B------:R-:W3:Y:S04]  /*5940*/  LDL R0, [R1+0xbc] ;  /* 0x0000bc0001007983 */ /* 0x000ee80000100800 */
[----:B------:R-:W4:Y:S01]  /*5950*/  LDL R3, [R1+0xc0] ;  /* 0x0000c00001037983 */ /* 0x000f220000100800 */
[----:B------:R-:W-:Y:S01]  /*5960*/  UISETP.LT.AND UP1, UPT, UR52, 0x1, UPT ;  /* 0x000000013400788c */ /* 0x000fe2000bf21270 */
[----:B---3--:R-:W-:-:S13]  /*5970*/  ISETP.NE.AND P0, PT, R0, RZ, PT ;  /* 0x000000ff0000720c */ /* 0x008fda0003f05270 */
[----:B------:R-:W-:-:S05]  /*5980*/  VOTEU.ANY UP0, P0 ;  /* 0x00000000003f7886 */ /* 0x000fca0000000100 */
[----:B------:R-:W-:-:S04]  /*5990*/  @UP0 USEL UR4, UR52, 0x1, UP1 ;  /* 0x0000000134040887 */ /* 0x000fc80008800000 */
[----:B------:R-:W-:-:S06]  /*59a0*/  @UP0 UIADD3 UR4, UR48, UR52, -UR4 ;  /* 0x0000003430040290 */ /* 0x000fcc000fffe804 */
[----:B------:R-:W-:Y:S01]  /*59b0*/  IMAD.U32 R0, RZ, RZ, UR4 ;  /* 0x00000004ff007e24 */ /* 0x000fe2000f8e00ff */
[----:B----4-:R-:W-:Y:S01]  /*59c0*/  MOV R5, R3 ;  /* 0x0000000300057202 */ /* 0x010fe20000000f00 */
[----:B------:R-:W-:-:S03]  /*59d0*/  IMAD.U32 R3, RZ, RZ, UR51 ;  /* 0x00000033ff037e24 */ /* 0x000fc6000f8e00ff */
[----:B------:R-:W-:-:S04]  /*59e0*/  @P0 SHF.L.U32 R0, R0, 0x3, RZ ;  /* 0x0000000300000819 */ /* 0x000fc800000006ff */
[----:B------:R-:W-:Y:S01]  /*59f0*/  @P0 LOP3.LUT R0, R0, 0x38, RZ, 0xc0, !PT ;  /* 0x0000003800000812 */ /* 0x000fe200078ec0ff */
[----:B------:R-:W-:-:S03]  /*5a00*/  UISETP.GT.U32.AND UP0, UPT, UR40, 0x1, UPT ;  /* 0x000000012800788c */ /* 0x000fc6000bf04070 */
[----:B------:R-:W-:-:S04]  /*5a10*/  @P0 IADD3 R0, R3, 0x40, R0 ;  /* 0x0000004003000810 */ /* 0x000fc80007ffe000 */
[----:B------:R-:W-:-:S04]  /*5a20*/  @P0 PRMT R0, R5, 0x654, R0 ;  /* 0x0000065405000816 */ /* 0x000fc80000000000 */
[----:B------:R1:W-:Y:S01]  /*5a30*/  @P0 SYNCS.ARRIVE.TRANS64.RED.A1T0 RZ, [R0+URZ], RZ ;  /* 0x000000ff00ff09a7 */ /* 0x0003e2000810043f */
[----:B------:R-:W-:-:S13]  /*5a40*/  PLOP3.LUT P0, PT, PT, PT, UP0, 0x80, 0x0 ;  /* 0x000000000000781c */ /* 0x000fda0003f0f008 */
[----:B-1----:R-:W-:Y:S05]  /*5a50*/  @P0 BRA `(.L_x_37) ;  /* 0x0000000000040947 */ /* 0x002fea0003800000 */
[----:B------:R-:W-:Y:S01]  /*5a60*/  BPT.TRAP 0x1 ;  /* 0x000000040000795c */ /* 0x000fe20000300000 */
.L_x_37:
[----:B------:R-:W-:Y:S01]  /*5a70*/  UIADD3 UR4, UR51, 0x100, URZ ;  /* 0x0000010033047890 */ /* 0x000fe2000fffe03f */
[----:B------:R-:W-:Y:S01]  /*5a80*/  R2UR UR46, R4 ;  /* 0x00000000042e72ca */ /* 0x000fe200000e0000 */
[----:B------:R-:W-:Y:S02]  /*5a90*/  USHF.L.U32 UR45, UR45, 0x7, URZ ;  /* 0x000000072d2d7899 */ /* 0x000fe4000800063f */
[----:B------:R-:W-:-:S06]  /*5aa0*/  ULOP3.LUT UP0, URZ, UR4, 0x9f, URZ, 0xc0, !UPT ;  /* 0x0000009f043f7892 */ /* 0x000fcc000f80c03f */
[----:B------:R-:W-:-:S04]  /*5ab0*/  PLOP3.LUT P0, PT, PT, PT, UP0, 0x80, 0x0 ;  /* 0x000000000000781c */ /* 0x000fc80003f0f008 */
[----:B------:R-:W-:-:S09]  /*5ac0*/  USHF.L.U32 UR46, UR46, 0x8, URZ ;  /* 0x000000082e2e7899 */ /* 0x000fd2000800063f */
[----:B------:R-:W-:Y:S05]  /*5ad0*/  @!P0 BRA `(.L_x_39) ;  /* 0x0000000000408947 */ /* 0x000fea0003800000 */
[----:B------:R-:W-:Y:S01]  /*5ae0*/  MOV R14, 0x0 ;  /* 0x00000000000e7802 */ /* 0x000fe20000000f00 */
[----:B------:R-:W-:Y:S01]  /*5af0*/  ULDC.64 UR4, c[0x4][0x70] ;  /* 0x01001c0000047ab9 */ /* 0x000fe20000000a00 */
[----:B------:R-:W-:Y:S01]  /*5b00*/  ULDC.64 UR6, c[0x4][0x8] ;  /* 0x0100020000067ab9 */ /* 0x000fe20000000a00 */
[----:B------:R-:W-:Y:S01]  /*5b10*/  MOV R4, UR4 ;  /* 0x0000000400047c02 */ /* 0x000fe20008000f00 */
[----:B------:R-:W-:Y:S01]  /*5b20*/  IMAD.U32 R5, RZ, RZ, UR5 ;  /* 0x00000005ff057e24 */ /* 0x000fe2000f8e00ff */
[----:B------:R-:W-:Y:S01]  /*5b30*/  ULDC.64 UR4, c[0x4][0x78] ;  /* 0x01001e0000047ab9 */ /* 0x000fe20000000a00 */
[----:B------:R-:W1:Y:S01]  /*5b40*/  LDC.64 R14, c[0x4][R14] ;  /* 0x010000000e0e7b82 */ /* 0x000e620000000a00 */
[----:B------:R-:W-:Y:S01]  /*5b50*/  MOV R6, UR4 ;  /* 0x0000000400067c02 */ /* 0x000fe20008000f00 */
[----:B------:R-:W-:Y:S01]  /*5b60*/  IMAD.U32 R7, RZ, RZ, UR5 ;  /* 0x00000005ff077e24 */ /* 0x000fe2000f8e00ff */
[----:B------:R-:W-:Y:S01]  /*5b70*/  MOV R10, UR6 ;  /* 0x00000006000a7c02 */ /* 0x000fe20008000f00 */
[----:B------:R-:W-:Y:S01]  /*5b80*/  IMAD.U32 R11, RZ, RZ, UR7 ;  /* 0x00000007ff0b7e24 */ /* 0x000fe2000f8e00ff */
[----:B------:R-:W-:Y:S01]  /*5b90*/  MOV R8, 0x70 ;  /* 0x0000007000087802 */ /* 0x000fe20000000f00 */
[----:B------:R-:W-:Y:S01]  /*5ba0*/  IMAD.MOV.U32 R12, RZ, RZ, 0x1 ;  /* 0x00000001ff0c7424 */ /* 0x000fe200078e00ff */
[----:B------:R-:W-:-:S07]  /*5bb0*/  MOV R13, RZ ;  /* 0x000000ff000d7202 */ /* 0x000fce0000000f00 */
[----:B------:R-:W-:-:S07]  /*5bc0*/  LEPC R20, `(.L_x_39) ;  /* 0x000000001014794e */ /* 0x000fce0000000000 */
[----:B-12--5:R-:W-:Y:S05]  /*5bd0*/  CALL.ABS.NOINC R14 ;  /* 0x000000000e007343 */ /* 0x026fea0003c00000 */
.L_x_39:
[----:B------:R-:W-:-:S04]  /*5be0*/  UIADD3 UR4, UR51, 0x4100, URZ ;  /* 0x0000410033047890 */ /* 0x000fc8000fffe03f */
[----:B------:R-:W-:-:S06]  /*5bf0*/  ULOP3.LUT UP0, URZ, UR4, 0x9f, URZ, 0xc0, !UPT ;  /* 0x0000009f043f7892 */ /* 0x000fcc000f80c03f */
[----:B------:R-:W-:-:S13]  /*5c00*/  PLOP3.LUT P0, PT, PT, PT, UP0, 0x80, 0x0 ;  /* 0x000000000000781c */ /* 0x000fda0003f0f008 */
[----:B------:R-:W-:Y:S05]  /*5c10*/  @!P0 BRA `(.L_x_40) ;  /* 0x0000000000408947 */ /* 0x000fea0003800000 */
[----:B------:R-:W-:Y:S01]  /*5c20*/  MOV R14, 0x0 ;  /* 0x00000000000e7802 */ /* 0x000fe20000000f00 */
[----:B------:R-:W-:Y:S01]  /*5c30*/  ULDC.64 UR4, c[0x4][0x70] ;  /* 0x01001c0000047ab9 */ /* 0x000fe20000000a00 */
[----:B------:R-:W-:Y:S01]  /*5c40*/  ULDC.64 UR6, c[0x4][0x78] ;  /* 0x01001e0000067ab9 */ /* 0x000fe20000000a00 */
[----:B------:R-:W-:Y:S01]  /*5c50*/  IMAD.U32 R4, RZ, RZ, UR4 ;  /* 0x00000004ff047e24 */ /* 0x000fe2000f8e00ff */
[----:B------:R-:W-:Y:S01]  /*5c60*/  MOV R5, UR5 ;  /* 0x0000000500057c02 */ /* 0x000fe20008000f00 */
[----:B------:R-:W-:Y:S01]  /*5c70*/  ULDC.64 UR4, c[0x4][0x10] ;  /* 0x0100040000047ab9 */ /* 0x000fe20000000a00 */
[----:B------:R-:W1:Y:S01]  /*5c80*/  LDC.64 R14, c[0x4][R14] ;  /* 0x010000000e0e7b82 */ /* 0x000e620000000a00 */
[----:B------:R-:W-:Y:S01]  /*5c90*/  IMAD.U32 R6, RZ, RZ, UR6 ;  /* 0x00000006ff067e24 */ /* 0x000fe2000f8e00ff */
[----:B------:R-:W-:Y:S01]  /*5ca0*/  MOV R7, UR7 ;  /* 0x0000000700077c02 */ /* 0x000fe20008000f00 */
[----:B------:R-:W-:Y:S01]  /*5cb0*/  IMAD.U32 R10, RZ, RZ, UR4 ;  /* 0x00000004ff0a7e24 */ /* 0x000fe2000f8e00ff */
[----:B------:R-:W-:Y:S01]  /*5cc0*/  MOV R11, UR5 ;  /* 0x00000005000b7c02 */ /* 0x000fe20008000f00 */
[----:B------:R-:W-:Y:S01]  /*5cd0*/  IMAD.MOV.U32 R8, RZ, RZ, 0x70 ;  /* 0x00000070ff087424 */ /* 0x000fe200078e00ff */
[----:B------:R-:W-:Y:S01]  /*5ce0*/  MOV R12, 0x1 ;  /* 0x00000001000c7802 */ /* 0x000fe20000000f00 */
[----:B------:R-:W-:-:S07]  /*5cf0*/  IMAD.MOV.U32 R13, RZ, RZ, RZ ;  /* 0x000000ffff0d7224 */ /* 0x000fce00078e00ff */
[----:B------:R-:W-:-:S07]  /*5d00*/  LEPC R20, `(.L_x_40) ;  /* 0x000000001014794e */ /* 0x000fce0000000000 */
[----:B-12--5:R-:W-:Y:S05]  /*5d10*/  CALL.ABS.NOINC R14 ;  /* 0x000000000e007343 */ /* 0x026fea0003c00000 */
.L_x_40:
[----:B------:R-:W1:Y:S02]  /*5d20*/  LDC.64 R4, c[0x0][0x590] ;  /* 0x00016400ff047b82 */ /* 0x000e640000000a00 */
[----:B-1----:R-:W-:-:S04]  /*5d30*/  ISETP.NE.U32.AND P1, PT, R4, RZ, PT ;  /* 0x000000ff0400720c */ /* 0x002fc80003f25070 */
[----:B------:R-:W-:-:S13]  /*5d40*/  ISETP.NE.AND.EX P1, PT, R5, RZ, PT, P1 ;  /* 0x000000ff0500720c */ /* 0x000fda0003f25310 */
[----:B------:R-:W-:Y:S05]  /*5d50*/  @!P1 BRA `(.L_x_41) ;  /* 0x00000000003c9947 */ /* 0x000fea0003800000 */
[----:B------:R-:W-:Y:S02]  /*5d60*/  ULDC.64 UR4, c[0x0][0x588] ;  /* 0x0001620000047ab9 */ /* 0x000fe40000000a00 */
[----:B------:R-:W-:-:S04]  /*5d70*/  ISETP.NE.U32.AND P0, PT, RZ, UR4, PT ;  /* 0x00000004ff007c0c */ /* 0x000fc8000bf05070 */
[----:B------:R-:W-:-:S13]  /*5d80*/  ISETP.NE.AND.EX P0, PT, RZ, UR5, PT, P0 ;  /* 0x00000005ff007c0c */ /* 0x000fda000bf05300 */
[----:B------:R-:W-:Y:S05]  /*5d90*/  @!P0 BRA `(.L_x_42) ;  /* 0x00000000001c8947 */ /* 0x000fea0003800000 */
[----:B------:R-:W1:Y:S01]  /*5da0*/  LDC.64 R6, c[0x0][0x588] ;  /* 0x00016200ff067b82 */ /* 0x000e620000000a00 */
[----:B------:R-:W-:-:S04]  /*5db0*/  IMAD R3, R4, UR47, RZ ;  /* 0x0000002f04037c24 */ /* 0x000fc8000f8e02ff */
[----:B-1----:R-:W-:-:S05]  /*5dc0*/  IMAD.WIDE R6, R3, 0x4, R6 ;  /* 0x0000000403067825 */ /* 0x002fca00078e0206 */
[----:B-----5:R1:W5:Y:S01]  /*5dd0*/  LDG.E R16, desc[UR58][R6.64] ;  /* 0x0000003a06107981 */ /* 0x020362000c1e1900 */
[----:B------:R-:W-:-:S05]  /*5de0*/  MOV R0, 0x1 ;  /* 0x0000000100007802 */ /* 0x000fca0000000f00 */
[----:B------:R1:W-:Y:S01]  /*5df0*/  STL.S16 [R1+0xcc], R0 ;  /* 0x0000cc0001007387 */ /* 0x0003e20000100600 */
[----:B------:R-:W-:Y:S05]  /*5e00*/  BRA `(.L_x_41) ;  /* 0x0000000000107947 */ /* 0x000fea0003800000 */
.L_x_42:
[----:B------:R-:W-:Y:S01]  /*5e10*/  IMAD.MOV.U32 R0, RZ, RZ, 0x1 ;  /* 0x00000001ff007424 */ /* 0x000fe200078e00ff */
[----:B------:R-:W-:Y:S02]  /*5e20*/  ULDC UR4, c[0x0][0x580] ;  /* 0x0001600000047ab9 */ /* 0x000fe40000000800 */
[----:B-----5:R-:W-:Y:S02]  /*5e30*/  MOV R16, UR4 ;  /* 0x0000000400107c02 */ /* 0x020fe40008000f00 */
[----:B------:R3:W-:Y:S05]  /*5e40*/  STL.S16 [R1+0xcc], R0 ;  /* 0x0000cc0001007387 */ /* 0x0007ea0000100600 */
.L_x_41:
[----:B-1----:R-:W1:Y:S02]  /*5e50*/  LDC.64 R6, c[0x0][0x5b0] ;  /* 0x00016c00ff067b82 */ /* 0x002e640000000a00 */
[----:B-1----:R-:W-:-:S04]  /*5e60*/  ISETP.NE.U32.AND P0, PT, R6, RZ, PT ;  /* 0x000000ff0600720c */ /* 0x002fc80003f05070 */
[----:B------:R-:W-:-:S13]  /*5e70*/  ISETP.NE.AND.EX P0, PT, R7, RZ, PT, P0 ;  /* 0x000000ff0700720c */ /* 0x000fda0003f05300 */
[----:B------:R-:W-:Y:S05]  /*5e80*/  @!P0 BRA `(.L_x_43) ;  /* 0x00000000002c8947 */ /* 0x000fea0003800000 */
[----:B------:R-:W-:Y:S02]  /*5e90*/  ULDC.64 UR4, c[0x0][0x5a8] ;  /* 0x00016a0000047ab9 */ /* 0x000fe40000000a00 */
[----:B------:R-:W-:-:S04]  /*5ea0*/  ISETP.NE.U32.AND P0, PT, RZ, UR4, PT ;  /* 0x00000004ff007c0c */ /* 0x000fc8000bf05070 */
[----:B------:R-:W-:-:S13]  /*5eb0*/  ISETP.NE.AND.EX P0, PT, RZ, UR5, PT, P0 ;  /* 0x00000005ff007c0c */ /* 0x000fda000bf05300 */
[----:B------:R-:W-:Y:S05]  /*5ec0*/  @!P0 BRA `(.L_x_44) ;  /* 0x0000000000148947 */ /* 0x000fea0003800000 */
[----:B-----5:R-:W1:Y:S01]  /*5ed0*/  LDC.64 R2, c[0x0][0x5a8] ;  /* 0x00016a00ff027b82 */ /* 0x020e620000000a00 */
[----:B------:R-:W-:-:S04]  /*5ee0*/  IMAD R7, R6, UR47, RZ ;  /* 0x0000002f06077c24 */ /* 0x000fc8000f8e02ff */
[----:B-1----:R-:W-:-:S06]  /*5ef0*/  IMAD.WIDE R2, R7, 0x4, R2 ;  /* 0x0000000407027825 */ /* 0x002fcc00078e0202 */
[----:B------:R1:W5:Y:S01]  /*5f00*/  LDG.E R2, desc[UR58][R2.64] ;  /* 0x0000003a02027981 */ /* 0x000362000c1e1900 */
[----:B------:R-:W-:Y:S05]  /*5f10*/  BRA `(.L_x_43) ;  /* 0x0000000000087947 */ /* 0x000fea0003800000 */
.L_x_44:
[----:B------:R-:W-:Y:S02]  /*5f20*/  ULDC UR4, c[0x0][0x5a0] ;  /* 0x0001680000047ab9 */ /* 0x000fe40000000800 */
[----:B-----5:R-:W-:-:S07]  /*5f30*/  IMAD.U32 R2, RZ, RZ, UR4 ;  /* 0x00000004ff027e24 */ /* 0x020fce000f8e00ff */
.L_x_43:
[----:B------:R-:W-:Y:S01]  /*5f40*/  ULDC.64 UR4, c[0x0][0x588] ;  /* 0x0001620000047ab9 */ /* 0x000fe20000000a00 */
[----:B------:R-:W-:Y:S01]  /*5f50*/  ISETP.NE.U32.AND P2, PT, R4, RZ, PT ;  /* 0x000000ff0400720c */ /* 0x000fe20003f45070 */
[----:B------:R-:W-:Y:S02]  /*5f60*/  UISETP.NE.U32.AND UP0, UPT, UR4, URZ, UPT ;  /* 0x0000003f0400728c */ /* 0x000fe4000bf05070 */
[----:B------:R-:W-:Y:S02]  /*5f70*/  ISETP.NE.U32.AND P3, PT, RZ, UR4, PT ;  /* 0x00000004ff007c0c */ /* 0x000fe4000bf65070 */
[----:B------:R-:W-:Y:S01]  /*5f80*/  ISETP.NE.AND.EX P2, PT, R5, RZ, PT, P2 ;  /* 0x000000ff0500720c */ /* 0x000fe20003f45320 */
[----:B------:R-:W-:Y:S02]  /*5f90*/  UISETP.NE.AND.EX UP0, UPT, UR5, URZ, UPT, UP0 ;  /* 0x0000003f0500728c */ /* 0x000fe4000bf05300 */
[----:B------:R-:W-:Y:S02]  /*5fa0*/  ISETP.NE.AND.EX P3, PT, RZ, UR5, PT, P3 ;  /* 0x00000005ff007c0c */ /* 0x000fe4000bf65330 */
[----:B------:R-:W-:-:S02]  /*5fb0*/  PLOP3.LUT P0, PT, PT, PT, PT, 0x8, 0x0 ;  /* 0x000000000000781c */ /* 0x000fc40003f0e170 */
[----:B------:R-:W-:-:S04]  /*5fc0*/  PLOP3.LUT P4, PT, PT, PT, UP0, 0x80, 0x0 ;  /* 0x000000000000781c */ /* 0x000fc80003f8f008 */
[----:B------:R-:W-:-:S05]  /*5fd0*/  PLOP3.LUT P4, PT, P4, PT, PT, 0x8, 0x0 ;  /* 0x000000000000781c */ /* 0x000fca000278e170 */
[----:B------:R-:W-:Y:S08]  /*5fe0*/  @P3 BRA P2, `(.L_x_45) ;  /* 0x0000000000283947 */ /* 0x000ff00001000000 */
[----:B------:R-:W-:Y:S04]  /*5ff0*/  BSSY B0, `(.L_x_45) ;  /* 0x0000009000007945 */ /* 0x000fe80003800000 */
[----:B------:R-:W-:Y:S05]  /*6000*/  @!P1 BRA `(.L_x_46) ;  /* 0x0000000000189947 */ /* 0x000fea0003800000 */
[----:B---3--:R-:W3:Y:S01]  /*6010*/  LDL R0, [R1+0xcc] ;  /* 0x0000cc0001007983 */ /* 0x008ee20000100800 */
[----:B------:R-:W-:Y:S02]  /*6020*/  PLOP3.LUT P0, PT, P4, PT, PT, 0x80, 0x0 ;  /* 0x000000000000781c */ /* 0x000fe4000270f070 */
[----:B---3--:R-:W-:-:S13]  /*6030*/  LOP3.LUT P2, RZ, R0, 0xff, RZ, 0xc0, !PT ;  /* 0x000000ff00ff7812 */ /* 0x008fda000784c0ff */
[----:B------:R-:W-:Y:S05]  /*6040*/  @!P2 BRA `(.L_x_47) ;  /* 0x00000000000ca947 */ /* 0x000fea0003800000 */
[----:B-----5:R-:W-:Y:S01]  /*6050*/  FSETP.EQ.AND P0, PT, R16, RZ, PT ;  /* 0x000000ff1000720b */ /* 0x020fe20003f02000 */
[----:B------:R-:W-:-:S12]  /*6060*/  BRA `(.L_x_47) ;  /* 0x0000000000047947 */ /* 0x000fd80003800000 */
.L_x_46:
[----:B-----5:R-:W-:-:S13]  /*6070*/  FSETP.EQ.AND P0, PT, R16, RZ, PT ;  /* 0x000000ff1000720b */ /* 0x020fda0003f02000 */
.L_x_47:
[----:B------:R-:W-:Y:S05]  /*6080*/  BSYNC B0 ;  /* 0x0000000000007941 */ /* 0x000fea0003800000 */
.L_x_45:
[----:B------:R-:W-:Y:S04]  /*6090*/  BSSY B0, `(.L_x_48) ;  /* 0x0000008000007945 */ /* 0x000fe80003800000 */
[----:B------:R-:W-:Y:S05]  /*60a0*/  @!P1 BRA `(.L_x_49) ;  /* 0x0000000000149947 */ /* 0x000fea0003800000 */
[----:B---3--:R-:W3:Y:S02]  /*60b0*/  LDL R0, [R1+0xcc] ;  /* 0x0000cc0001007983 */ /* 0x008ee40000100800 */
[----:B---3--:R-:W-:-:S13]  /*60c0*/  LOP3.LUT P1, RZ, R0, 0xff, RZ, 0xc0, !PT ;  /* 0x000000ff00ff7812 */ /* 0x008fda000782c0ff */
[----:B------:R-:W-:Y:S05]  /*60d0*/  @!P1 BRA `(.L_x_50) ;  /* 0x00000000000c9947 */ /* 0x000fea0003800000 */
[----:B-----5:R-:W-:Y:S01]  /*60e0*/  FSETP.EQ.AND P4, PT, R16, RZ, PT ;  /* 0x000000ff1000720b */ /* 0x020fe20003f82000 */
[----:B------:R-:W-:-:S12]  /*60f0*/  BRA `(.L_x_50) ;  /* 0x0000000000047947 */ /* 0x000fd80003800000 */
.L_x_49:
[----:B-----5:R-:W-:-:S13]  /*6100*/  FSETP.EQ.AND P4, PT, R16, RZ, PT ;  /* 0x000000ff1000720b */ /* 0x020fda0003f82000 */
.L_x_50:
[----:B------:R-:W-:Y:S05]  /*6110*/  BSYNC B0 ;  /* 0x0000000000007941 */ /* 0x000fea0003800000 */
.L_x_48:
[----:B------:R-:W-:Y:S01]  /*6120*/  BSSY B0, `(.L_x_51) ;  /* 0x0000049000007945 */ /* 0x000fe20003800000 */
[----:B------:R-:W-:Y:S02]  /*6130*/  CS2R R4, SRZ ;  /* 0x0000000000047805 */ /* 0x000fe4000001ff00 */
[----:B-1----:R-:W-:Y:S01]  /*6140*/  MOV R3, RZ ;  /* 0x000000ff00037202 */ /* 0x002fe20000000f00 */
[----:B---3--:R-:W-:Y:S01]  /*6150*/  IMAD.MOV.U32 R0, RZ, RZ, RZ ;  /* 0x000000ffff007224 */ /* 0x008fe200078e00ff */
[----:B------:R-:W-:Y:S06]  /*6160*/  @P0 BRA `(.L_x_52) ;  /* 0x0000000400100947 */ /* 0x000fec0003800000 */
[----:B------:R-:W-:-:S04]  /*6170*/  MOV R0, UR50 ;  /* 0x0000003200007c02 */ /* 0x000fc80008000f00 */
[----:B------:R-:W-:-:S13]  /*6180*/  ISETP.NE.AND P1, PT, R0, 0x3, PT ;  /* 0x000000030000780c */ /* 0x000fda0003f25270 */
[----:B------:R-:W-:Y:S05]  /*6190*/  @!P1 BRA `(.L_x_53) ;  /* 0x0000000000049947 */ /* 0x000fea0003800000 */
[----:B------:R-:W-:Y:S01]  /*61a0*/  BPT.TRAP 0x1 ;  /* 0x000000040000795c */ /* 0x000fe20000300000 */
.L_x_53:
[----:B------:R-:W3:Y:S04]  /*61b0*/  LDL R3, [R1+0xb4] ;  /* 0x0000b40001037983 */ /* 0x000ee80000100800 */
[----:B------:R-:W4:Y:S01]  /*61c0*/  LDL R0, [R1+0xb8] ;  /* 0x0000b80001007983 */ /* 0x000f220000100800 */
[----:B------:R-:W-:Y:S01]  /*61d0*/  BSSY B1, `(.L_x_54) ;  /* 0x0000006000017945 */ /* 0x000fe20003800000 */
[----:B------:R-:W-:Y:S02]  /*61e0*/  CS2R R4, SRZ ;  /* 0x0000000000047805 */ /* 0x000fe4000001ff00 */
[----:B---3--:R-:W-:Y:S02]  /*61f0*/  LEA R13, R3, UR51, 0x3 ;  /* 0x00000033030d7c11 */ /* 0x008fe4000f8e18ff */
[----:B----4-:R-:W-:-:S04]  /*6200*/  SHF.L.U32 R0, R0, 0x1f, RZ ;  /* 0x0000001f00007819 */ /* 0x010fc800000006ff */
[----:B------:R-:W1:Y:S02]  /*6210*/  SYNCS.PHASECHK.TRANS64.TRYWAIT P2, [R13+URZ+0x80], R0 ;  /* 0x000080000d0075a7 */ /* 0x000e64000804017f */
[----:B-1----:R-:W-:Y:S05]  /*6220*/  @!P2 BRA `(.L_x_55) ;  /* 0x000000880094a947 */ /* 0x002fea0003800000 */
.L_x_242:
[----:B------:R-:W-:Y:S05]  /*6230*/  BSYNC B1 ;  /* 0x0000000000017941 */ /* 0x000fea0003800000 */
.L_x_54:
[----:B------:R3:W5:Y:S01]  /*6240*/  LDL R12, [R1+0xb4] ;  /* 0x0000b400010c7983 */ /* 0x0007620000100800 */
[----:B------:R-:W-:Y:S01]  /*6250*/  BSSY B1, `(.L_x_56) ;  /* 0x0000021000017945 */ /* 0x000fe20003800000 */
[----:B------:R-:W-:Y:S01]  /*6260*/  IMAD.MOV.U32 R3, RZ, RZ, RZ ;  /* 0x000000ffff037224 */ /* 0x000fe200078e00ff */
[----:B-1----:R-:W-:Y:S02]  /*6270*/  MOV R0, RZ ;  /* 0x000000ff00007202 */ /* 0x002fe40000000f00 */
[----:B------:R-:W-:Y:S05]  /*6280*/  @P4 BRA `(.L_x_57) ;  /* 0x0000000000744947 */ /* 0x000fea0003800000 */
[----:B------:R-:W1:Y:S02]  /*6290*/  S2R R6, SR_TID.X ;  /* 0x0000000000067919 */ /* 0x000e640000002100 */
[C---:B-1----:R-:W-:Y:S01]  /*62a0*/  IMAD.SHL.U32 R0, R6.reuse, 0x10, RZ ;  /* 0x0000001006007824 */ /* 0x042fe200078e00ff */
[C---:B------:R-:W-:Y:S01]  /*62b0*/  SHF.L.U32 R3, R6.reuse, 0x1, RZ ;  /* 0x0000000106037819 */ /* 0x040fe200000006ff */
[----:B------:R-:W-:-:S03]  /*62c0*/  IMAD.SHL.U32 R5, R6, 0x8, RZ ;  /* 0x0000000806057824 */ /* 0x000fc600078e00ff */
[----:B------:R-:W-:Y:S02]  /*62d0*/  LOP3.LUT R0, R0, 0xe00, RZ, 0xc0, !PT ;  /* 0x00000e0000007812 */ /* 0x000fe400078ec0ff */
[----:B------:R-:W-:Y:S02]  /*62e0*/  LOP3.LUT R4, R5, 0x80, RZ, 0xc0, !PT ;  /* 0x0000008005047812 */ /* 0x000fe400078ec0ff */
[----:B------:R-:W-:Y:S02]  /*62f0*/  LOP3.LUT R0, R0, 0x6, R3, 0xf8, !PT ;  /* 0x0000000600007812 */ /* 0x000fe400078ef803 */
[--C-:B------:R-:W-:Y:S02]  /*6300*/  LOP3.LUT R3, R4, 0x10, R6.reuse, 0xf8, !PT ;  /* 0x0000001004037812 */ /* 0x100fe400078ef806 */
[----:B------:R-:W-:Y:S02]  /*6310*/  LOP3.LUT R0, R0, 0x60, R5, 0xf8, !PT ;  /* 0x0000006000007812 */ /* 0x000fe400078ef805 */
[----:B------:R-:W-:-:S02]  /*6320*/  SHF.R.U32.HI R4, RZ, 0x4, R6 ;  /* 0x00000004ff047819 */ /* 0x000fc40000011606 */
[----:B------:R-:W-:Y:S02]  /*6330*/  LOP3.LUT R0, R0, R3, RZ, 0xfc, !PT ;  /* 0x0000000300007212 */ /* 0x000fe400078efcff */
[----:B------:R-:W-:Y:S02]  /*6340*/  LOP3.LUT P2, RZ, R4, 0x1, RZ, 0xc0, !PT ;  /* 0x0000000104ff7812 */ /* 0x000fe4000784c0ff */
[----:B-----5:R-:W-:-:S05]  /*6350*/  LEA R0, R12, R0, 0xc ;  /* 0x000000000c007211 */ /* 0x020fca00078e60ff */
[----:B------:R-:W-:Y:S01]  /*6360*/  VIADD R3, R0, UR51 ;  /* 0x0000003300037c36 */ /* 0x000fe20008000000 */
[----:B------:R-:W-:Y:S03]  /*6370*/  LDS.U16 R5, [R0+UR51+0x208] ;  /* 0x0002083300057984 */ /* 0x000fe60008000400 */
[C---:B------:R-:W-:Y:S01]  /*6380*/  VIADD R7, R3.reuse, 0x110 ;  /* 0x0000011003077836 */ /* 0x040fe20000000000 */
[----:B------:R-:W-:Y:S01]  /*6390*/  IADD3 R4, R3, 0x100, RZ ;  /* 0x0000010003047810 */ /* 0x000fe20007ffe0ff */
[----:B------:R-:W-:Y:S03]  /*63a0*/  LDS.U16 R6, [R0+UR51+0x108] ;  /* 0x0001083300067984 */ /* 0x000fe60008000400 */
[----:B------:R-:W-:Y:S01]  /*63b0*/  @P2 IADD3 R7, R4, -0x10, RZ ;  /* 0xfffffff004072810 */ /* 0x000fe20007ffe0ff */
[----:B------:R-:W-:Y:S04]  /*63c0*/  LDS.U16 R3, [R0+UR51+0x200] ;  /* 0x0002003300037984 */ /* 0x000fe80008000400 */
[----:B------:R-:W1:Y:S04]  /*63d0*/  LDS.U16 R4, [R0+UR51+0x100] ;  /* 0x0001003300047984 */ /* 0x000e680008000400 */
[----:B------:R-:W-:Y:S04]  /*63e0*/  LDS.U16 R8, [R7+0x100] ;  /* 0x0001000007087984 */ /* 0x000fe80000000400 */
[----:B------:R-:W4:Y:S04]  /*63f0*/  LDS.U16 R9, [R7] ;  /* 0x0000000007097984 */ /* 0x000f280000000400 */
[----:B------:R-:W-:Y:S04]  /*6400*/  LDS.U16 R10, [R7+0x108] ;  /* 0x00010800070a7984 */ /* 0x000fe80000000400 */
[----:B------:R-:W2:Y:S01]  /*6410*/  LDS.U16 R11, [R7+0x8] ;  /* 0x00000800070b7984 */ /* 0x000ea20000000400 */
[----:B-1----:R-:W-:-:S02]  /*6420*/  PRMT R0, R4, 0x5410, R3 ;  /* 0x0000541004007816 */ /* 0x002fc40000000003 */
[----:B------:R-:W-:Y:S02]  /*6430*/  PRMT R3, R6, 0x5410, R5 ;  /* 0x0000541006037816 */ /* 0x000fe40000000005 */
[----:B----4-:R-:W-:Y:S02]  /*6440*/  PRMT R4, R9, 0x5410, R8 ;  /* 0x0000541009047816 */ /* 0x010fe40000000008 */
[----:B--2---:R-:W-:-:S07]  /*6450*/  PRMT R5, R11, 0x5410, R10 ;  /* 0x000054100b057816 */ /* 0x004fce000000000a */
.L_x_57:
[----:B------:R-:W-:Y:S05]  /*6460*/  BSYNC B1 ;  /* 0x0000000000017941 */ /* 0x000fea0003800000 */
.L_x_56:
[----:B------:R-:W-:Y:S01]  /*6470*/  @!PT LDS RZ, [RZ] ;  /* 0x00000000fffff984 */ /* 0x000fe20000000800 */
[----:B------:R-:W-:Y:S01]  /*6480*/  @!PT LDS RZ, [RZ] ;  /* 0x00000000fffff984 */ /* 0x000fe20000000800 */
[----:B------:R-:W-:Y:S01]  /*6490*/  @!PT LDS RZ, [RZ] ;  /* 0x00000000fffff984 */ /* 0x000fe20000000800 */
[----:B------:R-:W-:Y:S01]  /*64a0*/  @!PT LDS RZ, [RZ] ;  /* 0x00000000fffff984 */ /* 0x000fe20000000800 */
[----:B------:R1:W-:Y:S06]  /*64b0*/  MEMBAR.ALL.CTA ;  /* 0x0000000000007992 */ /* 0x0003ec0000008000 */
[----:B-1----:R-:W1:Y:S01]  /*64c0*/  FENCE.VIEW.ASYNC.S ;  /* 0x00000000000073c6 */ /* 0x002e620000000000 */
[----:B------:R-:W-:Y:S05]  /*64d0*/  @!P1 BRA `(.L_x_58) ;  /* 0x0000000000049947 */ /* 0x000fea0003800000 */
[----:B------:R-:W-:Y:S01]  /*64e0*/  BPT.TRAP 0x1 ;  /* 0x000000040000795c */ /* 0x000fe20000300000 */
.L_x_58:
[----:B------:R-:W4:Y:S01]  /*64f0*/  LDL.LU R8, [R1+0xb8] ;  /* 0x0000b80001087983 */ /* 0x000f220000300800 */
[----:B------:R-:W-:Y:S01]  /*6500*/  VIADD R6, R13, 0xa0 ;  /* 0x000000a00d067836 */ /* 0x000fe20000000000 */
[----:B------:R-:W2:Y:S04]  /*6510*/  S2R R7, SR_CgaCtaId ;  /* 0x0000000000077919 */ /* 0x000ea80000008800 */
[----:B--2---:R-:W-:-:S04]  /*6520*/  PRMT R6, R7, 0x654, R6 ;  /* 0x0000065407067816 */ /* 0x004fc80000000006 */
[----:B-1----:R1:W-:Y:S02]  /*6530*/  SYNCS.ARRIVE.TRANS64.RED.A1T0 RZ, [R6+URZ], RZ ;  /* 0x000000ff06ff79a7 */ /* 0x0023e4000810043f */
[----:B-1---5:R-:W-:-:S04]  /*6540*/  IADD3 R6, R12, 0x1, RZ ;  /* 0x000000010c067810 */ /* 0x022fc80007ffe0ff */
[----:B------:R-:W-:-:S04]  /*6550*/  ISETP.NE.AND P1, PT, R6, 0x4, PT ;  /* 0x000000040600780c */ /* 0x000fc80003f25270 */
[----:B------:R-:W-:Y:S02]  /*6560*/  SEL R7, RZ, 0x1, P1 ;  /* 0x00000001ff077807 */ /* 0x000fe40000800000 */
[----:B------:R-:W-:Y:S02]  /*6570*/  SEL R6, R6, RZ, P1 ;  /* 0x000000ff06067207 */ /* 0x000fe40000800000 */
[----:B----4-:R-:W-:-:S05]  /*6580*/  LOP3.LUT R8, R8, R7, RZ, 0x3c, !PT ;  /* 0x0000000708087212 */ /* 0x010fca00078e3cff */
[----:B------:R1:W-:Y:S04]  /*6590*/  STL [R1+0xb8], R8 ;  /* 0x0000b80801007387 */ /* 0x0003e80000100800 */
[----:B------:R1:W-:Y:S02]  /*65a0*/  STL [R1+0xb4], R6 ;  /* 0x0000b40601007387 */ /* 0x0003e40000100800 */
.L_x_52:
[----:B------:R-:W-:Y:S05]  /*65b0*/  BSYNC B0 ;  /* 0x0000000000007941 */ /* 0x000fea0003800000 */
.L_x_51:
[----:B------:R-:W4:Y:S01]  /*65c0*/  S2R R26, SR_TID.X ;  /* 0x00000000001a7919 */ /* 0x000f220000002100 */
[-C--:B-1----:R-:W-:Y:S01]  /*65d0*/  F2FP.F16.E4M3.UNPACK_B R6, R0.reuse ;  /* 0x00000000ff06723e */ /* 0x082fe200020006ff */
[C---:B-----5:R-:W-:Y:S01]  /*65e0*/  FMUL R227, R2.reuse, R227 ;  /* 0x000000e302e37220 */ /* 0x060fe20000400000 */
[----:B------:R-:W-:Y:S01]  /*65f0*/  F2FP.F16.E4M3.UNPACK_B R7, R0.H1 ;  /* 0x00000000ff07723e */ /* 0x000fe200030006ff */
[C---:B------:R-:W-:Y:S01]  /*6600*/  FMUL R224, R2.reuse, R224 ;  /* 0x000000e002e07220 */ /* 0x040fe20000400000 */
[C---:B------:R-:W-:Y:S01]  /*6610*/  FMUL R13, R2.reuse, R226 ;  /* 0x000000e2020d7220 */ /* 0x040fe20000400000 */
[----:B------:R-:W-:Y:S02]  /*6620*/  HADD2.F32 R9, -RZ, R6.H0_H0 ;  /* 0x20000006ff097230 */ /* 0x000fe40000004100 */
[C---:B------:R-:W-:Y:S01]  /*6630*/  FMUL R223, R2.reuse, R223 ;  /* 0x000000df02df7220 */ /* 0x040fe20000400000 */
[--C-:B------:R-:W-:Y:S02]  /*6640*/  HADD2.F32 R11, -RZ, R7.reuse.H0_H0 ;  /* 0x20000007ff0b7230 */ /* 0x100fe40000004100 */
[----:B------:R-:W-:Y:S01]  /*6650*/  FMUL R222, R2, R222 ;  /* 0x000000de02de7220 */ /* 0x000fe20000400000 */
[----:B------:R-:W-:-:S02]  /*6660*/  HADD2.F32 R7, -RZ, R7.H1_H1 ;  /* 0x30000007ff077230 */ /* 0x000fc40000004100 */
[----:B------:R-:W-:Y:S01]  /*6670*/  FFMA R227, R16, R9, R227 ;  /* 0x0000000910e37223 */ /* 0x000fe200000000e3 */
[----:B------:R-:W-:Y:S01]  /*6680*/  HADD2.F32 R9, -RZ, R6.H1_H1 ;  /* 0x30000006ff097230 */ /* 0x000fe20000004100 */
[----:B------:R-:W-:Y:S01]  /*6690*/  F2FP.F16.E4M3.UNPACK_B R6, R3 ;  /* 0x00000003ff06723e */ /* 0x000fe200020006ff */
[----:B------:R-:W-:Y:S01]  /*66a0*/  FMUL R20, R2, R219 ;  /* 0x000000db02147220 */ /* 0x000fe20000400000 */
[C---:B------:R-:W-:Y:S01]  /*66b0*/  FFMA R15, R16.reuse, R7, R224 ;  /* 0x00000007100f7223 */ /* 0x040fe200000000e0 */
[----:B------:R-:W-:Y:S01]  /*66c0*/  F2FP.F16.E4M3.UNPACK_B R7, R3.H1 ;  /* 0x00000003ff07723e */ /* 0x000fe200030006ff */
[----:B------:R-:W-:Y:S01]  /*66d0*/  FFMA R10, R16, R9, R13 ;  /* 0x00000009100a7223 */ /* 0x000fe2000000000d */
[----:B------:R-:W-:Y:S02]  /*66e0*/  HADD2.F32 R9, -RZ, R6.H0_H0 ;  /* 0x20000006ff097230 */ /* 0x000fe40000004100 */
[C---:B------:R-:W-:Y:S01]  /*66f0*/  FMUL R218, R2.reuse, R218 ;  /* 0x000000da02da7220 */ /* 0x040fe20000400000 */
[----:B------:R-:W-:Y:S01]  /*6700*/  FMUL R217, R2, R217 ;  /* 0x000000d902d97220 */ /* 0x000fe20000400000 */
[----:B------:R-:W-:-:S02]  /*6710*/  HADD2.F32 R13, -RZ, R7.H0_H0 ;  /* 0x20000007ff0d7230 */ /* 0x000fc40000004100 */
[----:B------:R-:W-:Y:S01]  /*6720*/  FMUL R216, R2, R216 ;  /* 0x000000d802d87220 */ /* 0x000fe20000400000 */
[----:B------:R-:W-:Y:S01]  /*6730*/  FFMA R223, R16, R9, R223 ;  /* 0x0000000910df7223 */ /* 0x000fe200000000df */
[----:B------:R-:W-:Y:S02]  /*6740*/  HADD2.F32 R7, -RZ, R7.H1_H1 ;  /* 0x30000007ff077230 */ /* 0x000fe40000004100 */
[C---:B------:R-:W-:Y:S01]  /*6750*/  FMUL R212, R2.reuse, R212 ;  /* 0x000000d402d47220 */ /* 0x040fe20000400000 */
[C---:B------:R-:W-:Y:S01]  /*6760*/  FMUL R213, R2.reuse, R213 ;  /* 0x000000d502d57220 */ /* 0x040fe20000400000 */
[----:B------:R-:W-:Y:S01]  /*6770*/  FMUL R214, R2, R214 ;  /* 0x000000d602d67220 */ /* 0x000fe20000400000 */
[----:B------:R-:W-:Y:S02]  /*6780*/  F2FP.SATFINITE.RELU.E4M3.F32.PACK_AB_MERGE_C R227, R10, R227, RZ ;  /* 0x000000e30ae3723e */ /* 0x000fe400048078ff */
[----:B----4-:R-:W-:Y:S02]  /*6790*/  SHF.R.U32.HI R8, RZ, 0x4, R26 ;  /* 0x00000004ff087819 */ /* 0x010fe4000001161a */
[----:B------:R-:W-:-:S02]  /*67a0*/  LOP3.LUT R24, R26, 0xff, RZ, 0xc0, !PT ;  /* 0x000000ff1a187812 */ /* 0x000fc400078ec0ff */
[----:B------:R-:W-:Y:S01]  /*67b0*/  LOP3.LUT P2, RZ, R8, 0x1, RZ, 0xc0, !PT ;  /* 0x0000000108ff7812 */ /* 0x000fe2000784c0ff */
[----:B------:R-:W-:Y:S02]  /*67c0*/  FMUL R8, R2, R225 ;  /* 0x000000e102087220 */ /* 0x000fe40000400000 */
[----:B------:R-:W-:Y:S02]  /*67d0*/  VIADD R24, R24, 0x1f ;  /* 0x0000001f18187836 */ /* 0x000fe40000000000 */
[----:B------:R-:W-:Y:S01]  /*67e0*/  FFMA R12, R16, R11, R8 ;  /* 0x0000000b100c7223 */ /* 0x000fe20000000008 */
[----:B------:R-:W-:Y:S01]  /*67f0*/  HADD2.F32 R11, -RZ, R6.H1_H1 ;  /* 0x30000006ff0b7230 */ /* 0x000fe20000004100 */
[----:B------:R-:W-:Y:S01]  /*6800*/  F2FP.F16.E4M3.UNPACK_B R6, R4 ;  /* 0x00000004ff06723e */ /* 0x000fe200020006ff */
[----:B------:R-:W-:Y:S01]  /*6810*/  FMUL R8, R2, R221 ;  /* 0x000000dd02087220 */ /* 0x000fe20000400000 */
[----:B------:R-:W-:Y:S02]  /*6820*/  ISETP.GT.U32.AND P1, PT, R24, 0x3e, PT ;  /* 0x0000003e1800780c */ /* 0x000fe40003f24070 */
[C---:B------:R-:W-:Y:S01]  /*6830*/  FFMA R222, R16.reuse, R11, R222 ;  /* 0x0000000b10de7223 */ /* 0x040fe200000000de */
[----:B------:R-:W-:Y:S01]  /*6840*/  FFMA R14, R16, R13, R8 ;  /* 0x0000000d100e7223 */ /* 0x000fe20000000008 */
[----:B------:R-:W-:-:S02]  /*6850*/  HADD2.F32 R9, -RZ, R6.H0_H0 ;  /* 0x20000006ff097230 */ /* 0x000fc40000004100 */
[----:B------:R-:W-:Y:S01]  /*6860*/  FMUL R13, R2, R220 ;  /* 0x000000dc020d7220 */ /* 0x000fe20000400000 */
[----:B------:R-:W-:Y:S01]  /*6870*/  HADD2.F32 R11, -RZ, R6.H1_H1 ;  /* 0x30000006ff0b7230 */ /* 0x000fe20000004100 */
[----:B------:R-:W-:Y:S02]  /*6880*/  F2FP.F16.E4M3.UNPACK_B R6, R4.H1 ;  /* 0x00000004ff06723e */ /* 0x000fe400030006ff */
[C---:B------:R-:W-:Y:S01]  /*6890*/  FFMA R21, R16.reuse, R7, R13 ;  /* 0x0000000710157223 */ /* 0x040fe2000000000d */
[C---:B------:R-:W-:Y:S01]  /*68a0*/  FFMA R20, R16.reuse, R9, R20 ;  /* 0x0000000910147223 */ /* 0x040fe20000000014 */
[----:B------:R-:W-:Y:S01]  /*68b0*/  F2FP.F16.E4M3.UNPACK_B R8, R5 ;  /* 0x00000005ff08723e */ /* 0x000fe200020006ff */
[--C-:B------:R-:W-:Y:S02]  /*68c0*/  HADD2.F32 R7, -RZ, R6.reuse.H0_H0 ;  /* 0x20000006ff077230 */ /* 0x100fe40000004100 */
[----:B------:R-:W-:Y:S01]  /*68d0*/  FFMA R25, R16, R11, R218 ;  /* 0x0000000b10197223 */ /* 0x000fe200000000da */
[----:B------:R-:W-:Y:S01]  /*68e0*/  HADD2.F32 R9, -RZ, R6.H1_H1 ;  /* 0x30000006ff097230 */ /* 0x000fe20000004100 */
[----:B------:R-:W-:Y:S01]  /*68f0*/  F2FP.F16.E4M3.UNPACK_B R6, R5.H1 ;  /* 0x00000005ff06723e */ /* 0x000fe200030006ff */
[----:B------:R-:W-:-:S02]  /*6900*/  HADD2.F32 R11, -RZ, R8.H0_H0 ;  /* 0x20000008ff0b7230 */ /* 0x000fc40000004100 */
[C---:B------:R-:W-:Y:S01]  /*6910*/  FFMA R217, R16.reuse, R7, R217 ;  /* 0x0000000710d97223 */ /* 0x040fe200000000d9 */
[----:B------:R-:W-:Y:S02]  /*6920*/  HADD2.F32 R13, -RZ, R8.H1_H1 ;  /* 0x30000008ff0d7230 */ /* 0x000fe40000004100 */
[----:B------:R-:W-:Y:S01]  /*6930*/  FFMA R216, R16, R9, R216 ;  /* 0x0000000910d87223 */ /* 0x000fe200000000d8 */
[--C-:B------:R-:W-:Y:S02]  /*6940*/  HADD2.F32 R7, -RZ, R6.reuse.H0_H0 ;  /* 0x20000006ff077230 */ /* 0x100fe40000004100 */
[----:B------:R-:W-:Y:S01]  /*6950*/  FMUL R8, R2, R215 ;  /* 0x000000d702087220 */ /* 0x000fe20000400000 */
[----:B------:R-:W-:Y:S02]  /*6960*/  HADD2.F32 R9, -RZ, R6.H1_H1 ;  /* 0x30000006ff097230 */ /* 0x000fe40000004100 */
[----:B------:R-:W-:Y:S01]  /*6970*/  FFMA R13, R16, R13, R214 ;  /* 0x0000000d100d7223 */ /* 0x000fe200000000d6 */
[----:B------:R-:W-:-:S02]  /*6980*/  IMAD.SHL.U32 R6, R26, 0x10, RZ ;  /* 0x000000101a067824 */ /* 0x000fc400078e00ff */
[----:B------:R-:W-:Y:S01]  /*6990*/  FFMA R8, R16, R11, R8 ;  /* 0x0000000b10087223 */ /* 0x000fe20000000008 */
[----:B------:R-:W-:Y:S01]  /*69a0*/  SHF.L.U32 R11, R26, 0x1, RZ ;  /* 0x000000011a0b7819 */ /* 0x000fe200000006ff */
[----:B------:R-:W-:Y:S01]  /*69b0*/  FFMA R212, R16, R9, R212 ;  /* 0x0000000910d47223 */ /* 0x000fe200000000d4 */
[----:B------:R-:W-:Y:S01]  /*69c0*/  SHF.L.U32 R9, R26, 0x3, RZ ;  /* 0x000000031a097819 */ /* 0x000fe200000006ff */
[----:B------:R-:W-:Y:S01]  /*69d0*/  FFMA R7, R16, R7, R213 ;  /* 0x0000000710077223 */ /* 0x000fe200000000d5 */
[----:B------:R-:W-:Y:S02]  /*69e0*/  LOP3.LUT R6, R6, 0xe00, RZ, 0xc0, !PT ;  /* 0x00000e0006067812 */ /* 0x000fe400078ec0ff */
[----:B------:R-:W-:Y:S02]  /*69f0*/  LOP3.LUT R10, R9, 0x80, RZ, 0xc0, !PT ;  /* 0x00000080090a7812 */ /* 0x000fe400078ec0ff */
[----:B------:R-:W-:Y:S02]  /*6a00*/  LOP3.LUT R6, R6, 0x6, R11, 0xf8, !PT ;  /* 0x0000000606067812 */ /* 0x000fe400078ef80b */
[----:B------:R-:W-:-:S02]  /*6a10*/  LOP3.LUT R27, R10, 0x10, R26, 0xf8, !PT ;  /* 0x000000100a1b7812 */ /* 0x000fc400078ef81a */
[----:B------:R-:W-:Y:S01]  /*6a20*/  LOP3.LUT R6, R6, 0x60, R9, 0xf8, !PT ;  /* 0x0000006006067812 */ /* 0x000fe200078ef809 */
[----:B------:R-:W-:Y:S01]  /*6a30*/  IMAD.MOV.U32 R9, RZ, RZ, 0x10 ;  /* 0x00000010ff097424 */ /* 0x000fe200078e00ff */
[----:B------:R-:W-:Y:S02]  /*6a40*/  F2FP.SATFINITE.RELU.E4M3.F32.PACK_AB_MERGE_C R11, R212, R7, RZ ;  /* 0x00000007d40b723e */ /* 0x000fe400048078ff */
[----:B------:R-:W-:Y:S02]  /*6a50*/  F2FP.SATFINITE.RELU.E4M3.F32.PACK_AB_MERGE_C R15, R15, R12, RZ ;  /* 0x0000000c0f0f723e */ /* 0x000fe400048078ff */
[----:B------:R-:W-:Y:S02]  /*6a60*/  F2FP.SATFINITE.RELU.E4M3.F32.PACK_AB_MERGE_C R223, R222, R223, RZ ;  /* 0x000000dfdedf723e */ /* 0x000fe400048078ff */
[----:B------:R-:W-:Y:S02]  /*6a70*/  F2FP.SATFINITE.RELU.E4M3.F32.PACK_AB_MERGE_C R21, R21, R14, RZ ;  /* 0x0000000e1515723e */ /* 0x000fe400048078ff */
[----:B------:R-:W-:-:S02]  /*6a80*/  F2FP.SATFINITE.RELU.E4M3.F32.PACK_AB_MERGE_C R25, R25, R20, RZ ;  /* 0x000000141919723e */ /* 0x000fc400048078ff */
[----:B------:R-:W-:Y:S02]  /*6a90*/  F2FP.SATFINITE.RELU.E4M3.F32.PACK_AB_MERGE_C R217, R216, R217, RZ ;  /* 0x000000d9d8d9723e */ /* 0x000fe400048078ff */
[----:B------:R-:W-:Y:S02]  /*6aa0*/  F2FP.SATFINITE.RELU.E4M3.F32.PACK_AB_MERGE_C R13, R13, R8, RZ ;  /* 0x000000080d0d723e */ /* 0x000fe400048078ff */
[----:B------:R-:W-:Y:S02]  /*6ab0*/  LOP3.LUT R6, R6, R27, RZ, 0xfc, !PT ;  /* 0x0000001b06067212 */ /* 0x000fe400078efcff */
[----:B------:R-:W-:Y:S01]  /*6ac0*/  SEL R7, R9, 0xfffffff0, !P2 ;  /* 0xfffffff009077807 */ /* 0x000fe20005000000 */
[----:B------:R-:W-:Y:S06]  /*6ad0*/  @P1 BRA `(.L_x_59) ;  /* 0x0000000000041947 */ /* 0x000fec0003800000 */
[----:B------:R-:W-:-:S04]  /*6ae0*/  DEPBAR.LE SB0, 0x1 ;  /* 0x000080400000791a */ /* 0x000fc80000000000 */
.L_x_59:
[----:B------:R-:W-:Y:S05]  /*6af0*/  WARPSYNC.ALL ;  /* 0x0000000000007948 */ /* 0x000fea0003800000 */
[----:B------:R-:W-:Y:S01]  /*6b00*/  BAR.SYNC.DEFER_BLOCKING 0x1, 0x100 ;  /* 0x0044000000007b1d */ /* 0x000fe20000010000 */
[----:B------:R-:W-:-:S05]  /*6b10*/  IADD3 R8, R6, UR51, RZ ;  /* 0x0000003306087c10 */ /* 0x000fca000fffe0ff */
[----:B------:R-:W-:Y:S01]  /*6b20*/  IMAD.IADD R8, R8, 0x1, R7 ;  /* 0x0000000108087824 */ /* 0x000fe200078e0207 */
[----:B------:R-:W-:Y:S01]  /*6b30*/  BSSY B0, `(.L_x_60) ;  /* 0x0000016000007945 */ /* 0x000fe20003800000 */
[----:B------:R1:W-:Y:S04]  /*6b40*/  STS.U16 [R6+UR51+0x4100], R227 ;  /* 0x004100e306007988 */ /* 0x0003e80008000433 */
[----:B------:R1:W-:Y:S04]  /*6b50*/  STS.U16 [R6+UR51+0x4200], R15 ;  /* 0x0042000f06007988 */ /* 0x0003e80008000433 */
[----:B------:R1:W-:Y:S04]  /*6b60*/  STS.U16 [R6+UR51+0x4108], R223 ;  /* 0x004108df06007988 */ /* 0x0003e80008000433 */
[----:B------:R1:W-:Y:S04]  /*6b70*/  STS.U16 [R6+UR51+0x4208], R21 ;  /* 0x0042081506007988 */ /* 0x0003e80008000433 */
[----:B------:R1:W-:Y:S04]  /*6b80*/  STS.U16 [R8+0x4100], R25 ;  /* 0x0041001908007388 */ /* 0x0003e80000000400 */
[----:B------:R1:W-:Y:S04]  /*6b90*/  STS.U16 [R8+0x4200], R217 ;  /* 0x004200d908007388 */ /* 0x0003e80000000400 */
[----:B------:R1:W-:Y:S04]  /*6ba0*/  STS.U16 [R8+0x4108], R13 ;  /* 0x0041080d08007388 */ /* 0x0003e80000000400 */
[----:B------:R1:W-:Y:S01]  /*6bb0*/  STS.U16 [R8+0x4208], R11 ;  /* 0x0042080b08007388 */ /* 0x0003e20000000400 */
[----:B------:R-:W-:Y:S01]  /*6bc0*/  @!PT LDS RZ, [RZ] ;  /* 0x00000000fffff984 */ /* 0x000fe20000000800 */
[----:B------:R-:W-:Y:S01]  /*6bd0*/  @!PT LDS RZ, [RZ] ;  /* 0x00000000fffff984 */ /* 0x000fe20000000800 */
[----:B------:R-:W-:Y:S01]  /*6be0*/  @!PT LDS RZ, [RZ] ;  /* 0x00000000fffff984 */ /* 0x000fe20000000800 */
[----:B------:R-:W-:Y:S01]  /*6bf0*/  @!PT LDS RZ, [RZ] ;  /* 0x00000000fffff984 */ /* 0x000fe20000000800 */
[----:B------:R4:W-:Y:S06]  /*6c00*/  MEMBAR.ALL.CTA ;  /* 0x0000000000007992 */ /* 0x0009ec0000008000 */
[----:B----4-:R-:W4:Y:S02]  /*6c10*/  FENCE.VIEW.ASYNC.S ;  /* 0x00000000000073c6 */ /* 0x010f240000000000 */
[----:B----4-:R-:W-:Y:S06]  /*6c20*/  BAR.SYNC.DEFER_BLOCKING 0x1, 0x100 ;  /* 0x0044000000007b1d */ /* 0x010fec0000010000 */
[----:B-1----:R-:W-:Y:S05]  /*6c30*/  @P1 BRA `(.L_x_61) ;  /* 0x0000000000141947 */ /* 0x002fea0003800000 */
[----:B------:R-:W-:Y:S02]  /*6c40*/  UIADD3 UR4, UP0, UR60, 0x4f0, URZ ;  /* 0x000004f03c047890 */ /* 0x000fe4000ff1e03f */
[----:B------:R-:W-:Y:S02]  /*6c50*/  UIADD3 UR44, UR51, 0x4100, URZ ;  /* 0x00004100332c7890 */ /* 0x000fe4000fffe03f */
[----:B------:R-:W-:-:S09]  /*6c60*/  UIADD3.X UR5, URZ, UR61, URZ, UP0, !UPT ;  /* 0x0000003d3f057290 */ /* 0x000fd200087fe43f */
[----:B------:R1:W-:Y:S02]  /*6c70*/  UTMASTG.3D [UR44], [UR4] ;  /* 0x0000002c040073b5 */ /* 0x0003e40008010000 */
[----:B-1----:R0:W-:Y:S02]  /*6c80*/  UTMACMDFLUSH ;  /* 0x00000000000079b7 */ /* 0x0021e40000000000 */
.L_x_61:
[----:B------:R-:W-:Y:S05]  /*6c90*/  BSYNC B0 ;  /* 0x0000000000007941 */ /* 0x000fea0003800000 */
.L_x_60:
[----:B------:R-:W-:Y:S04]  /*6ca0*/  BSSY B0, `(.L_x_62) ;  /* 0x0000036000007945 */ /* 0x000fe80003800000 */
[----:B------:R-:W-:Y:S05]  /*6cb0*/  @P0 BRA `(.L_x_63) ;  /* 0x0000000000d00947 */ /* 0x000fea0003800000 */
[----:B------:R-:W-:-:S04]  /*6cc0*/  MOV R9, UR50 ;  /* 0x0000003200097c02 */ /* 0x000fc80008000f00 */
[----:B------:R-:W-:-:S13]  /*6cd0*/  ISETP.NE.AND P2, PT, R9, 0x3, PT ;  /* 0x000000030900780c */ /* 0x000fda0003f45270 */
[----:B------:R-:W-:Y:S05]  /*6ce0*/  @!P2 BRA `(.L_x_64) ;  /* 0x000000000004a947 */ /* 0x000fea0003800000 */
[----:B------:R-:W-:Y:S01]  /*6cf0*/  BPT.TRAP 0x1 ;  /* 0x000000040000795c */ /* 0x000fe20000300000 */
.L_x_64:
[----:B------:R-:W4:Y:S04]  /*6d00*/  LDL R9, [R1+0xb8] ;  /* 0x0000b80001097983 */ /* 0x000f280000100800 */
[----:B------:R-:W5:Y:S01]  /*6d10*/  LDL R10, [R1+0xb4] ;  /* 0x0000b400010a7983 */ /* 0x000f620000100800 */
[----:B------:R-:W-:Y:S01]  /*6d20*/  BSSY B1, `(.L_x_65) ;  /* 0x0000005000017945 */ /* 0x000fe20003800000 */
[----:B----4-:R-:W-:Y:S02]  /*6d30*/  SHF.L.U32 R9, R9, 0x1f, RZ ;  /* 0x0000001f09097819 */ /* 0x010fe400000006ff */
[----:B-----5:R-:W-:-:S04]  /*6d40*/  LEA R14, R10, UR51, 0x3 ;  /* 0x000000330a0e7c11 */ /* 0x020fc8000f8e18ff */
[----:B------:R-:W1:Y:S02]  /*6d50*/  SYNCS.PHASECHK.TRANS64.TRYWAIT P3, [R14+URZ+0x80], R9 ;  /* 0x000080090e0075a7 */ /* 0x000e64000806017f */
[----:B-1----:R-:W-:Y:S05]  /*6d60*/  @!P3 BRA `(.L_x_66) ;  /* 0x0000007c00d8b947 */ /* 0x002fea0003800000 */
.L_x_243:
[----:B------:R-:W-:Y:S05]  /*6d70*/  BSYNC B1 ;  /* 0x0000000000017941 */ /* 0x000fea0003800000 */
.L_x_65:
[----:B------:R-:W-:Y:S04]  /*6d80*/  BSSY B1, `(.L_x_67) ;  /* 0x0000012000017945 */ /* 0x000fe80003800000 */
[----:B------:R-:W-:Y:S05]  /*6d90*/  @P4 BRA `(.L_x_68) ;  /* 0x0000000000404947 */ /* 0x000fea0003800000 */
[----:B------:R-:W4:Y:S02]  /*6da0*/  LDL R10, [R1+0xb4] ;  /* 0x0000b400010a7983 */ /* 0x000f240000100800 */
[----:B----4-:R-:W-:-:S05]  /*6db0*/  IMAD R15, R10, 0x1000, R6 ;  /* 0x000010000a0f7824 */ /* 0x010fca00078e0206 */
[----:B------:R-:W-:Y:S01]  /*6dc0*/  IADD3 R0, R15, UR51, RZ ;  /* 0x000000330f007c10 */ /* 0x000fe2000fffe0ff */
[----:B------:R-:W-:Y:S04]  /*6dd0*/  LDS.U16 R3, [R15+UR51+0x100] ;  /* 0x000100330f037984 */ /* 0x000fe80008000400 */
[----:B------:R-:W-:Y:S01]  /*6de0*/  IMAD.IADD R13, R0, 0x1, R7 ;  /* 0x00000001000d7824 */ /* 0x000fe200078e0207 */
[----:B------:R-:W-:Y:S04]  /*6df0*/  LDS.U16 R4, [R15+UR51+0x208] ;  /* 0x000208330f047984 */ /* 0x000fe80008000400 */
[----:B------:R-:W4:Y:S04]  /*6e00*/  LDS.U16 R0, [R15+UR51+0x200] ;  /* 0x000200330f007984 */ /* 0x000f280008000400 */
[----:B------:R-:W5:Y:S04]  /*6e10*/  LDS.U16 R5, [R15+UR51+0x108] ;  /* 0x000108330f057984 */ /* 0x000f680008000400 */
[----:B-1----:R-:W-:Y:S04]  /*6e20*/  LDS.U16 R9, [R13+0x200] ;  /* 0x000200000d097984 */ /* 0x002fe80000000400 */
[----:B------:R-:W1:Y:S04]  /*6e30*/  LDS.U16 R10, [R13+0x100] ;  /* 0x000100000d0a7984 */ /* 0x000e680000000400 */
[----:B------:R-:W-:Y:S04]  /*6e40*/  LDS.U16 R11, [R13+0x208] ;  /* 0x000208000d0b7984 */ /* 0x000fe80000000400 */
[----:B------:R-:W2:Y:S01]  /*6e50*/  LDS.U16 R12, [R13+0x108] ;  /* 0x000108000d0c7984 */ /* 0x000ea20000000400 */
[----:B----4-:R-:W-:-:S02]  /*6e60*/  PRMT R0, R3, 0x5410, R0 ;  /* 0x0000541003007816 */ /* 0x010fc40000000000 */
[----:B-----5:R-:W-:Y:S02]  /*6e70*/  PRMT R3, R5, 0x5410, R4 ;  /* 0x0000541005037816 */ /* 0x020fe40000000004 */
[----:B-1----:R-:W-:Y:S02]  /*6e80*/  PRMT R4, R10, 0x5410, R9 ;  /* 0x000054100a047816 */ /* 0x002fe40000000009 */
[----:B--2---:R-:W-:-:S07]  /*6e90*/  PRMT R5, R12, 0x5410, R11 ;  /* 0x000054100c057816 */ /* 0x004fce000000000b */
.L_x_68:
[----:B------:R-:W-:Y:S05]  /*6ea0*/  BSYNC B1 ;  /* 0x0000000000017941 */ /* 0x000fea0003800000 */
.L_x_67:
[----:B------:R-:W-:Y:S01]  /*6eb0*/  @!PT LDS RZ, [RZ] ;  /* 0x00000000fffff984 */ /* 0x000fe20000000800 */
[----:B------:R-:W-:Y:S01]  /*6ec0*/  @!PT LDS RZ, [RZ] ;  /* 0x00000000fffff984 */ /* 0x000fe20000000800 */
[----:B------:R-:W-:Y:S01]  /*6ed0*/  @!PT LDS RZ, [RZ] ;  /* 0x00000000fffff984 */ /* 0x000fe20000000800 */
[----:B------:R-:W-:Y:S01]  /*6ee0*/  @!PT LDS RZ, [RZ] ;  /* 0x00000000fffff984 */ /* 0x000fe20000000800 */
[----:B------:R4:W-:Y:S06]  /*6ef0*/  MEMBAR.ALL.CTA ;  /* 0x0000000000007992 */ /* 0x0009ec0000008000 */
[----:B----4-:R-:W4:Y:S01]  /*6f00*/  FENCE.VIEW.ASYNC.S ;  /* 0x00000000000073c6 */ /* 0x010f220000000000 */
[----:B------:R-:W-:Y:S05]  /*6f10*/  @!P2 BRA `(.L_x_69) ;  /* 0x000000000004a947 */ /* 0x000fea0003800000 */
[----:B------:R-:W-:Y:S01]  /*6f20*/  BPT.TRAP 0x1 ;  /* 0x000000040000795c */ /* 0x000fe20000300000 */
.L_x_69:
[----:B------:R-:W5:Y:S04]  /*6f30*/  LDL.LU R12, [R1+0xb4] ;  /* 0x0000b400010c7983 */ /* 0x000f680000300800 */
[----:B------:R-:W2:Y:S01]  /*6f40*/  LDL.LU R11, [R1+0xb8] ;  /* 0x0000b800010b7983 */ /* 0x000ea20000300800 */
[----:B-1----:R-:W-:Y:S01]  /*6f50*/  IADD3 R9, R14, 0xa0, RZ ;  /* 0x000000a00e097810 */ /* 0x002fe20007ffe0ff */
[----:B------:R-:W1:Y:S03]  /*6f60*/  S2R R10, SR_CgaCtaId ;  /* 0x00000000000a7919 */ /* 0x000e660000008800 */
[----:B-1----:R-:W-:-:S04]  /*6f70*/  PRMT R9, R10, 0x654, R9 ;  /* 0x000006540a097816 */ /* 0x002fc80000000009 */
[----:B----4-:R5:W-:Y:S02]  /*6f80*/  SYNCS.ARRIVE.TRANS64.RED.A1T0 RZ, [R9+URZ], RZ ;  /* 0x000000ff09ff79a7 */ /* 0x010be4000810043f */
[----:B-----5:R-:W-:-:S05]  /*6f90*/  VIADD R9, R12, 0x1 ;  /* 0x000000010c097836 */ /* 0x020fca0000000000 */
[----:B------:R-:W-:-:S04]  /*6fa0*/  ISETP.NE.AND P2, PT, R9, 0x4, PT ;  /* 0x000000040900780c */ /* 0x000fc80003f45270 */
[----:B------:R-:W-:Y:S02]  /*6fb0*/  SEL R10, RZ, 0x1, P2 ;  /* 0x00000001ff0a7807 */ /* 0x000fe40001000000 */
[----:B------:R-:W-:Y:S02]  /*6fc0*/  SEL R9, R9, RZ, P2 ;  /* 0x000000ff09097207 */ /* 0x000fe40001000000 */
[----:B--2---:R-:W-:-:S05]  /*6fd0*/  LOP3.LUT R11, R11, R10, RZ, 0x3c, !PT ;  /* 0x0000000a0b0b7212 */ /* 0x004fca00078e3cff */
[----:B------:R1:W-:Y:S04]  /*6fe0*/  STL [R1+0xb8], R11 ;  /* 0x0000b80b01007387 */ /* 0x0003e80000100800 */
[----:B------:R1:W-:Y:S02]  /*6ff0*/  STL [R1+0xb4], R9 ;  /* 0x0000b40901007387 */ /* 0x0003e40000100800 */
.L_x_63:
[----:B------:R-:W-:Y:S05]  /*7000*/  BSYNC B0 ;  /* 0x0000000000007941 */ /* 0x000fea0003800000 */
.L_x_62:
[-C--:B-1----:R-:W-:Y:S01]  /*7010*/  F2FP.F16.E4M3.UNPACK_B R9, R0.reuse ;  /* 0x00000000ff09723e */ /* 0x082fe200020006ff */
[C---:B------:R-:W-:Y:S01]  /*7020*/  FMUL R163, R2.reuse, R163 ;  /* 0x000000a302a37220 */ /* 0x040fe20000400000 */
[----:B------:R-:W-:Y:S01]  /*7030*/  F2FP.F16.E4M3.UNPACK_B R11, R0.H1 ;  /* 0x00000000ff0b723e */ /* 0x000fe200030006ff */
[C---:B------:R-:W-:Y:S01]  /*7040*/  FMUL R161, R2.reuse, R161 ;  /* 0x000000a102a17220 */ /* 0x040fe20000400000 */
[----:B------:R-:W-:Y:S01]  /*7050*/  F2FP.F16.E4M3.UNPACK_B R13, R3 ;  /* 0x00000003ff0d723e */ /* 0x000fe200020006ff */
[----:B------:R-:W-:Y:S02]  /*7060*/  HADD2.F32 R10, -RZ, R9.H0_H0 ;  /* 0x20000009ff0a7230 */ /* 0x000fe40000004100 */
[----:B------:R-:W-:Y:S01]  /*7070*/  FMUL R159, R2, R159 ;  /* 0x0000009f029f7220 */ /* 0x000fe20000400000 */
[----:B------:R-:W-:Y:S01]  /*7080*/  HADD2.F32 R14, -RZ, R11.H0_H0 ;  /* 0x2000000bff0e7230 */ /* 0x000fe20000004100 */
[----:B------:R-:W-:Y:S01]  /*7090*/  F2FP.F16.E4M3.UNPACK_B R15, R4 ;  /* 0x00000004ff0f723e */ /* 0x000fe200020006ff */
[----:B------:R-:W-:-:S02]  /*70a0*/  HADD2.F32 R12, -RZ, R9.H1_H1 ;  /* 0x30000009ff0c7230 */ /* 0x000fc40000004100 */
[----:B------:R-:W-:Y:S01]  /*70b0*/  FMUL R9, R2, R162 ;  /* 0x000000a202097220 */ /* 0x000fe20000400000 */
[C---:B------:R-:W-:Y:S01]  /*70c0*/  FFMA R163, R16.reuse, R10, R163 ;  /* 0x0000000a10a37223 */ /* 0x040fe200000000a3 */
[C---:B------:R-:W-:Y:S01]  /*70d0*/  FFMA R161, R16.reuse, R14, R161 ;  /* 0x0000000e10a17223 */ /* 0x040fe200000000a1 */
[----:B------:R-:W-:Y:S02]  /*70e0*/  HADD2.F32 R14, -RZ, R13.H0_H0 ;  /* 0x2000000dff0e7230 */ /* 0x000fe40000004100 */
[----:B------:R-:W-:Y:S01]  /*70f0*/  FFMA R10, R16, R12, R9 ;  /* 0x0000000c100a7223 */ /* 0x000fe20000000009 */
[----:B------:R-:W-:Y:S02]  /*7100*/  HADD2.F32 R12, -RZ, R11.H1_H1 ;  /* 0x3000000bff0c7230 */ /* 0x000fe40000004100 */
[C---:B------:R-:W-:Y:S01]  /*7110*/  FMUL R11, R2.reuse, R158 ;  /* 0x0000009e020b7220 */ /* 0x040fe20000400000 */
[----:B------:R-:W-:Y:S01]  /*7120*/  HADD2.F32 R20, -RZ, R13.H1_H1 ;  /* 0x3000000dff147230 */ /* 0x000fe20000004100 */
[----:B------:R-:W-:Y:S01]  /*7130*/  F2FP.F16.E4M3.UNPACK_B R13, R3.H1 ;  /* 0x00000003ff0d723e */ /* 0x000fe200030006ff */
[----:B------:R-:W-:Y:S01]  /*7140*/  FMUL R9, R2, R160 ;  /* 0x000000a002097220 */ /* 0x000fe20000400000 */
[----:B------:R-:W-:Y:S01]  /*7150*/  FFMA R159, R16, R14, R159 ;  /* 0x0000000e109f7223 */ /* 0x000fe2000000009f */
[----:B------:R-:W-:-:S02]  /*7160*/  HADD2.F32 R24, -RZ, R15.H0_H0 ;  /* 0x2000000fff187230 */ /* 0x000fc40000004100 */
[C---:B------:R-:W-:Y:S01]  /*7170*/  FFMA R14, R16.reuse, R20, R11 ;  /* 0x00000014100e7223 */ /* 0x040fe2000000000b */
[----:B------:R-:W-:Y:S01]  /*7180*/  FFMA R12, R16, R12, R9 ;  /* 0x0000000c100c7223 */ /* 0x000fe20000000009 */
[--C-:B------:R-:W-:Y:S02]  /*7190*/  HADD2.F32 R20, -RZ, R13.reuse.H1_H1 ;  /* 0x3000000dff147230 */ /* 0x100fe40000004100 */
[C---:B------:R-:W-:Y:S01]  /*71a0*/  FMUL R9, R2.reuse, R156 ;  /* 0x0000009c02097220 */ /* 0x040fe20000400000 */
[----:B------:R-:W-:Y:S01]  /*71b0*/  HADD2.F32 R11, -RZ, R13.H0_H0 ;  /* 0x2000000dff0b7230 */ /* 0x000fe20000004100 */
[----:B------:R-:W-:Y:S01]  /*71c0*/  F2FP.F16.E4M3.UNPACK_B R13, R4.H1 ;  /* 0x00000004ff0d723e */ /* 0x000fe200030006ff */
[----:B------:R-:W-:Y:S01]  /*71d0*/  FMUL R155, R2, R155 ;  /* 0x0000009b029b7220 */ /* 0x000fe20000400000 */
[----:B------:R-:W-:Y:S01]  /*71e0*/  FFMA R20, R16, R20, R9 ;  /* 0x0000001410147223 */ /* 0x000fe20000000009 */
[----:B------:R-:W-:Y:S02]  /*71f0*/  HADD2.F32 R15, -RZ, R15.H1_H1 ;  /* 0x3000000fff0f7230 */ /* 0x000fe40000004100 */
[C---:B------:R-:W-:Y:S01]  /*7200*/  FMUL R157, R2.reuse, R157 ;  /* 0x0000009d029d7220 */ /* 0x040fe20000400000 */
[----:B------:R-:W-:Y:S01]  /*7210*/  FMUL R9, R2, R154 ;  /* 0x0000009a02097220 */ /* 0x000fe20000400000 */
[----:B------:R-:W-:Y:S01]  /*7220*/  FFMA R155, R16, R24, R155 ;  /* 0x00000018109b7223 */ /* 0x000fe2000000009b */
[----:B------:R-:W-:-:S02]  /*7230*/  HADD2.F32 R26, -RZ, R13.H0_H0 ;  /* 0x2000000dff1a7230 */ /* 0x000fc40000004100 */
[----:B------:R-:W-:Y:S01]  /*7240*/  FFMA R157, R16, R11, R157 ;  /* 0x0000000b109d7223 */ /* 0x000fe2000000009d */
[----:B------:R-:W-:Y:S02]  /*7250*/  HADD2.F32 R28, -RZ, R13.H1_H1 ;  /* 0x3000000dff1c7230 */ /* 0x000fe40000004100 */
[----:B------:R-:W-:Y:S01]  /*7260*/  FMUL R153, R2, R153 ;  /* 0x0000009902997220 */ /* 0x000fe20000400000 */
[----:B------:R-:W-:Y:S01]  /*7270*/  FFMA R24, R16, R15, R9 ;  /* 0x0000000f10187223 */ /* 0x000fe20000000009 */
[----:B------:R-:W-:Y:S01]  /*7280*/  FMUL R11, R2, R152 ;  /* 0x00000098020b7220 */ /* 0x000fe20000400000 */
[-C--:B------:R-:W-:Y:S01]  /*7290*/  F2FP.F16.E4M3.UNPACK_B R13, R5.reuse ;  /* 0x00000005ff0d723e */ /* 0x080fe200020006ff */
[C---:B------:R-:W-:Y:S01]  /*72a0*/  FFMA R153, R16.reuse, R26, R153 ;  /* 0x0000001a10997223 */ /* 0x040fe20000000099 */
[----:B------:R-:W-:Y:S01]  /*72b0*/  F2FP.F16.E4M3.UNPACK_B R9, R5.H1 ;  /* 0x00000005ff09723e */ /* 0x000fe200030006ff */
[----:B------:R-:W-:Y:S01]  /*72c0*/  FFMA R26, R16, R28, R11 ;  /* 0x0000001c101a7223 */ /* 0x000fe2000000000b */
[----:B------:R-:W-:Y:S01]  /*72d0*/  FMUL R23, R2, R23 ;  /* 0x0000001702177220 */ /* 0x000fe20000400000 */
[----:B------:R-:W-:-:S02]  /*72e0*/  HADD2.F32 R15, -RZ, R13.H0_H0 ;  /* 0x2000000dff0f7230 */ /* 0x000fc40000004100 */
[C---:B------:R-:W-:Y:S01]  /*72f0*/  FMUL R19, R2.reuse, R19 ;  /* 0x0000001302137220 */ /* 0x040fe20000400000 */
[----:B------:R-:W-:Y:S02]  /*7300*/  HADD2.F32 R28, -RZ, R13.H1_H1 ;  /* 0x3000000dff1c7230 */ /* 0x000fe40000004100 */
[----:B------:R-:W-:Y:S01]  /*7310*/  FMUL R11, R2, R18 ;  /* 0x00000012020b7220 */ /* 0x000fe20000400000 */
[--C-:B------:R-:W-:Y:S02]  /*7320*/  HADD2.F32 R30, -RZ, R9.reuse.H0_H0 ;  /* 0x20000009ff1e7230 */ /* 0x100fe40000004100 */
[----:B------:R-:W-:Y:S01]  /*7330*/  FFMA R23, R16, R15, R23 ;  /* 0x0000000f10177223 */ /* 0x000fe20000000017 */
[----:B------:R-:W-:Y:S02]  /*7340*/  HADD2.F32 R32, -RZ, R9.H1_H1 ;  /* 0x30000009ff207230 */ /* 0x000fe40000004100 */
[----:B------:R-:W-:Y:S01]  /*7350*/  FMUL R9, R2, R22 ;  /* 0x0000001602097220 */ /* 0x000fe20000400000 */
[----:B------:R-:W-:Y:S01]  /*7360*/  F2FP.SATFINITE.RELU.E4M3.F32.PACK_AB_MERGE_C R163, R10, R163, RZ ;  /* 0x000000a30aa3723e */ /* 0x000fe200048078ff */
[----:B------:R-:W-:Y:S01]  /*7370*/  FFMA R19, R16, R30, R19 ;  /* 0x0000001e10137223 */ /* 0x000fe20000000013 */
[----:B------:R-:W-:Y:S01]  /*7380*/  F2FP.SATFINITE.RELU.E4M3.F32.PACK_AB_MERGE_C R161, R12, R161, RZ ;  /* 0x000000a10ca1723e */ /* 0x000fe200048078ff */
[C---:B------:R-:W-:Y:S01]  /*7390*/  FFMA R18, R16.reuse, R28, R9 ;  /* 0x0000001c10127223 */ /* 0x040fe20000000009 */
[----:B------:R-:W-:Y:S01]  /*73a0*/  FFMA R22, R16, R32, R11 ;  /* 0x0000002010167223 */ /* 0x000fe2000000000b */
[----:B------:R-:W-:-:S02]  /*73b0*/  F2FP.SATFINITE.RELU.E4M3.F32.PACK_AB_MERGE_C R159, R14, R159, RZ ;  /* 0x0000009f0e9f723e */ /* 0x000fc400048078ff */
[----:B------:R-:W-:Y:S02]  /*73c0*/  F2FP.SATFINITE.RELU.E4M3.F32.PACK_AB_MERGE_C R157, R20, R157, RZ ;  /* 0x0000009d149d723e */ /* 0x000fe400048078ff */
[----:B------:R-:W-:Y:S02]  /*73d0*/  F2FP.SATFINITE.RELU.E4M3.F32.PACK_AB_MERGE_C R155, R24, R155, RZ ;  /* 0x0000009b189b723e */ /* 0x000fe400048078ff */
[----:B------:R-:W-:Y:S02]  /*73e0*/  F2FP.SATFINITE.RELU.E4M3.F32.PACK_AB_MERGE_C R153, R26, R153, RZ ;  /* 0x000000991a99723e */ /* 0x000fe400048078ff */
[----:B------:R-:W-:Y:S02]  /*73f0*/  F2FP.SATFINITE.RELU.E4M3.F32.PACK_AB_MERGE_C R23, R18, R23, RZ ;  /* 0x000000171217723e */ /* 0x000fe400048078ff */
[----:B------:R-:W-:Y:S01]  /*7400*/  F2FP.SATFINITE.RELU.E4M3.F32.PACK_AB_MERGE_C R19, R22, R19, RZ ;  /* 0x000000131613723e */ /* 0x000fe200048078ff */
[----:B------:R-:W-:Y:S06]  /*7410*/  @P1 BRA `(.L_x_70) ;  /* 0x0000000000041947 */ /* 0x000fec0003800000 */
[----:B------:R-:W-:-:S04]  /*7420*/  DEPBAR.LE SB0, 0x1 ;  /* 0x000080400000791a */ /* 0x000fc80000000000 */
.L_x_70:
[----:B------:R-:W-:Y:S05]  /*7430*/  WARPSYNC.ALL ;  /* 0x0000000000007948 */ /* 0x000fea0003800000 */
[----:B------:R-:W-:Y:S06]  /*7440*/  BAR.SYNC.DEFER_BLOCKING 0x1, 0x100 ;  /* 0x0044000000007b1d */ /* 0x000fec0000010000 */
        /* <DEDUP_REMOVED lines=19> */
[----:B------:R-:W-:Y:S02]  /*7580*/  UIADD3 UR4, UR51, 0x5100, URZ ;  /* 0x0000510033047890 */ /* 0x000fe4000fffe03f */
[----:B------:R-:W-:Y:S01]  /*7590*/  UIADD3.X UR9, URZ, UR61, URZ, UP0, !UPT ;  /* 0x0000003d3f097290 */ /* 0x000fe200087fe43f */
[----:B------:R-:W-:Y:S01]  /*75a0*/  UMOV UR5, UR45 ;  /* 0x0000002d00057c82 */ /* 0x000fe20008000000 */
[----:B------:R-:W-:-:S07]  /*75b0*/  UMOV UR7, UR47 ;  /* 0x0000002f00077c82 */ /* 0x000fce0008000000 */
[----:B------:R1:W-:Y:S02]  /*75c0*/  UTMASTG.3D [UR4], [UR8] ;  /* 0x00000004080073b5 */ /* 0x0003e40008010000 */
[----:B-1----:R0:W-:Y:S02]  /*75d0*/  UTMACMDFLUSH ;  /* 0x00000000000079b7 */ /* 0x0021e40000000000 */
.L_x_72:
[----:B------:R-:W-:Y:S05]  /*75e0*/  BSYNC B0 ;  /* 0x0000000000007941 */ /* 0x000fea0003800000 */
.L_x_71:
[----:B------:R-:W4:Y:S04]  /*75f0*/  LDL R12, [R1+0xb4] ;  /* 0x0000b400010c7983 */ /* 0x000f280000100800 */
[----:B------:R-:W5:Y:S01]  /*7600*/  LDL R11, [R1+0xb8] ;  /* 0x0000b800010b7983 */ /* 0x000f620000100800 */
[----:B------:R-:W-:Y:S01]  /*7610*/  BSSY B0, `(.L_x_73) ;  /* 0x0000036000007945 */ /* 0x000fe20003800000 */
[----:B----4-:R-:W-:Y:S01]  /*7620*/  MOV R10, R12 ;  /* 0x0000000c000a7202 */ /* 0x010fe20000000f00 */
[----:B-----5:R-:W-:Y:S02]  /*7630*/  IMAD.MOV.U32 R9, RZ, RZ, R11 ;  /* 0x000000ffff097224 */ /* 0x020fe400078e000b */
[----:B------:R-:W-:Y:S05]  /*7640*/  @P0 BRA `(.L_x_74) ;  /* 0x0000000000c80947 */ /* 0x000fea0003800000 */
[----:B------:R-:W-:-:S04]  /*7650*/  MOV R9, UR50 ;  /* 0x0000003200097c02 */ /* 0x000fc80008000f00 */
[----:B------:R-:W-:-:S13]  /*7660*/  ISETP.NE.AND P2, PT, R9, 0x3, PT ;  /* 0x000000030900780c */ /* 0x000fda0003f45270 */
[----:B------:R-:W-:Y:S05]  /*7670*/  @!P2 BRA `(.L_x_75) ;  /* 0x000000000004a947 */ /* 0x000fea0003800000 */
[----:B------:R-:W-:Y:S01]  /*7680*/  BPT.TRAP 0x1 ;  /* 0x000000040000795c */ /* 0x000fe20000300000 */
.L_x_75:
[----:B------:R-:W-:Y:S01]  /*7690*/  LEA R13, R12, UR51, 0x3 ;  /* 0x000000330c0d7c11 */ /* 0x000fe2000f8e18ff */
[----:B------:R-:W-:Y:S01]  /*76a0*/  BSSY B1, `(.L_x_76) ;  /* 0x0000004000017945 */ /* 0x000fe20003800000 */
[----:B------:R-:W-:-:S04]  /*76b0*/  SHF.L.U32 R10, R11, 0x1f, RZ ;  /* 0x0000001f0b0a7819 */ /* 0x000fc800000006ff */
[----:B------:R-:W1:Y:S02]  /*76c0*/  SYNCS.PHASECHK.TRANS64.TRYWAIT P3, [R13+URZ+0x80], R10 ;  /* 0x0000800a0d0075a7 */ /* 0x000e64000806017f */
[----:B-1----:R-:W-:Y:S05]  /*76d0*/  @!P3 BRA `(.L_x_77) ;  /* 0x000000740090b947 */ /* 0x002fea0003800000 */
.L_x_244:
[----:B------:R-:W-:Y:S05]  /*76e0*/  BSYNC B1 ;  /* 0x0000000000017941 */ /* 0x000fea0003800000 */
.L_x_76:
        /* <DEDUP_REMOVED lines=10> */
[----:B------:R-:W-:Y:S04]  /*7790*/  LDS.U16 R9, [R15+0x200] ;  /* 0x000200000f097984 */ /* 0x000fe80000000400 */
[----:B-1----:R-:W1:Y:S04]  /*77a0*/  LDS.U16 R10, [R15+0x100] ;  /* 0x000100000f0a7984 */ /* 0x002e680000000400 */
[----:B------:R-:W-:Y:S04]  /*77b0*/  LDS.U16 R11, [R15+0x208] ;  /* 0x000208000f0b7984 */ /* 0x000fe80000000400 */
[----:B------:R-:W2:Y:S01]  /*77c0*/  LDS.U16 R12, [R15+0x108] ;  /* 0x000108000f0c7984 */ /* 0x000ea20000000400 */
[----:B----4-:R-:W-:-:S02]  /*77d0*/  PRMT R0, R3, 0x5410, R0 ;  /* 0x0000541003007816 */ /* 0x010fc40000000000 */
[----:B-----5:R-:W-:Y:S02]  /*77e0*/  PRMT R3, R5, 0x5410, R4 ;  /* 0x0000541005037816 */ /* 0x020fe40000000004 */
[----:B-1----:R-:W-:Y:S02]  /*77f0*/  PRMT R4, R10, 0x5410, R9 ;  /* 0x000054100a047816 */ /* 0x002fe40000000009 */
[----:B--2---:R-:W-:-:S07]  /*7800*/  PRMT R5, R12, 0x5410, R11 ;  /* 0x000054100c057816 */ /* 0x004fce000000000b */
.L_x_79:
[----:B------:R-:W-:Y:S05]  /*7810*/  BSYNC B1 ;  /* 0x0000000000017941 */ /* 0x000fea0003800000 */
.L_x_78:
        /* <DEDUP_REMOVED lines=8> */
.L_x_80:
[----:B------:R-:W5:Y:S04]  /*78a0*/  LDL.LU R12, [R1+0xb4] ;  /* 0x0000b400010c7983 */ /* 0x000f680000300800 */
[----:B------:R-:W2:Y:S01]  /*78b0*/  LDL.LU R11, [R1+0xb8] ;  /* 0x0000b800010b7983 */ /* 0x000ea20000300800 */
[----:B------:R-:W-:Y:S01]  /*78c0*/  IADD3 R9, R13, 0xa0, RZ ;  /* 0x000000a00d097810 */ /* 0x000fe20007ffe0ff */
[----:B-1----:R-:W1:Y:S03]  /*78d0*/  S2R R10, SR_CgaCtaId ;  /* 0x00000000000a7919 */ /* 0x002e660000008800 */
[----:B-1----:R-:W-:-:S04]  /*78e0*/  PRMT R9, R10, 0x654, R9 ;  /* 0x000006540a097816 */ /* 0x002fc80000000009 */
[----:B----4-:R1:W-:Y:S01]  /*78f0*/  SYNCS.ARRIVE.TRANS64.RED.A1T0 RZ, [R9+URZ], RZ ;  /* 0x000000ff09ff79a7 */ /* 0x0103e2000810043f */
[----:B-----5:R-:W-:-:S05]  /*7900*/  VIADD R10, R12, 0x1 ;  /* 0x000000010c0a7836 */ /* 0x020fca0000000000 */
[----:B------:R-:W-:-:S04]  /*7910*/  ISETP.NE.AND P2, PT, R10, 0x4, PT ;  /* 0x000000040a00780c */ /* 0x000fc80003f45270 */
[----:B-1----:R-:W-:Y:S02]  /*7920*/  SEL R9, RZ, 0x1, P2 ;  /* 0x00000001ff097807 */ /* 0x002fe40001000000 */
[----:B------:R-:W-:Y:S02]  /*7930*/  SEL R10, R10, RZ, P2 ;  /* 0x000000ff0a0a7207 */ /* 0x000fe40001000000 */
[----:B--2---:R-:W-:-:S03]  /*7940*/  LOP3.LUT R9, R11, R9, RZ, 0x3c, !PT ;  /* 0x000000090b097212 */ /* 0x004fc600078e3cff */
[----:B------:R1:W-:Y:S04]  /*7950*/  STL [R1+0xb4], R10 ;  /* 0x0000b40a01007387 */ /* 0x0003e80000100800 */
[----:B------:R1:W-:Y:S02]  /*7960*/  STL [R1+0xb8], R9 ;  /* 0x0000b80901007387 */ /* 0x0003e40000100800 */
.L_x_74:
[----:B------:R-:W-:Y:S05]  /*7970*/  BSYNC B0 ;  /* 0x0000000000007941 */ /* 0x000fea0003800000 */
.L_x_73:
[-C--:B------:R-:W-:Y:S01]  /*7980*/  F2FP.F16.E4M3.UNPACK_B R11, R0.reuse ;  /* 0x00000000ff0b723e */ /* 0x080fe200020006ff */
        /* <DEDUP_REMOVED lines=25> */
[----:B------:R-:W-:Y:S02]  /*7b20*/  HADD2.F32 R13, -RZ, R15.H0_H0 ;  /* 0x2000000fff0d7230 */ /* 0x000fe40000004100 */
[----:B------:R-:W-:Y:S01]  /*7b30*/  FMUL R203, R2, R203 ;  /* 0x000000cb02cb7220 */ /* 0x000fe20000400000 */
[----:B------:R-:W-:Y:S01]  /*7b40*/  F2FP.F16.E4M3.UNPACK_B R15, R4.H1 ;  /* 0x00000004ff0f723e */ /* 0x000fe200030006ff */
[----:B------:R-:W-:Y:S01]  /*7b50*/  FFMA R20, R16, R20, R11 ;  /* 0x0000001410147223 */ /* 0x000fe2000000000b */
[----:B------:R-:W-:-:S02]  /*7b60*/  HADD2.F32 R19, -RZ, R19.H1_H1 ;  /* 0x30000013ff137230 */ /* 0x000fc40000004100 */
[C---:B------:R-:W-:Y:S01]  /*7b70*/  FMUL R11, R2.reuse, R202 ;  /* 0x000000ca020b7220 */ /* 0x040fe20000400000 */
[----:B------:R-:W-:Y:S01]  /*7b80*/  FMUL R205, R2, R205 ;  /* 0x000000cd02cd7220 */ /* 0x000fe20000400000 */
[C---:B------:R-:W-:Y:S01]  /*7b90*/  FFMA R203, R16.reuse, R22, R203 ;  /* 0x0000001610cb7223 */ /* 0x040fe200000000cb */
[--C-:B------:R-:W-:Y:S02]  /*7ba0*/  HADD2.F32 R24, -RZ, R15.reuse.H0_H0 ;  /* 0x2000000fff187230 */ /* 0x100fe40000004100 */
[C---:B------:R-:W-:Y:S01]  /*7bb0*/  FFMA R22, R16.reuse, R19, R11 ;  /* 0x0000001310167223 */ /* 0x040fe2000000000b */
[----:B------:R-:W-:Y:S01]  /*7bc0*/  FFMA R205, R16, R13, R205 ;  /* 0x0000000d10cd7223 */ /* 0x000fe200000000cd */
[----:B------:R-:W-:Y:S02]  /*7bd0*/  HADD2.F32 R26, -RZ, R15.H1_H1 ;  /* 0x3000000fff1a7230 */ /* 0x000fe40000004100 */
[C---:B------:R-:W-:Y:S01]  /*7be0*/  FMUL R201, R2.reuse, R201 ;  /* 0x000000c902c97220 */ /* 0x040fe20000400000 */
[-C--:B------:R-:W-:Y:S01]  /*7bf0*/  F2FP.F16.E4M3.UNPACK_B R11, R5.reuse.H1 ;  /* 0x00000005ff0b723e */ /* 0x080fe200030006ff */
[----:B------:R-:W-:Y:S01]  /*7c00*/  FMUL R13, R2, R200 ;  /* 0x000000c8020d7220 */ /* 0x000fe20000400000 */
[----:B------:R-:W-:Y:S01]  /*7c10*/  F2FP.F16.E4M3.UNPACK_B R15, R5 ;  /* 0x00000005ff0f723e */ /* 0x000fe200020006ff */
[----:B------:R-:W-:Y:S01]  /*7c20*/  FFMA R201, R16, R24, R201 ;  /* 0x0000001810c97223 */ /* 0x000fe200000000c9 */
[----:B------:R-:W-:Y:S01]  /*7c30*/  FMUL R197, R2, R197 ;  /* 0x000000c502c57220 */ /* 0x000fe20000400000 */
[----:B------:R-:W-:Y:S01]  /*7c40*/  FFMA R24, R16, R26, R13 ;  /* 0x0000001a10187223 */ /* 0x000fe2000000000d */
[----:B------:R-:W-:-:S02]  /*7c50*/  HADD2.F32 R28, -RZ, R11.H0_H0 ;  /* 0x2000000bff1c7230 */ /* 0x000fc40000004100 */
[C---:B------:R-:W-:Y:S01]  /*7c60*/  FMUL R199, R2.reuse, R199 ;  /* 0x000000c702c77220 */ /* 0x040fe20000400000 */
[--C-:B------:R-:W-:Y:S02]  /*7c70*/  HADD2.F32 R19, -RZ, R15.reuse.H0_H0 ;  /* 0x2000000fff137230 */ /* 0x100fe40000004100 */
[----:B------:R-:W-:Y:S01]  /*7c80*/  FMUL R13, R2, R196 ;  /* 0x000000c4020d7220 */ /* 0x000fe20000400000 */
[----:B------:R-:W-:Y:S02]  /*7c90*/  HADD2.F32 R26, -RZ, R15.H1_H1 ;  /* 0x3000000fff1a7230 */ /* 0x000fe40000004100 */
[----:B------:R-:W-:Y:S01]  /*7ca0*/  FFMA R197, R16, R28, R197 ;  /* 0x0000001c10c57223 */ /* 0x000fe200000000c5 */
[----:B------:R-:W-:Y:S02]  /*7cb0*/  HADD2.F32 R30, -RZ, R11.H1_H1 ;  /* 0x3000000bff1e7230 */ /* 0x000fe40000004100 */
[----:B------:R-:W-:Y:S01]  /*7cc0*/  FMUL R11, R2, R198 ;  /* 0x000000c6020b7220 */ /* 0x000fe20000400000 */
[----:B------:R-:W-:Y:S01]  /*7cd0*/  FFMA R199, R16, R19, R199 ;  /* 0x0000001310c77223 */ /* 0x000fe200000000c7 */
[----:B------:R-:W-:-:S02]  /*7ce0*/  F2FP.SATFINITE.RELU.E4M3.F32.PACK_AB_MERGE_C R211, R12, R211, RZ ;  /* 0x000000d30cd3723e */ /* 0x000fc400048078ff */
[C---:B------:R-:W-:Y:S01]  /*7cf0*/  FFMA R26, R16.reuse, R26, R11 ;  /* 0x0000001a101a7223 */ /* 0x040fe2000000000b */
[----:B------:R-:W-:Y:S01]  /*7d00*/  FFMA R28, R16, R30, R13 ;  /* 0x0000001e101c7223 */ /* 0x000fe2000000000d */
[----:B------:R-:W-:Y:S02]  /*7d10*/  F2FP.SATFINITE.RELU.E4M3.F32.PACK_AB_MERGE_C R209, R14, R209, RZ ;  /* 0x000000d10ed1723e */ /* 0x000fe400048078ff */
[----:B------:R-:W-:Y:S02]  /*7d20*/  F2FP.SATFINITE.RELU.E4M3.F32.PACK_AB_MERGE_C R207, R18, R207, RZ ;  /* 0x000000cf12cf723e */ /* 0x000fe400048078ff */
[----:B------:R-:W-:Y:S02]  /*7d30*/  F2FP.SATFINITE.RELU.E4M3.F32.PACK_AB_MERGE_C R205, R20, R205, RZ ;  /* 0x000000cd14cd723e */ /* 0x000fe400048078ff */
[----:B------:R-:W-:Y:S02]  /*7d40*/  F2FP.SATFINITE.RELU.E4M3.F32.PACK_AB_MERGE_C R203, R22, R203, RZ ;  /* 0x000000cb16cb723e */ /* 0x000fe400048078ff */
[----:B------:R-:W-:-:S02]  /*7d50*/  F2FP.SATFINITE.RELU.E4M3.F32.PACK_AB_MERGE_C R201, R24, R201, RZ ;  /* 0x000000c918c9723e */ /* 0x000fc400048078ff */
[----:B------:R-:W-:Y:S02]  /*7d60*/  F2FP.SATFINITE.RELU.E4M3.F32.PACK_AB_MERGE_C R199, R26, R199, RZ ;  /* 0x000000c71ac7723e */ /* 0x000fe400048078ff */
[----:B------:R-:W-:Y:S01]  /*7d70*/  F2FP.SATFINITE.RELU.E4M3.F32.PACK_AB_MERGE_C R197, R28, R197, RZ ;  /* 0x000000c51cc5723e */ /* 0x000fe200048078ff */
[----:B------:R-:W-:Y:S06]  /*7d80*/  @P1 BRA `(.L_x_81) ;  /* 0x0000000000041947 */ /* 0x000fec0003800000 */
[----:B------:R-:W-:-:S04]  /*7d90*/  DEPBAR.LE SB0, 0x1 ;  /* 0x000080400000791a */ /* 0x000fc80000000000 */
.L_x_81:
        /* <DEDUP_REMOVED lines=16> */
[----:B-----5:R-:W5:Y:S02]  /*7ea0*/  FENCE.VIEW.ASYNC.S ;  /* 0x00000000000073c6 */ /* 0x020f640000000000 */
[----:B-----5:R-:W-:Y:S06]  /*7eb0*/  BAR.SYNC.DEFER_BLOCKING 0x1, 0x100 ;  /* 0x0044000000007b1d */ /* 0x020fec0000010000 */
[----:B----4-:R-:W-:Y:S05]  /*7ec0*/  @P1 BRA `(.L_x_83) ;  /* 0x0000000000201947 */ /* 0x010fea0003800000 */
[----:B------:R-:W-:Y:S02]  /*7ed0*/  UIADD3 UR8, UP0, UR60, 0x4f0, URZ ;  /* 0x000004f03c087890 */ /* 0x000fe4000ff1e03f */
[----:B------:R-:W-:Y:S02]  /*7ee0*/  UIADD3 UR5, UR45, 0x20, URZ ;  /* 0x000000202d057890 */ /* 0x000fe4000fffe03f */
[----:B------:R-:W-:Y:S02]  /*7ef0*/  UIADD3 UR4, UR51, 0x4100, URZ ;  /* 0x0000410033047890 */ /* 0x000fe4000fffe03f */
[----:B------:R-:W-:Y:S01]  /*7f00*/  UIADD3.X UR9, URZ, UR61, URZ, UP0, !UPT ;  /* 0x0000003d3f097290 */ /* 0x000fe200087fe43f */
[----:B------:R-:W-:Y:S01]  /*7f10*/  UMOV UR6, UR46 ;  /* 0x0000002e00067c82 */ /* 0x000fe20008000000 */
[----:B------:R-:W-:-:S07]  /*7f20*/  UMOV UR7, UR47 ;  /* 0x0000002f00077c82 */ /* 0x000fce0008000000 */
[----:B------:R4:W-:Y:S02]  /*7f30*/  UTMASTG.3D [UR4], [UR8] ;  /* 0x00000004080073b5 */ /* 0x0009e40008010000 */
[----:B----4-:R0:W-:Y:S02]  /*7f40*/  UTMACMDFLUSH ;  /* 0x00000000000079b7 */ /* 0x0101e40000000000 */
.L_x_83:
[----:B------:R-:W-:Y:S05]  /*7f50*/  BSYNC B0 ;  /* 0x0000000000007941 */ /* 0x000fea0003800000 */
.L_x_82:
[----:B------:R-:W-:Y:S04]  /*7f60*/  BSSY B0, `(.L_x_84) ;  /* 0x000003c000007945 */ /* 0x000fe80003800000 */
[----:B------:R-:W-:Y:S05]  /*7f70*/  @P0 BRA `(.L_x_85) ;  /* 0x0000000000e80947 */ /* 0x000fea0003800000 */
[----:B------:R-:W-:-:S04]  /*7f80*/  MOV R11, UR50 ;  /* 0x00000032000b7c02 */ /* 0x000fc80008000f00 */
[----:B------:R-:W-:-:S13]  /*7f90*/  ISETP.NE.AND P2, PT, R11, 0x3, PT ;  /* 0x000000030b00780c */ /* 0x000fda0003f45270 */
[----:B------:R-:W-:Y:S05]  /*7fa0*/  @!P2 BRA `(.L_x_86) ;  /* 0x000000000004a947 */ /* 0x000fea0003800000 */
[----:B------:R-:W-:Y:S01]  /*7fb0*/  BPT.TRAP 0x1 ;  /* 0x000000040000795c */ /* 0x000fe20000300000 */
.L_x_86:
[----:B------:R-:W4:Y:S04]  /*7fc0*/  LDL R12, [R1+0xb8] ;  /* 0x0000b800010c7983 */ /* 0x000f280000100800 */
[----:B------:R-:W5:Y:S01]  /*7fd0*/  LDL R11, [R1+0xb4] ;  /* 0x0000b400010b7983 */ /* 0x000f620000100800 */
[----:B------:R-:W-:Y:S01]  /*7fe0*/  BSSY B1, `(.L_x_87) ;  /* 0x0000005000017945 */ /* 0x000fe20003800000 */
[----:B----4-:R-:W-:Y:S02]  /*7ff0*/  SHF.L.U32 R12, R12, 0x1f, RZ ;  /* 0x0000001f0c0c7819 */ /* 0x010fe400000006ff */
[----:B-----5:R-:W-:-:S04]  /*8000*/  LEA R11, R11, UR51, 0x3 ;  /* 0x000000330b0b7c11 */ /* 0x020fc8000f8e18ff */
[----:B------:R-:W4:Y:S02]  /*8010*/  SYNCS.PHASECHK.TRANS64.TRYWAIT P3, [R11+URZ+0x80], R12 ;  /* 0x0000800c0b0075a7 */ /* 0x000f24000806017f */
[----:B----4-:R-:W-:Y:S05]  /*8020*/  @!P3 BRA `(.L_x_88) ;  /* 0x0000006c0050b947 */ /* 0x010fea0003800000 */
.L_x_245:
[----:B------:R-:W-:Y:S05]  /*8030*/  BSYNC B1 ;  /* 0x0000000000017941 */ /* 0x000fea0003800000 */
.L_x_87:
[----:B------:R-:W-:Y:S04]  /*8040*/  BSSY B1, `(.L_x_89) ;  /* 0x0000012000017945 */ /* 0x000fe80003800000 */
[----:B------:R-:W-:Y:S05]  /*8050*/  @P4 BRA `(.L_x_90) ;  /* 0x0000000000404947 */ /* 0x000fea0003800000 */
[----:B------:R-:W5:Y:S02]  /*8060*/  LDL R13, [R1+0xb4] ;  /* 0x0000b400010d7983 */ /* 0x000f640000100800 */
[----:B-----5:R-:W-:-:S05]  /*8070*/  IMAD R15, R13, 0x1000, R6 ;  /* 0x000010000d0f7824 */ /* 0x020fca00078e0206 */
[----:B------:R-:W-:Y:S01]  /*8080*/  IADD3 R0, R15, UR51, RZ ;  /* 0x000000330f007c10 */ /* 0x000fe2000fffe0ff */
[----:B------:R-:W-:Y:S04]  /*8090*/  LDS.U16 R3, [R15+UR51+0x100] ;  /* 0x000100330f037984 */ /* 0x000fe80008000400 */
[----:B------:R-:W-:Y:S01]  /*80a0*/  IMAD.IADD R18, R0, 0x1, R7 ;  /* 0x0000000100127824 */ /* 0x000fe200078e0207 */
[----:B------:R-:W-:Y:S04]  /*80b0*/  LDS.U16 R4, [R15+UR51+0x208] ;  /* 0x000208330f047984 */ /* 0x000fe80008000400 */
[----:B------:R-:W5:Y:S04]  /*80c0*/  LDS.U16 R0, [R15+UR51+0x200] ;  /* 0x000200330f007984 */ /* 0x000f680008000400 */
[----:B------:R-:W1:Y:S04]  /*80d0*/  LDS.U16 R5, [R15+UR51+0x108] ;  /* 0x000108330f057984 */ /* 0x000e680008000400 */
[----:B----4-:R-:W-:Y:S04]  /*80e0*/  LDS.U16 R11, [R18+0x200] ;  /* 0x00020000120b7984 */ /* 0x010fe80000000400 */
[----:B------:R-:W4:Y:S04]  /*80f0*/  LDS.U16 R12, [R18+0x100] ;  /* 0x00010000120c7984 */ /* 0x000f280000000400 */
[----:B------:R-:W-:Y:S04]  /*8100*/  LDS.U16 R13, [R18+0x208] ;  /* 0x00020800120d7984 */ /* 0x000fe80000000400 */
[----:B------:R-:W2:Y:S01]  /*8110*/  LDS.U16 R14, [R18+0x108] ;  /* 0x00010800120e7984 */ /* 0x000ea20000000400 */
[----:B-----5:R-:W-:-:S02]  /*8120*/  PRMT R0, R3, 0x5410, R0 ;  /* 0x0000541003007816 */ /* 0x020fc40000000000 */
[----:B-1----:R-:W-:Y:S02]  /*8130*/  PRMT R3, R5, 0x5410, R4 ;  /* 0x0000541005037816 */ /* 0x002fe40000000004 */
[----:B----4-:R-:W-:Y:S02]  /*8140*/  PRMT R4, R12, 0x5410, R11 ;  /* 0x000054100c047816 */ /* 0x010fe4000000000b */
[----:B--2---:R-:W-:-:S07]  /*8150*/  PRMT R5, R14, 0x5410, R13 ;  /* 0x000054100e057816 */ /* 0x004fce000000000d */
.L_x_90:
[----:B------:R-:W-:Y:S05]  /*8160*/  BSYNC B1 ;  /* 0x0000000000017941 */ /* 0x000fea0003800000 */
.L_x_89:
[----:B------:R-:W-:Y:S01]  /*8170*/  @!PT LDS RZ, [RZ] ;  /* 0x00000000fffff984 */ /* 0x000fe20000000800 */
[----:B------:R-:W-:Y:S01]  /*8180*/  @!PT LDS RZ, [RZ] ;  /* 0x00000000fffff984 */ /* 0x000fe20000000800 */
[----:B------:R-:W-:Y:S01]  /*8190*/  @!PT LDS RZ, [RZ] ;  /* 0x00000000fffff984 */ /* 0x000fe20000000800 */
[----:B------:R-:W-:Y:S01]  /*81a0*/  @!PT LDS RZ, [RZ] ;  /* 0x00000000fffff984 */ /* 0x000fe20000000800 */
[----:B------:R5:W-:Y:S06]  /*81b0*/  MEMBAR.ALL.CTA ;  /* 0x0000000000007992 */ /* 0x000bec0000008000 */
[----:B-----5:R-:W1:Y:S01]  /*81c0*/  FENCE.VIEW.ASYNC.S ;  /* 0x00000000000073c6 */ /* 0x020e620000000000 */
[----:B------:R-:W-:Y:S05]  /*81d0*/  @!P2 BRA `(.L_x_91) ;  /* 0x000000000004a947 */ /* 0x000fea0003800000 */
[----:B------:R-:W-:Y:S01]  /*81e0*/  BPT.TRAP 0x1 ;  /* 0x000000040000795c */ /* 0x000fe20000300000 */
.L_x_91:
[----:B------:R-:W5:Y:S04]  /*81f0*/  LDL.LU R13, [R1+0xb4] ;  /* 0x0000b400010d7983 */ /* 0x000f680000300800 */
[----:B------:R-:W2:Y:S01]  /*8200*/  LDL.LU R14, [R1+0xb8] ;  /* 0x0000b800010e7983 */ /* 0x000ea20000300800 */
[C---:B----4-:R-:W-:Y:S01]  /*8210*/  LEA R11, R10.reuse, UR51, 0x3 ;  /* 0x000000330a0b7c11 */ /* 0x050fe2000f8e18ff */
[----:B-1----:R-:W-:Y:S01]  /*8220*/  VIADD R10, R10, 0x1 ;  /* 0x000000010a0a7836 */ /* 0x002fe20000000000 */
[----:B------:R-:W1:Y:S02]  /*8230*/  S2R R12, SR_CgaCtaId ;  /* 0x00000000000c7919 */ /* 0x000e640000008800 */
[----:B------:R-:W-:Y:S02]  /*8240*/  IADD3 R11, R11, 0xa0, RZ ;  /* 0x000000a00b0b7810 */ /* 0x000fe40007ffe0ff */
[----:B------:R-:W-:-:S04]  /*8250*/  ISETP.NE.AND P2, PT, R10, 0x4, PT ;  /* 0x000000040a00780c */ /* 0x000fc80003f45270 */
[----:B------:R-:W-:Y:S02]  /*8260*/  SEL R10, R10, RZ, P2 ;  /* 0x000000ff0a0a7207 */ /* 0x000fe40001000000 */
[----:B-1----:R-:W-:Y:S02]  /*8270*/  PRMT R11, R12, 0x654, R11 ;  /* 0x000006540c0b7816 */ /* 0x002fe4000000000b */
[----:B------:R-:W-:Y:S02]  /*8280*/  SEL R12, RZ, 0x1, P2 ;  /* 0x00000001ff0c7807 */ /* 0x000fe40001000000 */
[----:B------:R5:W-:Y:S02]  /*8290*/  SYNCS.ARRIVE.TRANS64.RED.A1T0 RZ, [R11+URZ], RZ ;  /* 0x000000ff0bff79a7 */ /* 0x000be4000810043f */
[----:B------:R-:W-:Y:S02]  /*82a0*/  LOP3.LUT R9, R9, R12, RZ, 0x3c, !PT ;  /* 0x0000000c09097212 */ /* 0x000fe400078e3cff */
[----:B-----5:R-:W-:-:S04]  /*82b0*/  IADD3 R11, R13, 0x1, RZ ;  /* 0x000000010d0b7810 */ /* 0x020fc80007ffe0ff */
[----:B------:R-:W-:-:S04]  /*82c0*/  ISETP.NE.AND P3, PT, R11, 0x4, PT ;  /* 0x000000040b00780c */ /* 0x000fc80003f65270 */
[----:B------:R-:W-:Y:S02]  /*82d0*/  SEL R13, RZ, 0x1, P3 ;  /* 0x00000001ff0d7807 */ /* 0x000fe40001800000 */
[----:B------:R-:W-:Y:S02]  /*82e0*/  SEL R11, R11, RZ, P3 ;  /* 0x000000ff0b0b7207 */ /* 0x000fe40001800000 */
[----:B--2---:R-:W-:-:S03]  /*82f0*/  LOP3.LUT R14, R14, R13, RZ, 0x3c, !PT ;  /* 0x0000000d0e0e7212 */ /* 0x004fc600078e3cff */
[----:B------:R4:W-:Y:S04]  /*8300*/  STL [R1+0xb4], R11 ;  /* 0x0000b40b01007387 */ /* 0x0009e80000100800 */
[----:B------:R4:W-:Y:S02]  /*8310*/  STL [R1+0xb8], R14 ;  /* 0x0000b80e01007387 */ /* 0x0009e40000100800 */
.L_x_85:
[----:B------:R-:W-:Y:S05]  /*8320*/  BSYNC B0 ;  /* 0x0000000000007941 */ /* 0x000fea0003800000 */
.L_x_84:
[----:B------:R-:W5:Y:S04]  /*8330*/  LDL.LU R29, [R1] ;  /* 0x00000000011d7983 */ /* 0x000f680000300800 */
[----:B------:R-:W2:Y:S04]  /*8340*/  LDL.LU R27, [R1+0x4] ;  /* 0x00000400011b7983 */ /* 0x000ea80000300800 */
[----:B------:R-:W3:Y:S04]  /*8350*/  LDL.LU R22, [R1+0x8] ;  /* 0x0000080001167983 */ /* 0x000ee80000300800 */
[----:B------:R-:W3:Y:S04]  /*8360*/  LDL.LU R34, [R1+0xc] ;  /* 0x00000c0001227983 */ /* 0x000ee80000300800 */
[----:B------:R-:W3:Y:S01]  /*8370*/  LDL.LU R24, [R1+0x10] ;  /* 0x0000100001187983 */ /* 0x000ee20000300800 */
[----:B----4-:R-:W-:-:S03]  /*8380*/  F2FP.F16.E4M3.UNPACK_B R11, R0 ;  /* 0x00000000ff0b723e */ /* 0x010fc600020006ff */
[----:B------:R-:W4:Y:S04]  /*8390*/  LDL.LU R26, [R1+0x14] ;  /* 0x00001400011a7983 */ /* 0x000f280000300800 */
[----:B------:R-:W4:Y:S01]  /*83a0*/  LDL.LU R32, [R1+0x18] ;  /* 0x0000180001207983 */ /* 0x000f220000300800 */
[--C-:B------:R-:W-:Y:S02]  /*83b0*/  HADD2.F32 R12, -RZ, R11.reuse.H0_H0 ;  /* 0x2000000bff0c7230 */ /* 0x100fe40000004100 */
[C---:B------:R-:W-:Y:S01]  /*83c0*/  FMUL R17, R2.reuse, R17 ;  /* 0x0000001102117220 */ /* 0x040fe20000400000 */
[----:B------:R-:W-:Y:S01]  /*83d0*/  HADD2.F32 R14, -RZ, R11.H1_H1 ;  /* 0x3000000bff0e7230 */ /* 0x000fe20000004100 */
[----:B------:R-:W4:Y:S01]  /*83e0*/  LDL.LU R30, [R1+0x1c] ;  /* 0x00001c00011e7983 */ /* 0x000f220000300800 */
[----:B------:R-:W-:Y:S01]  /*83f0*/  F2FP.F16.E4M3.UNPACK_B R13, R0.H1 ;  /* 0x00000000ff0d723e */ /* 0x000fe200030006ff */
[----:B------:R-:W-:-:S02]  /*8400*/  FMUL R11, R2, R228 ;  /* 0x000000e4020b7220 */ /* 0x000fc40000400000 */
[----:B------:R-:W4:Y:S01]  /*8410*/  LDL.LU R28, [R1+0x20] ;  /* 0x00002000011c7983 */ /* 0x000f220000300800 */
[C---:B------:R-:W-:Y:S01]  /*8420*/  FFMA R17, R16.reuse, R12, R17 ;  /* 0x0000000c10117223 */ /* 0x040fe20000000011 */
[----:B------:R-:W-:Y:S01]  /*8430*/  FFMA R12, R16, R14, R11 ;  /* 0x0000000e100c7223 */ /* 0x000fe2000000000b */
[--C-:B------:R-:W-:Y:S01]  /*8440*/  HADD2.F32 R18, -RZ, R13.reuse.H0_H0 ;  /* 0x2000000dff127230 */ /* 0x100fe20000004100 */
[----:B------:R-:W4:Y:S01]  /*8450*/  LDL.LU R33, [R1+0x24] ;  /* 0x0000240001217983 */ /* 0x000f220000300800 */
[----:B------:R-:W-:Y:S02]  /*8460*/  HADD2.F32 R14, -RZ, R13.H1_H1 ;  /* 0x3000000dff0e7230 */ /* 0x000fe40000004100 */
[----:B------:R-:W-:Y:S01]  /*8470*/  FMUL R229, R2, R229 ;  /* 0x000000e502e57220 */ /* 0x000fe20000400000 */
[----:B------:R-:W-:Y:S01]  /*8480*/  F2FP.F16.E4M3.UNPACK_B R15, R3 ;  /* 0x00000003ff0f723e */ /* 0x000fe200020006ff */
[----:B------:R-:W4:Y:S02]  /*8490*/  LDL.LU R31, [R1+0x28] ;  /* 0x00002800011f7983 */ /* 0x000f240000300800 */
[----:B------:R-:W-:-:S02]  /*84a0*/  FFMA R229, R16, R18, R229 ;  /* 0x0000001210e57223 */ /* 0x000fc400000000e5 */
[--C-:B------:R-:W-:Y:S01]  /*84b0*/  HADD2.F32 R18, -RZ, R15.reuse.H0_H0 ;  /* 0x2000000fff127230 */ /* 0x100fe20000004100 */
[----:B------:R-:W-:Y:S01]  /*84c0*/  F2FP.F16.E4M3.UNPACK_B R19, R3.H1 ;  /* 0x00000003ff13723e */ /* 0x000fe200030006ff */
[----:B------:R-:W-:Y:S02]  /*84d0*/  HADD2.F32 R20, -RZ, R15.H1_H1 ;  /* 0x3000000fff147230 */ /* 0x000fe40000004100 */
[C---:B-----5:R-:W-:Y:S02]  /*84e0*/  FMUL R11, R2.reuse, R29 ;  /* 0x0000001d020b7220 */ /* 0x060fe40000400000 */
[----:B------:R-:W5:Y:S01]  /*84f0*/  LDL.LU R29, [R1+0x2c] ;  /* 0x00002c00011d7983 */ /* 0x000f620000300800 */
[----:B--2---:R-:W-:-:S03]  /*8500*/  FMUL R13, R2, R27 ;  /* 0x0000001b020d7220 */ /* 0x004fc60000400000 */
[----:B------:R-:W2:Y:S01]  /*8510*/  LDL.LU R27, [R1+0x30] ;  /* 0x00003000011b7983 */ /* 0x000ea20000300800 */
[----:B---3--:R-:W-:Y:S01]  /*8520*/  FMUL R15, R2, R22 ;  /* 0x00000016020f7220 */ /* 0x008fe20000400000 */
[C---:B------:R-:W-:Y:S01]  /*8530*/  FFMA R13, R16.reuse, R18, R13 ;  /* 0x00000012100d7223 */ /* 0x040fe2000000000d */
[C---:B------:R-:W-:Y:S01]  /*8540*/  FFMA R14, R16.reuse, R14, R11 ;  /* 0x0000000e100e7223 */ /* 0x040fe2000000000b */
[----:B------:R-:W-:Y:S01]  /*8550*/  F2FP.F16.E4M3.UNPACK_B R21, R4 ;  /* 0x00000004ff15723e */ /* 0x000fe200020006ff */
[----:B------:R-:W-:Y:S01]  /*8560*/  FFMA R18, R16, R20, R15 ;  /* 0x0000001410127223 */ /* 0x000fe2000000000f */
[--C-:B------:R-:W-:Y:S02]  /*8570*/  HADD2.F32 R20, -RZ, R19.reuse.H0_H0 ;  /* 0x20000013ff147230 */ /* 0x100fe40000004100 */
[C---:B------:R-:W-:Y:S01]  /*8580*/  FMUL R11, R2.reuse, R34 ;  /* 0x00000022020b7220 */ /* 0x040fe20000400000 */
[----:B------:R-:W-:Y:S02]  /*8590*/  HADD2.F32 R22, -RZ, R19.H1_H1 ;  /* 0x30000013ff167230 */ /* 0x000fe40000004100 */
[----:B------:R-:W-:Y:S01]  /*85a0*/  FMUL R15, R2, R24 ;  /* 0x00000018020f7220 */ /* 0x000fe20000400000 */
[----:B------:R-:W-:-:S02]  /*85b0*/  HADD2.F32 R24, -RZ, R21.H0_H0 ;  /* 0x20000015ff187230 */ /* 0x000fc40000004100 */
[----:B------:R-:W-:Y:S01]  /*85c0*/  FFMA R11, R16, R20, R11 ;  /* 0x00000014100b7223 */ /* 0x000fe2000000000b */
[----:B------:R-:W-:Y:S01]  /*85d0*/  F2FP.F16.E4M3.UNPACK_B R23, R4.H1 ;  /* 0x00000004ff17723e */ /* 0x000fe200030006ff */
[----:B----4-:R-:W-:Y:S01]  /*85e0*/  FMUL R19, R2, R26 ;  /* 0x0000001a02137220 */ /* 0x010fe20000400000 */
[----:B------:R-:W-:Y:S01]  /*85f0*/  FFMA R20, R16, R22, R15 ;  /* 0x0000001610147223 */ /* 0x000fe2000000000f */
[----:B------:R-:W-:Y:S02]  /*8600*/  HADD2.F32 R22, -RZ, R21.H1_H1 ;  /* 0x30000015ff167230 */ /* 0x000fe40000004100 */
[----:B------:R-:W-:Y:S01]  /*8610*/  FMUL R15, R2, R32 ;  /* 0x00000020020f7220 */ /* 0x000fe20000400000 */
[----:B------:R-:W-:Y:S01]  /*8620*/  FFMA R19, R16, R24, R19 ;  /* 0x0000001810137223 */ /* 0x000fe20000000013 */
[--C-:B------:R-:W-:Y:S01]  /*8630*/  HADD2.F32 R24, -RZ, R23.reuse.H0_H0 ;  /* 0x20000017ff187230 */ /* 0x100fe20000004100 */
[----:B------:R-:W-:Y:S01]  /*8640*/  F2FP.F16.E4M3.UNPACK_B R25, R5 ;  /* 0x00000005ff19723e */ /* 0x000fe200020006ff */
[----:B------:R-:W-:-:S02]  /*8650*/  HADD2.F32 R26, -RZ, R23.H1_H1 ;  /* 0x30000017ff1a7230 */ /* 0x000fc40000004100 */
[----:B------:R-:W-:Y:S01]  /*8660*/  FMUL R21, R2, R30 ;  /* 0x0000001e02157220 */ /* 0x000fe20000400000 */
[----:B------:R-:W-:Y:S01]  /*8670*/  FFMA R22, R16, R22, R15 ;  /* 0x0000001610167223 */ /* 0x000fe2000000000f */
[----:B------:R-:W-:Y:S01]  /*8680*/  F2FP.F16.E4M3.UNPACK_B R15, R5.H1 ;  /* 0x00000005ff0f723e */ /* 0x000fe200030006ff */
[----:B------:R-:W-:Y:S01]  /*8690*/  FMUL R23, R2, R28 ;  /* 0x0000001c02177220 */ /* 0x000fe20000400000 */
[C---:B------:R-:W-:Y:S01]  /*86a0*/  FFMA R21, R16.reuse, R24, R21 ;  /* 0x0000001810157223 */ /* 0x040fe20000000015 */
[--C-:B------:R-:W-:Y:S02]  /*86b0*/  HADD2.F32 R28, -RZ, R25.reuse.H1_H1 ;  /* 0x30000019ff1c7230 */ /* 0x100fe40000004100 */
[----:B------:R-:W-:Y:S01]  /*86c0*/  FFMA R24, R16, R26, R23 ;  /* 0x0000001a10187223 */ /* 0x000fe20000000017 */
[----:B------:R-:W-:Y:S02]  /*86d0*/  HADD2.F32 R26, -RZ, R25.H0_H0 ;  /* 0x20000019ff1a7230 */ /* 0x000fe40000004100 */
[----:B------:R-:W-:-:S02]  /*86e0*/  HADD2.F32 R30, -RZ, R15.H0_H0 ;  /* 0x2000000fff1e7230 */ /* 0x000fc40000004100 */
[----:B------:R-:W-:Y:S02]  /*86f0*/  HADD2.F32 R32, -RZ, R15.H1_H1 ;  /* 0x3000000fff207230 */ /* 0x000fe40000004100 */
[C---:B------:R-:W-:Y:S01]  /*8700*/  FMUL R15, R2.reuse, R33 ;  /* 0x00000021020f7220 */ /* 0x040fe20000400000 */
[----:B------:R-:W-:-:S03]  /*8710*/  FMUL R23, R2, R31 ;  /* 0x0000001f02177220 */ /* 0x000fc60000400000 */
        /* <DEDUP_REMOVED lines=9> */
[C---:B-----5:R-:W-:Y:S01]  /*87b0*/  FMUL R25, R2.reuse, R29 ;  /* 0x0000001d02197220 */ /* 0x060fe20000400000 */
[----:B--2---:R-:W-:-:S03]  /*87c0*/  FMUL R27, R2, R27 ;  /* 0x0000001b021b7220 */ /* 0x004fc60000400000 */
[C---:B------:R-:W-:Y:S01]  /*87d0*/  FFMA R25, R16.reuse, R30, R25 ;  /* 0x0000001e10197223 */ /* 0x040fe20000000019 */
[----:B------:R-:W-:-:S05]  /*87e0*/  FFMA R28, R16, R32, R27 ;  /* 0x00000020101c7223 */ /* 0x000fca000000001b */
[----:B------:R-:W-:Y:S01]  /*87f0*/  F2FP.SATFINITE.RELU.E4M3.F32.PACK_AB_MERGE_C R25, R28, R25, RZ ;  /* 0x000000191c19723e */ /* 0x000fe200048078ff */
[----:B------:R-:W-:Y:S06]  /*8800*/  @P1 BRA `(.L_x_92) ;  /* 0x0000000000041947 */ /* 0x000fec0003800000 */
[----:B------:R-:W-:-:S04]  /*8810*/  DEPBAR.LE SB0, 0x1 ;  /* 0x000080400000791a */ /* 0x000fc80000000000 */
.L_x_92:
        /* <DEDUP_REMOVED lines=16> */
[----:B---3--:R-:W3:Y:S02]  /*8920*/  FENCE.VIEW.ASYNC.S ;  /* 0x00000000000073c6 */ /* 0x008ee40000000000 */
[----:B---3--:R-:W-:Y:S06]  /*8930*/  BAR.SYNC.DEFER_BLOCKING 0x1, 0x100 ;  /* 0x0044000000007b1d */ /* 0x008fec0000010000 */
[----:B--2---:R-:W-:Y:S05]  /*8940*/  @P1 BRA `(.L_x_94) ;  /* 0x0000000000201947 */ /* 0x004fea0003800000 */
[----:B------:R-:W-:Y:S02]  /*8950*/  UIADD3 UR8, UP0, UR60, 0x4f0, URZ ;  /* 0x000004f03c087890 */ /* 0x000fe4000ff1e03f */
[----:B------:R-:W-:Y:S02]  /*8960*/  UIADD3 UR6, UR46, 0x80, URZ ;  /* 0x000000802e067890 */ /* 0x000fe4000fffe03f */
[----:B------:R-:W-:Y:S02]  /*8970*/  UIADD3 UR5, UR45, 0x20, URZ ;  /* 0x000000202d057890 */ /* 0x000fe4000fffe03f */
[----:B------:R-:W-:Y:S02]  /*8980*/  UIADD3 UR4, UR51, 0x5100, URZ ;  /* 0x0000510033047890 */ /* 0x000fe4000fffe03f */
[----:B------:R-:W-:Y:S01]  /*8990*/  UIADD3.X UR9, URZ, UR61, URZ, UP0, !UPT ;  /* 0x0000003d3f097290 */ /* 0x000fe200087fe43f */
[----:B------:R-:W-:-:S08]  /*89a0*/  UMOV UR7, UR47 ;  /* 0x0000002f00077c82 */ /* 0x000fd00008000000 */
[----:B------:R2:W-:Y:S02]  /*89b0*/  UTMASTG.3D [UR4], [UR8] ;  /* 0x00000004080073b5 */ /* 0x0005e40008010000 */
[----:B--2---:R0:W-:Y:S02]  /*89c0*/  UTMACMDFLUSH ;  /* 0x00000000000079b7 */ /* 0x0041e40000000000 */
.L_x_94:
[----:B------:R-:W-:Y:S05]  /*89d0*/  BSYNC B0 ;  /* 0x0000000000007941 */ /* 0x000fea0003800000 */
.L_x_93:
[----:B------:R-:W-:Y:S04]  /*89e0*/  BSSY B0, `(.L_x_95) ;  /* 0x000003c000007945 */ /* 0x000fe80003800000 */
[----:B------:R-:W-:Y:S05]  /*89f0*/  @P0 BRA `(.L_x_96) ;  /* 0x0000000000e80947 */ /* 0x000fea0003800000 */
[----:B------:R-:W-:-:S05]  /*8a00*/  IMAD.U32 R11, RZ, RZ, UR50 ;  /* 0x00000032ff0b7e24 */ /* 0x000fca000f8e00ff */
[----:B------:R-:W-:-:S13]  /*8a10*/  ISETP.NE.AND P2, PT, R11, 0x3, PT ;  /* 0x000000030b00780c */ /* 0x000fda0003f45270 */
[----:B------:R-:W-:Y:S05]  /*8a20*/  @!P2 BRA `(.L_x_97) ;  /* 0x000000000004a947 */ /* 0x000fea0003800000 */
[----:B------:R-:W-:Y:S01]  /*8a30*/  BPT.TRAP 0x1 ;  /* 0x000000040000795c */ /* 0x000fe20000300000 */
.L_x_97:
[----:B------:R-:W2:Y:S04]  /*8a40*/  LDL R12, [R1+0xb8] ;  /* 0x0000b800010c7983 */ /* 0x000ea80000100800 */
[----:B------:R-:W3:Y:S01]  /*8a50*/  LDL R11, [R1+0xb4] ;  /* 0x0000b400010b7983 */ /* 0x000ee20000100800 */
[----:B------:R-:W-:Y:S01]  /*8a60*/  BSSY B1, `(.L_x_98) ;  /* 0x0000005000017945 */ /* 0x000fe20003800000 */
[----:B--2---:R-:W-:Y:S02]  /*8a70*/  SHF.L.U32 R12, R12, 0x1f, RZ ;  /* 0x0000001f0c0c7819 */ /* 0x004fe400000006ff */
[----:B---3--:R-:W-:-:S04]  /*8a80*/  LEA R11, R11, UR51, 0x3 ;  /* 0x000000330b0b7c11 */ /* 0x008fc8000f8e18ff */
[----:B------:R-:W2:Y:S02]  /*8a90*/  SYNCS.PHASECHK.TRANS64.TRYWAIT P3, [R11+URZ+0x80], R12 ;  /* 0x0000800c0b0075a7 */ /* 0x000ea4000806017f */
[----:B--2---:R-:W-:Y:S05]  /*8aa0*/  @!P3 BRA `(.L_x_99) ;  /* 0x0000006000c4b947 */ /* 0x004fea0003800000 */
.L_x_246:
[----:B------:R-:W-:Y:S05]  /*8ab0*/  BSYNC B1 ;  /* 0x0000000000017941 */ /* 0x000fea0003800000 */
.L_x_98:
[----:B------:R-:W-:Y:S04]  /*8ac0*/  BSSY B1, `(.L_x_100) ;  /* 0x0000012000017945 */ /* 0x000fe80003800000 */
[----:B------:R-:W-:Y:S05]  /*8ad0*/  @P4 BRA `(.L_x_101) ;  /* 0x0000000000404947 */ /* 0x000fea0003800000 */
[----:B------:R-:W3:Y:S02]  /*8ae0*/  LDL R13, [R1+0xb4] ;  /* 0x0000b400010d7983 */ /* 0x000ee40000100800 */
[----:B---3--:R-:W-:-:S05]  /*8af0*/  LEA R15, R13, R6, 0xc ;  /* 0x000000060d0f7211 */ /* 0x008fca00078e60ff */
[----:B------:R-:W-:Y:S01]  /*8b00*/  VIADD R0, R15, UR51 ;  /* 0x000000330f007c36 */ /* 0x000fe20008000000 */
[----:B------:R-:W-:Y:S04]  /*8b10*/  LDS.U16 R3, [R15+UR51+0x100] ;  /* 0x000100330f037984 */ /* 0x000fe80008000400 */
[----:B------:R-:W-:Y:S01]  /*8b20*/  IADD3 R17, R0, R7, RZ ;  /* 0x0000000700117210 */ /* 0x000fe20007ffe0ff */
[----:B------:R-:W-:Y:S04]  /*8b30*/  LDS.U16 R4, [R15+UR51+0x208] ;  /* 0x000208330f047984 */ /* 0x000fe80008000400 */
[----:B------:R-:W3:Y:S04]  /*8b40*/  LDS.U16 R0, [R15+UR51+0x200] ;  /* 0x000200330f007984 */ /* 0x000ee80008000400 */
[----:B------:R-:W4:Y:S04]  /*8b50*/  LDS.U16 R5, [R15+UR51+0x108] ;  /* 0x000108330f057984 */ /* 0x000f280008000400 */
[----:B--2---:R-:W-:Y:S04]  /*8b60*/  LDS.U16 R11, [R17+0x200] ;  /* 0x00020000110b7984 */ /* 0x004fe80000000400 */
[----:B------:R-:W2:Y:S04]  /*8b70*/  LDS.U16 R12, [R17+0x100] ;  /* 0x00010000110c7984 */ /* 0x000ea80000000400 */
[----:B------:R-:W-:Y:S04]  /*8b80*/  LDS.U16 R13, [R17+0x208] ;  /* 0x00020800110d7984 */ /* 0x000fe80000000400 */
[----:B------:R-:W5:Y:S01]  /*8b90*/  LDS.U16 R14, [R17+0x108] ;  /* 0x00010800110e7984 */ /* 0x000f620000000400 */
[----:B---3--:R-:W-:-:S02]  /*8ba0*/  PRMT R0, R3, 0x5410, R0 ;  /* 0x0000541003007816 */ /* 0x008fc40000000000 */
[----:B----4-:R-:W-:Y:S02]  /*8bb0*/  PRMT R3, R5, 0x5410, R4 ;  /* 0x0000541005037816 */ /* 0x010fe40000000004 */
[----:B--2---:R-:W-:Y:S02]  /*8bc0*/  PRMT R4, R12, 0x5410, R11 ;  /* 0x000054100c047816 */ /* 0x004fe4000000000b */
[----:B-----5:R-:W-:-:S07]  /*8bd0*/  PRMT R5, R14, 0x5410, R13 ;  /* 0x000054100e057816 */ /* 0x020fce000000000d */
.L_x_101:
[----:B------:R-:W-:Y:S05]  /*8be0*/  BSYNC B1 ;  /* 0x0000000000017941 */ /* 0x000fea0003800000 */
.L_x_100:
[----:B------:R-:W-:Y:S01]  /*8bf0*/  @!PT LDS RZ, [RZ] ;  /* 0x00000000fffff984 */ /* 0x000fe20000000800 */
[----:B------:R-:W-:Y:S01]  /*8c00*/  @!PT LDS RZ, [RZ] ;  /* 0x00000000fffff984 */ /* 0x000fe20000000800 */
[----:B------:R-:W-:Y:S01]  /*8c10*/  @!PT LDS RZ, [RZ] ;  /* 0x00000000fffff984 */ /* 0x000fe20000000800 */
[----:B------:R-:W-:Y:S01]  /*8c20*/  @!PT LDS RZ, [RZ] ;  /* 0x00000000fffff984 */ /* 0x000fe20000000800 */
[----:B------:R3:W-:Y:S06]  /*8c30*/  MEMBAR.ALL.CTA ;  /* 0x0000000000007992 */ /* 0x0007ec0000008000 */
[----:B---3--:R-:W3:Y:S01]  /*8c40*/  FENCE.VIEW.ASYNC.S ;  /* 0x00000000000073c6 */ /* 0x008ee20000000000 */
[----:B------:R-:W-:Y:S05]  /*8c50*/  @!P2 BRA `(.L_x_102) ;  /* 0x000000000004a947 */ /* 0x000fea0003800000 */
[----:B------:R-:W-:Y:S01]  /*8c60*/  BPT.TRAP 0x1 ;  /* 0x000000040000795c */ /* 0x000fe20000300000 */
.L_x_102:
[----:B------:R-:W4:Y:S04]  /*8c70*/  LDL.LU R13, [R1+0xb4] ;  /* 0x0000b400010d7983 */ /* 0x000f280000300800 */
[----:B------:R-:W5:Y:S01]  /*8c80*/  LDL.LU R14, [R1+0xb8] ;  /* 0x0000b800010e7983 */ /* 0x000f620000300800 */
[C---:B--2---:R-:W-:Y:S02]  /*8c90*/  LEA R11, R10.reuse, UR51, 0x3 ;  /* 0x000000330a0b7c11 */ /* 0x044fe4000f8e18ff */
[----:B-1----:R-:W-:Y:S01]  /*8ca0*/  IADD3 R10, R10, 0x1, RZ ;  /* 0x000000010a0a7810 */ /* 0x002fe20007ffe0ff */
[----:B------:R-:W1:Y:S02]  /*8cb0*/  S2R R12, SR_CgaCtaId ;  /* 0x00000000000c7919 */ /* 0x000e640000008800 */
[----:B------:R-:W-:Y:S01]  /*8cc0*/  VIADD R11, R11, 0xa0 ;  /* 0x000000a00b0b7836 */ /* 0x000fe20000000000 */
[----:B------:R-:W-:-:S04]  /*8cd0*/  ISETP.NE.AND P2, PT, R10, 0x4, PT ;  /* 0x000000040a00780c */ /* 0x000fc80003f45270 */
[----:B------:R-:W-:Y:S02]  /*8ce0*/  SEL R10, R10, RZ, P2 ;  /* 0x000000ff0a0a7207 */ /* 0x000fe40001000000 */
[----:B-1----:R-:W-:Y:S02]  /*8cf0*/  PRMT R11, R12, 0x654, R11 ;  /* 0x000006540c0b7816 */ /* 0x002fe4000000000b */
[----:B------:R-:W-:Y:S02]  /*8d00*/  SEL R12, RZ, 0x1, P2 ;  /* 0x00000001ff0c7807 */ /* 0x000fe40001000000 */
[----:B---3--:R4:W-:Y:S02]  /*8d10*/  SYNCS.ARRIVE.TRANS64.RED.A1T0 RZ, [R11+URZ], RZ ;  /* 0x000000ff0bff79a7 */ /* 0x0089e4000810043f */
[----:B------:R-:W-:Y:S01]  /*8d20*/  LOP3.LUT R9, R9, R12, RZ, 0x3c, !PT ;  /* 0x0000000c09097212 */ /* 0x000fe200078e3cff */
[----:B----4-:R-:W-:-:S05]  /*8d30*/  VIADD R11, R13, 0x1 ;  /* 0x000000010d0b7836 */ /* 0x010fca0000000000 */
[----:B------:R-:W-:-:S04]  /*8d40*/  ISETP.NE.AND P3, PT, R11, 0x4, PT ;  /* 0x000000040b00780c */ /* 0x000fc80003f65270 */
[----:B------:R-:W-:Y:S02]  /*8d50*/  SEL R13, RZ, 0x1, P3 ;  /* 0x00000001ff0d7807 */ /* 0x000fe40001800000 */
[----:B------:R-:W-:Y:S02]  /*8d60*/  SEL R11, R11, RZ, P3 ;  /* 0x000000ff0b0b7207 */ /* 0x000fe40001800000 */
[----:B-----5:R-:W-:-:S03]  /*8d70*/  LOP3.LUT R14, R14, R13, RZ, 0x3c, !PT ;  /* 0x0000000d0e0e7212 */ /* 0x020fc600078e3cff */
[----:B------:R2:W-:Y:S04]  /*8d80*/  STL [R1+0xb4], R11 ;  /* 0x0000b40b01007387 */ /* 0x0005e80000100800 */
[----:B------:R2:W-:Y:S02]  /*8d90*/  STL [R1+0xb8], R14 ;  /* 0x0000b80e01007387 */ /* 0x0005e40000100800 */
.L_x_96:
[----:B------:R-:W-:Y:S05]  /*8da0*/  BSYNC B0 ;  /* 0x0000000000007941 */ /* 0x000fea0003800000 */
.L_x_95:
[-C--:B--2---:R-:W-:Y:S01]  /*8db0*/  F2FP.F16.E4M3.UNPACK_B R11, R0.reuse ;  /* 0x00000000ff0b723e */ /* 0x084fe200020006ff */
        /* <DEDUP_REMOVED lines=65> */
.L_x_103:
        /* <DEDUP_REMOVED lines=22> */
[----:B------:R-:W-:Y:S01]  /*9330*/  UIADD3.X UR9, URZ, UR61, URZ, UP0, !UPT ;  /* 0x0000003d3f097290 */ /* 0x000fe200087fe43f */
[----:B------:R-:W-:Y:S01]  /*9340*/  UMOV UR6, UR46 ;  /* 0x0000002e00067c82 */ /* 0x000fe20008000000 */
[----:B------:R-:W-:-:S07]  /*9350*/  UMOV UR7, UR47 ;  /* 0x0000002f00077c82 */ /* 0x000fce0008000000 */
[----:B------:R2:W-:Y:S02]  /*9360*/  UTMASTG.3D [UR4], [UR8] ;  /* 0x00000004080073b5 */ /* 0x0005e40008010000 */
[----:B--2---:R0:W-:Y:S02]  /*9370*/  UTMACMDFLUSH ;  /* 0x00000000000079b7 */ /* 0x0041e40000000000 */
.L_x_105:
[----:B------:R-:W-:Y:S05]  /*9380*/  BSYNC B0 ;  /* 0x0000000000007941 */ /* 0x000fea0003800000 */
.L_x_104:
[----:B------:R-:W-:Y:S04]  /*9390*/  BSSY B0, `(.L_x_106) ;  /* 0x000003c000007945 */ /* 0x000fe80003800000 */
[----:B------:R-:W-:Y:S05]  /*93a0*/  @P0 BRA `(.L_x_107) ;  /* 0x0000000000e80947 */ /* 0x000fea0003800000 */
[----:B------:R-:W-:-:S04]  /*93b0*/  MOV R11, UR50 ;  /* 0x00000032000b7c02 */ /* 0x000fc80008000f00 */
[----:B------:R-:W-:-:S13]  /*93c0*/  ISETP.NE.AND P2, PT, R11, 0x3, PT ;  /* 0x000000030b00780c */ /* 0x000fda0003f45270 */
[----:B------:R-:W-:Y:S05]  /*93d0*/  @!P2 BRA `(.L_x_108) ;  /* 0x000000000004a947 */ /* 0x000fea0003800000 */
[----:B------:R-:W-:Y:S01]  /*93e0*/  BPT.TRAP 0x1 ;  /* 0x000000040000795c */ /* 0x000fe20000300000 */
.L_x_108:
[----:B------:R-:W2:Y:S04]  /*93f0*/  LDL R12, [R1+0xb8] ;  /* 0x0000b800010c7983 */ /* 0x000ea80000100800 */
[----:B------:R-:W3:Y:S01]  /*9400*/  LDL R11, [R1+0xb4] ;  /* 0x0000b400010b7983 */ /* 0x000ee20000100800 */
[----:B------:R-:W-:Y:S01]  /*9410*/  BSSY B1, `(.L_x_109) ;  /* 0x0000005000017945 */ /* 0x000fe20003800000 */
[----:B--2---:R-:W-:Y:S02]  /*9420*/  SHF.L.U32 R12, R12, 0x1f, RZ ;  /* 0x0000001f0c0c7819 */ /* 0x004fe400000006ff */
[----:B---3--:R-:W-:-:S04]  /*9430*/  LEA R11, R11, UR51, 0x3 ;  /* 0x000000330b0b7c11 */ /* 0x008fc8000f8e18ff */
[----:B------:R-:W2:Y:S02]  /*9440*/  SYNCS.PHASECHK.TRANS64.TRYWAIT P3, [R11+URZ+0x80], R12 ;  /* 0x0000800c0b0075a7 */ /* 0x000ea4000806017f */
[----:B--2---:R-:W-:Y:S05]  /*9450*/  @!P3 BRA `(.L_x_110) ;  /* 0x00000058006cb947 */ /* 0x004fea0003800000 */
.L_x_247:
[----:B------:R-:W-:Y:S05]  /*9460*/  BSYNC B1 ;  /* 0x0000000000017941 */ /* 0x000fea0003800000 */
.L_x_109:
[----:B------:R-:W-:Y:S04]  /*9470*/  BSSY B1, `(.L_x_111) ;  /* 0x0000012000017945 */ /* 0x000fe80003800000 */
[----:B------:R-:W-:Y:S05]  /*9480*/  @P4 BRA `(.L_x_112) ;  /* 0x0000000000404947 */ /* 0x000fea0003800000 */
[----:B------:R-:W3:Y:S02]  /*9490*/  LDL R13, [R1+0xb4] ;  /* 0x0000b400010d7983 */ /* 0x000ee40000100800 */
[----:B---3--:R-:W-:-:S05]  /*94a0*/  IMAD R15, R13, 0x1000, R6 ;  /* 0x000010000d0f7824 */ /* 0x008fca00078e0206 */
[----:B------:R-:W-:Y:S01]  /*94b0*/  IADD3 R0, R15, UR51, RZ ;  /* 0x000000330f007c10 */ /* 0x000fe2000fffe0ff */
[----:B------:R-:W-:Y:S03]  /*94c0*/  LDS.U16 R3, [R15+UR51+0x100] ;  /* 0x000100330f037984 */ /* 0x000fe60008000400 */
        /* <DEDUP_REMOVED lines=12> */
.L_x_112:
[----:B------:R-:W-:Y:S05]  /*9590*/  BSYNC B1 ;  /* 0x0000000000017941 */ /* 0x000fea0003800000 */
.L_x_111:
        /* <DEDUP_REMOVED lines=8> */
.L_x_113:
        /* <DEDUP_REMOVED lines=11> */
[----:B------:R-:W-:Y:S02]  /*96d0*/  LOP3.LUT R9, R9, R12, RZ, 0x3c, !PT ;  /* 0x0000000c09097212 */ /* 0x000fe400078e3cff */
[----:B----4-:R-:W-:-:S04]  /*96e0*/  IADD3 R11, R13, 0x1, RZ ;  /* 0x000000010d0b7810 */ /* 0x010fc80007ffe0ff */
[----:B------:R-:W-:-:S04]  /*96f0*/  ISETP.NE.AND P3, PT, R11, 0x4, PT ;  /* 0x000000040b00780c */ /* 0x000fc80003f65270 */
[----:B------:R-:W-:Y:S02]  /*9700*/  SEL R13, RZ, 0x1, P3 ;  /* 0x00000001ff0d7807 */ /* 0x000fe40001800000 */
[----:B------:R-:W-:Y:S02]  /*9710*/  SEL R11, R11, RZ, P3 ;  /* 0x000000ff0b0b7207 */ /* 0x000fe40001800000 */
[----:B-----5:R-:W-:-:S03]  /*9720*/  LOP3.LUT R14, R14, R13, RZ, 0x3c, !PT ;  /* 0x0000000d0e0e7212 */ /* 0x020fc600078e3cff */
[----:B------:R2:W-:Y:S04]  /*9730*/  STL [R1+0xb4], R11 ;  /* 0x0000b40b01007387 */ /* 0x0005e80000100800 */
[----:B------:R2:W-:Y:S02]  /*9740*/  STL [R1+0xb8], R14 ;  /* 0x0000b80e01007387 */ /* 0x0005e40000100800 */
.L_x_107:
[----:B------:R-:W-:Y:S05]  /*9750*/  BSYNC B0 ;  /* 0x0000000000007941 */ /* 0x000fea0003800000 */
.L_x_106:
[----:B------:R-:W3:Y:S04]  /*9760*/  LDL.LU R20, [R1+0x34] ;  /* 0x0000340001147983 */ /* 0x000ee80000300800 */
[----:B------:R-:W4:Y:S04]  /*9770*/  LDL.LU R13, [R1+0x38] ;  /* 0x00003800010d7983 */ /* 0x000f280000300800 */
[----:B------:R-:W5:Y:S04]  /*9780*/  LDL.LU R15, [R1+0x3c] ;  /* 0x00003c00010f7983 */ /* 0x000f680000300800 */
[----:B------:R-:W5:Y:S04]  /*9790*/  LDL.LU R31, [R1+0x40] ;  /* 0x00004000011f7983 */ /* 0x000f680000300800 */
[----:B------:R-:W5:Y:S04]  /*97a0*/  LDL.LU R29, [R1+0x44] ;  /* 0x00004400011d7983 */ /* 0x000f680000300800 */
[----:B------:R-:W5:Y:S04]  /*97b0*/  LDL.LU R19, [R1+0x48] ;  /* 0x0000480001137983 */ /* 0x000f680000300800 */
[----:B------:R-:W5:Y:S04]  /*97c0*/  LDL.LU R32, [R1+0x4c] ;  /* 0x00004c0001207983 */ /* 0x000f680000300800 */
[----:B------:R-:W5:Y:S01]  /*97d0*/  LDL.LU R26, [R1+0x50] ;  /* 0x00005000011a7983 */ /* 0x000f620000300800 */
[----:B--2---:R-:W-:-:S02]  /*97e0*/  F2FP.F16.E4M3.UNPACK_B R11, R0 ;  /* 0x00000000ff0b723e */ /* 0x004fc400020006ff */
[----:B------:R-:W-:Y:S01]  /*97f0*/  F2FP.F16.E4M3.UNPACK_B R14, R0.H1 ;  /* 0x00000000ff0e723e */ /* 0x000fe200030006ff */
[----:B------:R-:W2:Y:S02]  /*9800*/  LDL.LU R21, [R1+0x54] ;  /* 0x0000540001157983 */ /* 0x000ea40000300800 */
[--C-:B------:R-:W-:Y:S02]  /*9810*/  HADD2.F32 R12, -RZ, R11.reuse.H0_H0 ;  /* 0x2000000bff0c7230 */ /* 0x100fe40000004100 */
[----:B------:R-:W2:Y:S01]  /*9820*/  LDL.LU R30, [R1+0x58] ;  /* 0x00005800011e7983 */ /* 0x000ea20000300800 */
[----:B------:R-:W-:Y:S01]  /*9830*/  HADD2.F32 R18, -RZ, R11.H1_H1 ;  /* 0x3000000bff127230 */ /* 0x000fe20000004100 */
[----:B------:R-:W-:Y:S02]  /*9840*/  F2FP.F16.E4M3.UNPACK_B R17, R3 ;  /* 0x00000003ff11723e */ /* 0x000fe400020006ff */
[----:B------:R-:W2:Y:S04]  /*9850*/  LDL.LU R28, [R1+0x5c] ;  /* 0x00005c00011c7983 */ /* 0x000ea80000300800 */
[----:B------:R-:W2:Y:S01]  /*9860*/  LDL.LU R25, [R1+0x60] ;  /* 0x0000600001197983 */ /* 0x000ea20000300800 */
[----:B------:R-:W-:-:S03]  /*9870*/  HADD2.F32 R22, -RZ, R17.H1_H1 ;  /* 0x30000011ff167230 */ /* 0x000fc60000004100 */
[----:B------:R-:W2:Y:S04]  /*9880*/  LDL.LU R34, [R1+0x64] ;  /* 0x0000640001227983 */ /* 0x000ea80000300800 */
[----:B------:R-:W2:Y:S01]  /*9890*/  LDL.LU R33, [R1+0x68] ;  /* 0x0000680001217983 */ /* 0x000ea20000300800 */
[C---:B---3--:R-:W-:Y:S01]  /*98a0*/  FMUL R11, R2.reuse, R20 ;  /* 0x00000014020b7220 */ /* 0x048fe20000400000 */
[----:B----4-:R-:W-:-:S03]  /*98b0*/  FMUL R13, R2, R13 ;  /* 0x0000000d020d7220 */ /* 0x010fc60000400000 */
[C---:B------:R-:W-:Y:S01]  /*98c0*/  FFMA R11, R16.reuse, R12, R11 ;  /* 0x0000000c100b7223 */ /* 0x040fe2000000000b */
[----:B------:R-:W-:Y:S01]  /*98d0*/  FFMA R12, R16, R18, R13 ;  /* 0x00000012100c7223 */ /* 0x000fe2000000000d */
[----:B------:R-:W-:Y:S02]  /*98e0*/  HADD2.F32 R18, -RZ, R17.H0_H0 ;  /* 0x20000011ff127230 */ /* 0x000fe40000004100 */
[C---:B-----5:R-:W-:Y:S02]  /*98f0*/  FMUL R13, R2.reuse, R31 ;  /* 0x0000001f020d7220 */ /* 0x060fe40000400000 */
[----:B------:R-:W3:Y:S01]  /*9900*/  LDL.LU R31, [R1+0x6c] ;  /* 0x00006c00011f7983 */ /* 0x000ee20000300800 */
[----:B------:R-:W-:-:S03]  /*9910*/  FMUL R17, R2, R29 ;  /* 0x0000001d02117220 */ /* 0x000fc60000400000 */
[----:B------:R-:W4:Y:S01]  /*9920*/  LDL.LU R29, [R1+0x70] ;  /* 0x00007000011d7983 */ /* 0x000f220000300800 */
[--C-:B------:R-:W-:Y:S02]  /*9930*/  HADD2.F32 R20, -RZ, R14.reuse.H0_H0 ;  /* 0x2000000eff147230 */ /* 0x100fe40000004100 */
[C---:B------:R-:W-:Y:S01]  /*9940*/  FMUL R15, R2.reuse, R15 ;  /* 0x0000000f020f7220 */ /* 0x040fe20000400000 */
[----:B------:R-:W-:Y:S02]  /*9950*/  HADD2.F32 R14, -RZ, R14.H1_H1 ;  /* 0x3000000eff0e7230 */ /* 0x000fe40000004100 */
[----:B------:R-:W-:Y:S01]  /*9960*/  FMUL R19, R2, R19 ;  /* 0x0000001302137220 */ /* 0x000fe20000400000 */
[C---:B------:R-:W-:Y:S01]  /*9970*/  FFMA R15, R16.reuse, R20, R15 ;  /* 0x00000014100f7223 */ /* 0x040fe2000000000f */
[----:B------:R-:W-:Y:S01]  /*9980*/  F2FP.F16.E4M3.UNPACK_B R20, R3.H1 ;  /* 0x00000003ff14723e */ /* 0x000fe200030006ff */
[C---:B------:R-:W-:Y:S01]  /*9990*/  FFMA R17, R16.reuse, R18, R17 ;  /* 0x0000001210117223 */ /* 0x040fe20000000011 */
[C---:B------:R-:W-:Y:S01]  /*99a0*/  FFMA R18, R16.reuse, R22, R19 ;  /* 0x0000001610127223 */ /* 0x040fe20000000013 */
[----:B------:R-:W-:Y:S01]  /*99b0*/  FFMA R14, R16, R14, R13 ;  /* 0x0000000e100e7223 */ /* 0x000fe2000000000d */
[----:B------:R-:W-:Y:S01]  /*99c0*/  F2FP.F16.E4M3.UNPACK_B R23, R4 ;  /* 0x00000004ff17723e */ /* 0x000fe200020006ff */
[----:B------:R-:W-:-:S02]  /*99d0*/  HADD2.F32 R22, -RZ, R20.H0_H0 ;  /* 0x20000014ff167230 */ /* 0x000fc40000004100 */
[C---:B------:R-:W-:Y:S01]  /*99e0*/  FMUL R13, R2.reuse, R32 ;  /* 0x00000020020d7220 */ /* 0x040fe20000400000 */
[----:B------:R-:W-:Y:S02]  /*99f0*/  HADD2.F32 R20, -RZ, R20.H1_H1 ;  /* 0x30000014ff147230 */ /* 0x000fe40000004100 */
[----:B------:R-:W-:Y:S01]  /*9a00*/  FMUL R19, R2, R26 ;  /* 0x0000001a02137220 */ /* 0x000fe20000400000 */
[--C-:B------:R-:W-:Y:S02]  /*9a10*/  HADD2.F32 R26, -RZ, R23.reuse.H0_H0 ;  /* 0x20000017ff1a7230 */ /* 0x100fe40000004100 */
[----:B------:R-:W-:Y:S01]  /*9a20*/  FFMA R13, R16, R22, R13 ;  /* 0x00000016100d7223 */ /* 0x000fe2000000000d */
[----:B--2---:R-:W-:Y:S01]  /*9a30*/  FMUL R21, R2, R21 ;  /* 0x0000001502157220 */ /* 0x004fe20000400000 */
[----:B------:R-:W-:Y:S01]  /*9a40*/  F2FP.F16.E4M3.UNPACK_B R24, R4.H1 ;  /* 0x00000004ff18723e */ /* 0x000fe200030006ff */
[----:B------:R-:W-:Y:S01]  /*9a50*/  FFMA R20, R16, R20, R19 ;  /* 0x0000001410147223 */ /* 0x000fe20000000013 */
[----:B------:R-:W-:-:S02]  /*9a60*/  HADD2.F32 R22, -RZ, R23.H1_H1 ;  /* 0x30000017ff167230 */ /* 0x000fc40000004100 */
[----:B------:R-:W-:Y:S01]  /*9a70*/  FMUL R19, R2, R30 ;  /* 0x0000001e02137220 */ /* 0x000fe20000400000 */
[----:B------:R-:W-:Y:S01]  /*9a80*/  FFMA R21, R16, R26, R21 ;  /* 0x0000001a10157223 */ /* 0x000fe20000000015 */
[--C-:B------:R-:W-:Y:S02]  /*9a90*/  HADD2.F32 R26, -RZ, R24.reuse.H0_H0 ;  /* 0x20000018ff1a7230 */ /* 0x100fe40000004100 */
[----:B------:R-:W-:Y:S01]  /*9aa0*/  FMUL R23, R2, R28 ;  /* 0x0000001c02177220 */ /* 0x000fe20000400000 */
[----:B------:R-:W-:Y:S01]  /*9ab0*/  FFMA R22, R16, R22, R19 ;  /* 0x0000001610167223 */ /* 0x000fe20000000013 */
[-C--:B------:R-:W-:Y:S01]  /*9ac0*/  F2FP.F16.E4M3.UNPACK_B R27, R5.reuse ;  /* 0x00000005ff1b723e */ /* 0x080fe200020006ff */
[----:B------:R-:W-:Y:S01]  /*9ad0*/  HADD2.F32 R24, -RZ, R24.H1_H1 ;  /* 0x30000018ff187230 */ /* 0x000fe20000004100 */
[----:B------:R-:W-:Y:S01]  /*9ae0*/  F2FP.F16.E4M3.UNPACK_B R19, R5.H1 ;  /* 0x00000005ff13723e */ /* 0x000fe200030006ff */
[----:B------:R-:W-:Y:S01]  /*9af0*/  FMUL R25, R2, R25 ;  /* 0x0000001902197220 */ /* 0x000fe20000400000 */
[----:B------:R-:W-:Y:S01]  /*9b00*/  FFMA R23, R16, R26, R23 ;  /* 0x0000001a10177223 */ /* 0x000fe20000000017 */
[----:B------:R-:W-:-:S02]  /*9b10*/  HADD2.F32 R26, -RZ, R27.H0_H0 ;  /* 0x2000001bff1a7230 */ /* 0x000fc40000004100 */
[--C-:B------:R-:W-:Y:S02]  /*9b20*/  HADD2.F32 R30, -RZ, R19.reuse.H0_H0 ;  /* 0x20000013ff1e7230 */ /* 0x100fe40000004100 */
[----:B------:R-:W-:Y:S01]  /*9b30*/  FFMA R24, R16, R24, R25 ;  /* 0x0000001810187223 */ /* 0x000fe20000000019 */
[----:B------:R-:W-:Y:S02]  /*9b40*/  HADD2.F32 R32, -RZ, R19.H1_H1 ;  /* 0x30000013ff207230 */ /* 0x000fe40000004100 */
[C---:B------:R-:W-:Y:S01]  /*9b50*/  FMUL R19, R2.reuse, R34 ;  /* 0x0000002202137220 */ /* 0x040fe20000400000 */
[----:B------:R-:W-:Y:S02]  /*9b60*/  HADD2.F32 R28, -RZ, R27.H1_H1 ;  /* 0x3000001bff1c7230 */ /* 0x000fe40000004100 */
[----:B------:R-:W-:Y:S01]  /*9b70*/  FMUL R25, R2, R33 ;  /* 0x0000002102197220 */ /* 0x000fe20000400000 */
[----:B------:R-:W-:-:S03]  /*9b80*/  FFMA R19, R16, R26, R19 ;  /* 0x0000001a10137223 */ /* 0x000fc60000000013 */
[----:B------:R-:W-:Y:S01]  /*9b90*/  FFMA R26, R16, R28, R25 ;  /* 0x0000001c101a7223 */ /* 0x000fe20000000019 */
[----:B------:R-:W-:Y:S02]  /*9ba0*/  F2FP.SATFINITE.RELU.E4M3.F32.PACK_AB_MERGE_C R11, R12, R11, RZ ;  /* 0x0000000b0c0b723e */ /* 0x000fe400048078ff */
[----:B------:R-:W-:Y:S02]  /*9bb0*/  F2FP.SATFINITE.RELU.E4M3.F32.PACK_AB_MERGE_C R15, R14, R15, RZ ;  /* 0x0000000f0e0f723e */ /* 0x000fe400048078ff */
[----:B------:R-:W-:Y:S02]  /*9bc0*/  F2FP.SATFINITE.RELU.E4M3.F32.PACK_AB_MERGE_C R17, R18, R17, RZ ;  /* 0x000000111211723e */ /* 0x000fe400048078ff */
[----:B------:R-:W-:Y:S02]  /*9bd0*/  F2FP.SATFINITE.RELU.E4M3.F32.PACK_AB_MERGE_C R13, R20, R13, RZ ;  /* 0x0000000d140d723e */ /* 0x000fe400048078ff */
[----:B------:R-:W-:Y:S02]  /*9be0*/  F2FP.SATFINITE.RELU.E4M3.F32.PACK_AB_MERGE_C R21, R22, R21, RZ ;  /* 0x000000151615723e */ /* 0x000fe400048078ff */
[----:B------:R-:W-:-:S02]  /*9bf0*/  F2FP.SATFINITE.RELU.E4M3.F32.PACK_AB_MERGE_C R23, R24, R23, RZ ;  /* 0x000000171817723e */ /* 0x000fc400048078ff */
[----:B------:R-:W-:Y:S01]  /*9c00*/  F2FP.SATFINITE.RELU.E4M3.F32.PACK_AB_MERGE_C R19, R26, R19, RZ ;  /* 0x000000131a13723e */ /* 0x000fe200048078ff */
[C---:B---3--:R-:W-:Y:S01]  /*9c10*/  FMUL R27, R2.reuse, R31 ;  /* 0x0000001f021b7220 */ /* 0x048fe20000400000 */
[----:B----4-:R-:W-:-:S03]  /*9c20*/  FMUL R29, R2, R29 ;  /* 0x0000001d021d7220 */ /* 0x010fc60000400000 */
[C---:B------:R-:W-:Y:S01]  /*9c30*/  FFMA R27, R16.reuse, R30, R27 ;  /* 0x0000001e101b7223 */ /* 0x040fe2000000001b */
[----:B------:R-:W-:-:S05]  /*9c40*/  FFMA R28, R16, R32, R29 ;  /* 0x00000020101c7223 */ /* 0x000fca000000001d */
[----:B------:R-:W-:Y:S01]  /*9c50*/  F2FP.SATFINITE.RELU.E4M3.F32.PACK_AB_MERGE_C R27, R28, R27, RZ ;  /* 0x0000001b1c1b723e */ /* 0x000fe200048078ff */
[----:B------:R-:W-:Y:S06]  /*9c60*/  @P1 BRA `(.L_x_114) ;  /* 0x0000000000041947 */ /* 0x000fec0003800000 */
[----:B------:R-:W-:-:S04]  /*9c70*/  DEPBAR.LE SB0, 0x1 ;  /* 0x000080400000791a */ /* 0x000fc80000000000 */
.L_x_114:
        /* <DEDUP_REMOVED lines=27> */
.L_x_116:
[----:B------:R-:W-:Y:S05]  /*9e30*/  BSYNC B0 ;  /* 0x0000000000007941 */ /* 0x000fea0003800000 */
.L_x_115:
[----:B------:R-:W-:Y:S04]  /*9e40*/  BSSY B0, `(.L_x_117) ;  /* 0x000003c000007945 */ /* 0x000fe80003800000 */
[----:B------:R-:W-:Y:S05]  /*9e50*/  @P0 BRA `(.L_x_118) ;  /* 0x0000000000e80947 */ /* 0x000fea0003800000 */
[----:B------:R-:W-:-:S05]  /*9e60*/  IMAD.U32 R11, RZ, RZ, UR50 ;  /* 0x00000032ff0b7e24 */ /* 0x000fca000f8e00ff */
[----:B------:R-:W-:-:S13]  /*9e70*/  ISETP.NE.AND P2, PT, R11, 0x3, PT ;  /* 0x000000030b00780c */ /* 0x000fda0003f45270 */
[----:B------:R-:W-:Y:S05]  /*9e80*/  @!P2 BRA `(.L_x_119) ;  /* 0x000000000004a947 */ /* 0x000fea0003800000 */
[----:B------:R-:W-:Y:S01]  /*9e90*/  BPT.TRAP 0x1 ;  /* 0x000000040000795c */ /* 0x000fe20000300000 */
.L_x_119:
[----:B------:R-:W2:Y:S04]  /*9ea0*/  LDL R12, [R1+0xb8] ;  /* 0x0000b800010c7983 */ /* 0x000ea80000100800 */
[----:B------:R-:W3:Y:S01]  /*9eb0*/  LDL R11, [R1+0xb4] ;  /* 0x0000b400010b7983 */ /* 0x000ee20000100800 */
[----:B------:R-:W-:Y:S01]  /*9ec0*/  BSSY B1, `(.L_x_120) ;  /* 0x0000005000017945 */ /* 0x000fe20003800000 */
[----:B--2---:R-:W-:Y:S02]  /*9ed0*/  SHF.L.U32 R12, R12, 0x1f, RZ ;  /* 0x0000001f0c0c7819 */ /* 0x004fe400000006ff */
[----:B---3--:R-:W-:-:S04]  /*9ee0*/  LEA R11, R11, UR51, 0x3 ;  /* 0x000000330b0b7c11 */ /* 0x008fc8000f8e18ff */
[----:B------:R-:W2:Y:S02]  /*9ef0*/  SYNCS.PHASECHK.TRANS64.TRYWAIT P3, [R11+URZ+0x80], R12 ;  /* 0x0000800c0b0075a7 */ /* 0x000ea4000806017f */
[----:B--2---:R-:W-:Y:S05]  /*9f00*/  @!P3 BRA `(.L_x_121) ;  /* 0x0000004c00d4b947 */ /* 0x004fea0003800000 */
.L_x_248:
[----:B------:R-:W-:Y:S05]  /*9f10*/  BSYNC B1 ;  /* 0x0000000000017941 */ /* 0x000fea0003800000 */
.L_x_120:
[----:B------:R-:W-:Y:S04]  /*9f20*/  BSSY B1, `(.L_x_122) ;  /* 0x0000012000017945 */ /* 0x000fe80003800000 */
[----:B------:R-:W-:Y:S05]  /*9f30*/  @P4 BRA `(.L_x_123) ;  /* 0x0000000000404947 */ /* 0x000fea0003800000 */
[----:B------:R-:W3:Y:S02]  /*9f40*/  LDL R13, [R1+0xb4] ;  /* 0x0000b400010d7983 */ /* 0x000ee40000100800 */
[----:B---3--:R-:W-:-:S04]  /*9f50*/  LEA R15, R13, R6, 0xc ;  /* 0x000000060d0f7211 */ /* 0x008fc800078e60ff */
[----:B------:R-:W-:Y:S01]  /*9f60*/  IADD3 R0, R15, UR51, RZ ;  /* 0x000000330f007c10 */ /* 0x000fe2000fffe0ff */
[----:B------:R-:W-:Y:S04]  /*9f70*/  LDS.U16 R3, [R15+UR51+0x100] ;  /* 0x000100330f037984 */ /* 0x000fe80008000400 */
[----:B------:R-:W-:Y:S01]  /*9f80*/  IMAD.IADD R17, R0, 0x1, R7 ;  /* 0x0000000100117824 */ /* 0x000fe200078e0207 */
        /* <DEDUP_REMOVED lines=11> */
.L_x_123:
[----:B------:R-:W-:Y:S05]  /*a040*/  BSYNC B1 ;  /* 0x0000000000017941 */ /* 0x000fea0003800000 */
.L_x_122:
        /* <DEDUP_REMOVED lines=8> */
.L_x_124:
[----:B------:R-:W4:Y:S04]  /*a0d0*/  LDL.LU R13, [R1+0xb4] ;  /* 0x0000b400010d7983 */ /* 0x000f280000300800 */
[----:B------:R-:W5:Y:S01]  /*a0e0*/  LDL.LU R14, [R1+0xb8] ;  /* 0x0000b800010e7983 */ /* 0x000f620000300800 */
[C---:B--2---:R-:W-:Y:S02]  /*a0f0*/  LEA R11, R10.reuse, UR51, 0x3 ;  /* 0x000000330a0b7c11 */ /* 0x044fe4000f8e18ff */
[----:B-1----:R-:W-:Y:S01]  /*a100*/  IADD3 R10, R10, 0x1, RZ ;  /* 0x000000010a0a7810 */ /* 0x002fe20007ffe0ff */
[----:B------:R-:W1:Y:S01]  /*a110*/  S2R R12, SR_CgaCtaId ;  /* 0x00000000000c7919 */ /* 0x000e620000008800 */
[----:B------:R-:W-:Y:S02]  /*a120*/  IADD3 R11, R11, 0xa0, RZ ;  /* 0x000000a00b0b7810 */ /* 0x000fe40007ffe0ff */
        /* <DEDUP_REMOVED lines=13> */
.L_x_118:
[----:B------:R-:W-:Y:S05]  /*a200*/  BSYNC B0 ;  /* 0x0000000000007941 */ /* 0x000fea0003800000 */
.L_x_117:
        /* <DEDUP_REMOVED lines=66> */
.L_x_125:
        /* <DEDUP_REMOVED lines=27> */
.L_x_127:
[----:B------:R-:W-:Y:S05]  /*a7e0*/  BSYNC B0 ;  /* 0x0000000000007941 */ /* 0x000fea0003800000 */
.L_x_126:
[----:B------:R-:W-:Y:S04]  /*a7f0*/  BSSY B0, `(.L_x_128) ;  /* 0x0000033000007945 */ /* 0x000fe80003800000 */
[----:B------:R-:W-:Y:S05]  /*a800*/  @P0 BRA `(.L_x_129) ;  /* 0x0000000000c40947 */ /* 0x000fea0003800000 */
[----:B------:R-:W-:-:S04]  /*a810*/  MOV R11, UR50 ;  /* 0x00000032000b7c02 */ /* 0x000fc80008000f00 */
[----:B------:R-:W-:-:S13]  /*a820*/  ISETP.NE.AND P2, PT, R11, 0x3, PT ;  /* 0x000000030b00780c */ /* 0x000fda0003f45270 */
[----:B------:R-:W-:Y:S05]  /*a830*/  @!P2 BRA `(.L_x_130) ;  /* 0x000000000004a947 */ /* 0x000fea0003800000 */
[----:B------:R-:W-:Y:S01]  /*a840*/  BPT.TRAP 0x1 ;  /* 0x000000040000795c */ /* 0x000fe20000300000 */
.L_x_130:
[----:B------:R-:W2:Y:S04]  /*a850*/  LDL R12, [R1+0xb4] ;  /* 0x0000b400010c7983 */ /* 0x000ea80000100800 */
[----:B------:R-:W3:Y:S01]  /*a860*/  LDL.LU R11, [R1+0xb8] ;  /* 0x0000b800010b7983 */ /* 0x000ee20000300800 */
[----:B------:R-:W-:Y:S01]  /*a870*/  BSSY B1, `(.L_x_131) ;  /* 0x0000005000017945 */ /* 0x000fe20003800000 */
[----:B--2---:R-:W-:Y:S02]  /*a880*/  LEA R12, R12, UR51, 0x3 ;  /* 0x000000330c0c7c11 */ /* 0x004fe4000f8e18ff */
[----:B---3--:R-:W-:-:S04]  /*a890*/  SHF.L.U32 R11, R11, 0x1f, RZ ;  /* 0x0000001f0b0b7819 */ /* 0x008fc800000006ff */
[----:B------:R-:W2:Y:S02]  /*a8a0*/  SYNCS.PHASECHK.TRANS64.TRYWAIT P0, [R12+URZ+0x80], R11 ;  /* 0x0000800b0c0075a7 */ /* 0x000ea4000800017f */
[----:B--2---:R-:W-:Y:S05]  /*a8b0*/  @!P0 BRA `(.L_x_132) ;  /* 0x00000044007c8947 */ /* 0x004fea0003800000 */
.L_x_249:
[----:B------:R-:W-:Y:S05]  /*a8c0*/  BSYNC B1 ;  /* 0x0000000000017941 */ /* 0x000fea0003800000 */
.L_x_131:
[----:B------:R-:W-:Y:S04]  /*a8d0*/  BSSY B1, `(.L_x_133) ;  /* 0x0000012000017945 */ /* 0x000fe80003800000 */
[----:B------:R-:W-:Y:S05]  /*a8e0*/  @P4 BRA `(.L_x_134) ;  /* 0x0000000000404947 */ /* 0x000fea0003800000 */
[----:B------:R-:W3:Y:S02]  /*a8f0*/  LDL.LU R13, [R1+0xb4] ;  /* 0x0000b400010d7983 */ /* 0x000ee40000300800 */
[----:B---3--:R-:W-:-:S05]  /*a900*/  LEA R0, R13, R6, 0xc ;  /* 0x000000060d007211 */ /* 0x008fca00078e60ff */
[----:B------:R-:W-:Y:S01]  /*a910*/  VIADD R4, R0, UR51 ;  /* 0x0000003300047c36 */ /* 0x000fe20008000000 */
[----:B------:R-:W-:Y:S04]  /*a920*/  LDS.U16 R3, [R0+UR51+0x200] ;  /* 0x0002003300037984 */ /* 0x000fe80008000400 */
[----:B------:R-:W-:Y:S01]  /*a930*/  IADD3 R13, R7, R4, RZ ;  /* 0x00000004070d7210 */ /* 0x000fe20007ffe0ff */
[----:B------:R-:W-:Y:S04]  /*a940*/  LDS.U16 R5, [R0+UR51+0x208] ;  /* 0x0002083300057984 */ /* 0x000fe80008000400 */
[----:B------:R-:W3:Y:S04]  /*a950*/  LDS.U16 R4, [R0+UR51+0x100] ;  /* 0x0001003300047984 */ /* 0x000ee80008000400 */
[----:B--2---:R3:W2:Y:S04]  /*a960*/  LDS.U16 R12, [R0+UR51+0x108] ;  /* 0x00010833000c7984 */ /* 0x0046a80008000400 */
[----:B------:R-:W-:Y:S04]  /*a970*/  LDS.U16 R7, [R13+0x200] ;  /* 0x000200000d077984 */ /* 0x000fe80000000400 */
[----:B------:R-:W4:Y:S04]  /*a980*/  LDS.U16 R14, [R13+0x100] ;  /* 0x000100000d0e7984 */ /* 0x000f280000000400 */
[----:B------:R-:W-:Y:S04]  /*a990*/  LDS.U16 R11, [R13+0x208] ;  /* 0x000208000d0b7984 */ /* 0x000fe80000000400 */
[----:B------:R-:W5:Y:S01]  /*a9a0*/  LDS.U16 R18, [R13+0x108] ;  /* 0x000108000d127984 */ /* 0x000f620000000400 */
[----:B---3--:R-:W-:-:S02]  /*a9b0*/  PRMT R0, R4, 0x5410, R3 ;  /* 0x0000541004007816 */ /* 0x008fc40000000003 */
[----:B--2---:R-:W-:Y:S02]  /*a9c0*/  PRMT R3, R12, 0x5410, R5 ;  /* 0x000054100c037816 */ /* 0x004fe40000000005 */
[----:B----4-:R-:W-:Y:S02]  /*a9d0*/  PRMT R4, R14, 0x5410, R7 ;  /* 0x000054100e047816 */ /* 0x010fe40000000007 */
[----:B-----5:R-:W-:-:S07]  /*a9e0*/  PRMT R5, R18, 0x5410, R11 ;  /* 0x0000541012057816 */ /* 0x020fce000000000b */
.L_x_134:
[----:B------:R-:W-:Y:S05]  /*a9f0*/  BSYNC B1 ;  /* 0x0000000000017941 */ /* 0x000fea0003800000 */
.L_x_133:
        /* <DEDUP_REMOVED lines=8> */
.L_x_135:
[----:B--2---:R-:W2:Y:S01]  /*aa80*/  S2R R12, SR_CgaCtaId ;  /* 0x00000000000c7919 */ /* 0x004ea20000008800 */
[C---:B------:R-:W-:Y:S01]  /*aa90*/  LEA R7, R10.reuse, UR51, 0x3 ;  /* 0x000000330a077c11 */ /* 0x040fe2000f8e18ff */
[----:B-1----:R-:W-:-:S03]  /*aaa0*/  VIADD R10, R10, 0x1 ;  /* 0x000000010a0a7836 */ /* 0x002fc60000000000 */
[----:B------:R-:W-:Y:S02]  /*aab0*/  IADD3 R7, R7, 0xa0, RZ ;  /* 0x000000a007077810 */ /* 0x000fe40007ffe0ff */
[----:B------:R-:W-:-:S04]  /*aac0*/  ISETP.NE.AND P0, PT, R10, 0x4, PT ;  /* 0x000000040a00780c */ /* 0x000fc80003f05270 */
[----:B------:R-:W-:Y:S02]  /*aad0*/  SEL R10, R10, RZ, P0 ;  /* 0x000000ff0a0a7207 */ /* 0x000fe40000000000 */
[----:B--2---:R-:W-:Y:S02]  /*aae0*/  PRMT R7, R12, 0x654, R7 ;  /* 0x000006540c077816 */ /* 0x004fe40000000007 */
[----:B------:R-:W-:Y:S02]  /*aaf0*/  SEL R12, RZ, 0x1, P0 ;  /* 0x00000001ff0c7807 */ /* 0x000fe40000000000 */
[----:B---3--:R2:W-:Y:S02]  /*ab00*/  SYNCS.ARRIVE.TRANS64.RED.A1T0 RZ, [R7+URZ], RZ ;  /* 0x000000ff07ff79a7 */ /* 0x0085e4000810043f */
[----:B------:R-:W-:-:S07]  /*ab10*/  LOP3.LUT R9, R9, R12, RZ, 0x3c, !PT ;  /* 0x0000000c09097212 */ /* 0x000fce00078e3cff */
.L_x_129:
[----:B------:R-:W-:Y:S05]  /*ab20*/  BSYNC B0 ;  /* 0x0000000000007941 */ /* 0x000fea0003800000 */
.L_x_128:
[----:B------:R-:W3:Y:S04]  /*ab30*/  LDL.LU R14, [R1+0x74] ;  /* 0x00007400010e7983 */ /* 0x000ee80000300800 */
[----:B------:R-:W4:Y:S04]  /*ab40*/  LDL.LU R13, [R1+0x78] ;  /* 0x00007800010d7983 */ /* 0x000f280000300800 */
[----:B------:R-:W5:Y:S04]  /*ab50*/  LDL.LU R18, [R1+0x7c] ;  /* 0x00007c0001127983 */ /* 0x000f680000300800 */
[----:B------:R-:W5:Y:S04]  /*ab60*/  LDL.LU R17, [R1+0x80] ;  /* 0x0000800001117983 */ /* 0x000f680000300800 */
[----:B------:R-:W5:Y:S01]  /*ab70*/  LDL.LU R25, [R1+0x84] ;  /* 0x0000840001197983 */ /* 0x000f620000300800 */
[----:B--2---:R-:W-:-:S03]  /*ab80*/  F2FP.F16.E4M3.UNPACK_B R7, R0 ;  /* 0x00000000ff07723e */ /* 0x004fc600020006ff */
[----:B------:R-:W2:Y:S04]  /*ab90*/  LDL.LU R20, [R1+0x88] ;  /* 0x0000880001147983 */ /* 0x000ea80000300800 */
[----:B------:R-:W2:Y:S01]  /*aba0*/  LDL.LU R19, [R1+0x8c] ;  /* 0x00008c0001137983 */ /* 0x000ea20000300800 */
[----:B------:R-:W-:-:S03]  /*abb0*/  HADD2.F32 R11, -RZ, R7.H0_H0 ;  /* 0x20000007ff0b7230 */ /* 0x000fc60000004100 */
[----:B------:R-:W2:Y:S01]  /*abc0*/  LDL.LU R29, [R1+0x90] ;  /* 0x00009000011d7983 */ /* 0x000ea20000300800 */
[----:B------:R-:W-:Y:S01]  /*abd0*/  HADD2.F32 R7, -RZ, R7.H1_H1 ;  /* 0x30000007ff077230 */ /* 0x000fe20000004100 */
[----:B------:R-:W-:Y:S02]  /*abe0*/  F2FP.F16.E4M3.UNPACK_B R0, R0.H1 ;  /* 0x00000000ff00723e */ /* 0x000fe400030006ff */
[----:B------:R-:W2:Y:S04]  /*abf0*/  LDL.LU R22, [R1+0x94] ;  /* 0x0000940001167983 */ /* 0x000ea80000300800 */
[----:B------:R-:W2:Y:S04]  /*ac00*/  LDL.LU R21, [R1+0x98] ;  /* 0x0000980001157983 */ /* 0x000ea80000300800 */
[----:B------:R-:W2:Y:S04]  /*ac10*/  LDL.LU R24, [R1+0x9c] ;  /* 0x00009c0001187983 */ /* 0x000ea80000300800 */
[----:B------:R-:W2:Y:S01]  /*ac20*/  LDL.LU R23, [R1+0xa0] ;  /* 0x0000a00001177983 */ /* 0x000ea20000300800 */
[C---:B---3--:R-:W-:Y:S01]  /*ac30*/  FMUL R15, R2.reuse, R14 ;  /* 0x0000000e020f7220 */ /* 0x048fe20000400000 */
[----:B----4-:R-:W-:Y:S01]  /*ac40*/  FMUL R14, R2, R13 ;  /* 0x0000000d020e7220 */ /* 0x010fe20000400000 */
[----:B------:R-:W-:-:S03]  /*ac50*/  HADD2.F32 R13, -RZ, R0.H0_H0 ;  /* 0x20000000ff0d7230 */ /* 0x000fc60000004100 */
[----:B------:R-:W-:Y:S01]  /*ac60*/  FFMA R14, R16, R7, R14 ;  /* 0x00000007100e7223 */ /* 0x000fe2000000000e */
[----:B------:R-:W-:Y:S02]  /*ac70*/  HADD2.F32 R7, -RZ, R0.H1_H1 ;  /* 0x30000000ff077230 */ /* 0x000fe40000004100 */
[C---:B-----5:R-:W-:Y:S02]  /*ac80*/  FMUL R0, R2.reuse, R25 ;  /* 0x0000001902007220 */ /* 0x060fe40000400000 */
[----:B------:R-:W3:Y:S04]  /*ac90*/  LDL.LU R25, [R1+0xa4] ;  /* 0x0000a40001197983 */ /* 0x000ee80000300800 */
[----:B------:R-:W4:Y:S04]  /*aca0*/  LDL.LU R28, [R1+0xa8] ;  /* 0x0000a800011c7983 */ /* 0x000f280000300800 */
[----:B------:R-:W5:Y:S04]  /*acb0*/  LDL.LU R27, [R1+0xac] ;  /* 0x0000ac00011b7983 */ /* 0x000f680000300800 */
[----:B------:R-:W5:Y:S01]  /*acc0*/  LDL.LU R26, [R1+0xb0] ;  /* 0x0000b000011a7983 */ /* 0x000f620000300800 */
[----:B------:R-:W-:Y:S01]  /*acd0*/  F2FP.F16.E4M3.UNPACK_B R12, R3 ;  /* 0x00000003ff0c723e */ /* 0x000fe200020006ff */
[----:B------:R-:W-:Y:S01]  /*ace0*/  FMUL R18, R2, R18 ;  /* 0x0000001202127220 */ /* 0x000fe20000400000 */
[----:B------:R-:W-:-:S03]  /*acf0*/  FFMA R15, R16, R11, R15 ;  /* 0x0000000b100f7223 */ /* 0x000fc6000000000f */
[--C-:B------:R-:W-:Y:S02]  /*ad00*/  HADD2.F32 R11, -RZ, R12.reuse.H0_H0 ;  /* 0x2000000cff0b7230 */ /* 0x100fe40000004100 */
[----:B------:R-:W-:Y:S01]  /*ad10*/  FFMA R18, R16, R13, R18 ;  /* 0x0000000d10127223 */ /* 0x000fe20000000012 */
[----:B------:R-:W-:Y:S02]  /*ad20*/  HADD2.F32 R13, -RZ, R12.H1_H1 ;  /* 0x3000000cff0d7230 */ /* 0x000fe40000004100 */
[----:B------:R-:W-:Y:S01]  /*ad30*/  FMUL R17, R2, R17 ;  /* 0x0000001102117220 */ /* 0x000fe20000400000 */
[----:B------:R-:W-:Y:S01]  /*ad40*/  F2FP.F16.E4M3.UNPACK_B R3, R3.H1 ;  /* 0x00000003ff03723e */ /* 0x000fe200030006ff */
[----:B------:R-:W-:Y:S01]  /*ad50*/  FFMA R12, R16, R11, R0 ;  /* 0x0000000b100c7223 */ /* 0x000fe20000000000 */
[----:B------:R-:W-:Y:S01]  /*ad60*/  F2FP.F16.E4M3.UNPACK_B R0, R4 ;  /* 0x00000004ff00723e */ /* 0x000fe200020006ff */
[----:B--2---:R-:W-:Y:S01]  /*ad70*/  FMUL R20, R2, R20 ;  /* 0x0000001402147220 */ /* 0x004fe20000400000 */
[----:B------:R-:W-:Y:S01]  /*ad80*/  FFMA R17, R16, R7, R17 ;  /* 0x0000000710117223 */ /* 0x000fe20000000011 */
[----:B------:R-:W-:-:S02]  /*ad90*/  HADD2.F32 R7, -RZ, R3.H0_H0 ;  /* 0x20000003ff077230 */ /* 0x000fc40000004100 */
[----:B------:R-:W-:Y:S01]  /*ada0*/  FMUL R19, R2, R19 ;  /* 0x0000001302137220 */ /* 0x000fe20000400000 */
[----:B------:R-:W-:Y:S01]  /*adb0*/  FFMA R13, R16, R13, R20 ;  /* 0x0000000d100d7223 */ /* 0x000fe20000000014 */
[----:B------:R-:W-:Y:S02]  /*adc0*/  HADD2.F32 R3, -RZ, R3.H1_H1 ;  /* 0x30000003ff037230 */ /* 0x000fe40000004100 */
[C---:B------:R-:W-:Y:S01]  /*add0*/  FMUL R20, R2.reuse, R29 ;  /* 0x0000001d02147220 */ /* 0x040fe20000400000 */
[--C-:B------:R-:W-:Y:S02]  /*ade0*/  HADD2.F32 R11, -RZ, R0.reuse.H0_H0 ;  /* 0x20000000ff0b7230 */ /* 0x100fe40000004100 */
[----:B------:R-:W-:Y:S01]  /*adf0*/  FMUL R22, R2, R22 ;  /* 0x0000001602167220 */ /* 0x000fe20000400000 */
[----:B------:R-:W-:Y:S01]  /*ae00*/  F2FP.F16.E4M3.UNPACK_B R4, R4.H1 ;  /* 0x00000004ff04723e */ /* 0x000fe200030006ff */
[C---:B------:R-:W-:Y:S01]  /*ae10*/  FFMA R19, R16.reuse, R7, R19 ;  /* 0x0000000710137223 */ /* 0x040fe20000000013 */
[C---:B------:R-:W-:Y:S01]  /*ae20*/  FFMA R20, R16.reuse, R3, R20 ;  /* 0x0000000310147223 */ /* 0x040fe20000000014 */
[----:B------:R-:W-:Y:S01]  /*ae30*/  FFMA R22, R16, R11, R22 ;  /* 0x0000000b10167223 */ /* 0x000fe20000000016 */
[----:B------:R-:W-:Y:S01]  /*ae40*/  HADD2.F32 R3, -RZ, R0.H1_H1 ;  /* 0x30000000ff037230 */ /* 0x000fe20000004100 */
[----:B------:R-:W-:Y:S01]  /*ae50*/  F2FP.F16.E4M3.UNPACK_B R0, R5 ;  /* 0x00000005ff00723e */ /* 0x000fe200020006ff */
[----:B------:R-:W-:-:S02]  /*ae60*/  HADD2.F32 R7, -RZ, R4.H0_H0 ;  /* 0x20000004ff077230 */ /* 0x000fc40000004100 */
[----:B------:R-:W-:Y:S02]  /*ae70*/  HADD2.F32 R11, -RZ, R4.H1_H1 ;  /* 0x30000004ff0b7230 */ /* 0x000fe40000004100 */
[C---:B------:R-:W-:Y:S01]  /*ae80*/  FMUL R4, R2.reuse, R24 ;  /* 0x0000001802047220 */ /* 0x040fe20000400000 */
[C---:B------:R-:W-:Y:S01]  /*ae90*/  FMUL R24, R2.reuse, R23 ;  /* 0x0000001702187220 */ /* 0x040fe20000400000 */
[----:B------:R-:W-:Y:S01]  /*aea0*/  F2FP.F16.E4M3.UNPACK_B R5, R5.H1 ;  /* 0x00000005ff05723e */ /* 0x000fe200030006ff */
[----:B------:R-:W-:Y:S01]  /*aeb0*/  FMUL R21, R2, R21 ;  /* 0x0000001502157220 */ /* 0x000fe20000400000 */
[C---:B------:R-:W-:Y:S01]  /*aec0*/  FFMA R4, R16.reuse, R7, R4 ;  /* 0x0000000710047223 */ /* 0x040fe20000000004 */
[C---:B------:R-:W-:Y:S01]  /*aed0*/  FFMA R23, R16.reuse, R11, R24 ;  /* 0x0000000b10177223 */ /* 0x040fe20000000018 */
[----:B------:R-:W-:Y:S02]  /*aee0*/  HADD2.F32 R7, -RZ, R0.H1_H1 ;  /* 0x30000000ff077230 */ /* 0x000fe40000004100 */
[----:B------:R-:W-:Y:S01]  /*aef0*/  FFMA R21, R16, R3, R21 ;  /* 0x0000000310157223 */ /* 0x000fe20000000015 */
[----:B------:R-:W-:-:S02]  /*af00*/  HADD2.F32 R11, -RZ, R5.H0_H0 ;  /* 0x20000005ff0b7230 */ /* 0x000fc40000004100 */
[----:B------:R-:W-:Y:S02]  /*af10*/  HADD2.F32 R3, -RZ, R0.H0_H0 ;  /* 0x20000000ff037230 */ /* 0x000fe40000004100 */
[----:B------:R-:W-:Y:S01]  /*af20*/  HADD2.F32 R5, -RZ, R5.H1_H1 ;  /* 0x30000005ff057230 */ /* 0x000fe20000004100 */
[----:B------:R-:W-:Y:S02]  /*af30*/  F2FP.SATFINITE.RELU.E4M3.F32.PACK_AB_MERGE_C R15, R14, R15, RZ ;  /* 0x0000000f0e0f723e */ /* 0x000fe400048078ff */
[----:B------:R-:W-:Y:S02]  /*af40*/  F2FP.SATFINITE.RELU.E4M3.F32.PACK_AB_MERGE_C R17, R17, R18, RZ ;  /* 0x000000121111723e */ /* 0x000fe400048078ff */
[----:B------:R-:W-:Y:S02]  /*af50*/  F2FP.SATFINITE.RELU.E4M3.F32.PACK_AB_MERGE_C R13, R13, R12, RZ ;  /* 0x0000000c0d0d723e */ /* 0x000fe400048078ff */
[----:B------:R-:W-:Y:S02]  /*af60*/  F2FP.SATFINITE.RELU.E4M3.F32.PACK_AB_MERGE_C R19, R20, R19, RZ ;  /* 0x000000131413723e */ /* 0x000fe400048078ff */
[----:B------:R-:W-:-:S02]  /*af70*/  F2FP.SATFINITE.RELU.E4M3.F32.PACK_AB_MERGE_C R21, R21, R22, RZ ;  /* 0x000000161515723e */ /* 0x000fc400048078ff */
[----:B------:R-:W-:Y:S01]  /*af80*/  F2FP.SATFINITE.RELU.E4M3.F32.PACK_AB_MERGE_C R23, R23, R4, RZ ;  /* 0x000000041717723e */ /* 0x000fe200048078ff */
[C---:B---3--:R-:W-:Y:S01]  /*af90*/  FMUL R25, R2.reuse, R25 ;  /* 0x0000001902197220 */ /* 0x048fe20000400000 */
[C---:B----4-:R-:W-:Y:S01]  /*afa0*/  FMUL R0, R2.reuse, R28 ;  /* 0x0000001c02007220 */ /* 0x050fe20000400000 */
[C---:B-----5:R-:W-:Y:S01]  /*afb0*/  FMUL R24, R2.reuse, R27 ;  /* 0x0000001b02187220 */ /* 0x060fe20000400000 */
[----:B------:R-:W-:Y:S01]  /*afc0*/  FMUL R26, R2, R26 ;  /* 0x0000001a021a7220 */ /* 0x000fe20000400000 */
[C---:B------:R-:W-:Y:S01]  /*afd0*/  FFMA R3, R16.reuse, R3, R25 ;  /* 0x0000000310037223 */ /* 0x040fe20000000019 */
[C---:B------:R-:W-:Y:S01]  /*afe0*/  FFMA R0, R16.reuse, R7, R0 ;  /* 0x0000000710007223 */ /* 0x040fe20000000000 */
[C---:B------:R-:W-:Y:S01]  /*aff0*/  FFMA R11, R16.reuse, R11, R24 ;  /* 0x0000000b100b7223 */ /* 0x040fe20000000018 */
[----:B------:R-:W-:-:S03]  /*b000*/  FFMA R26, R16, R5, R26 ;  /* 0x00000005101a7223 */ /* 0x000fc6000000001a */
[----:B------:R-:W-:Y:S02]  /*b010*/  F2FP.SATFINITE.RELU.E4M3.F32.PACK_AB_MERGE_C R3, R0, R3, RZ ;  /* 0x000000030003723e */ /* 0x000fe400048078ff */
[----:B------:R-:W-:Y:S01]  /*b020*/  F2FP.SATFINITE.RELU.E4M3.F32.PACK_AB_MERGE_C R11, R26, R11, RZ ;  /* 0x0000000b1a0b723e */ /* 0x000fe200048078ff */
[----:B------:R-:W-:Y:S06]  /*b030*/  @P1 BRA `(.L_x_136) ;  /* 0x0000000000041947 */ /* 0x000fec0003800000 */
[----:B------:R-:W-:-:S04]  /*b040*/  DEPBAR.LE SB0, 0x1 ;  /* 0x000080400000791a */ /* 0x000fc80000000000 */
.L_x_136:
[----:B------:R-:W2:Y:S01]  /*b050*/  LDL.LU R25, [R1+0xc4] ;  /* 0x0000c40001197983 */ /* 0x000ea20000300800 */
        /* <DEDUP_REMOVED lines=17> */
[----:B----4-:R-:W-:Y:S01]  /*b170*/  BAR.SYNC.DEFER_BLOCKING 0x1, 0x100 ;  /* 0x0044000000007b1d */ /* 0x010fe20000010000 */
[----:B--2---:R-:W-:-:S05]  /*b180*/  IADD3 R25, P0, R25, UR56, RZ ;  /* 0x0000003819197c10 */ /* 0x004fca000ff1e0ff */
[----:B------:R3:W-:Y:S01]  /*b190*/  STL [R1+0xc4], R25 ;  /* 0x0000c41901007387 */ /* 0x0007e20000100800 */
[----:B------:R-:W-:Y:S07]  /*b1a0*/  @P1 BRA `(.L_x_138) ;  /* 0x0000000000201947 */ /* 0x000fee0003800000 */
        /* <DEDUP_REMOVED lines=8> */
.L_x_138:
[----:B------:R-:W-:Y:S05]  /*b230*/  BSYNC B0 ;  /* 0x0000000000007941 */ /* 0x000fea0003800000 */
.L_x_137:
[----:B------:R-:W2:Y:S01]  /*b240*/  LDL.LU R27, [R1+0xc8] ;  /* 0x0000c800011b7983 */ /* 0x000ea20000300800 */
[----:B------:R-:W-:Y:S01]  /*b250*/  ULDC.64 UR4, c[0x0][0x8f8] ;  /* 0x00023e0000047ab9 */ /* 0x000fe20000000a00 */
[----:B------:R-:W-:Y:S01]  /*b260*/  UMOV UR45, 0xffffffff ;  /* 0xffffffff002d7882 */ /* 0x000fe20000000000 */
[----:B------:R-:W-:Y:S01]  /*b270*/  UMOV UR47, 0xffffffff ;  /* 0xffffffff002f7882 */ /* 0x000fe20000000000 */
[----:B------:R-:W-:Y:S02]  /*b280*/  PRMT R0, RZ, 0x7610, R0 ;  /* 0x00007610ff007816 */ /* 0x000fe40000000000 */
[----:B------:R-:W-:Y:S02]  /*b290*/  MOV R4, 0xffffffff ;  /* 0xffffffff00047802 */ /* 0x000fe40000000f00 */
[----:B--2---:R-:W-:Y:S02]  /*b2a0*/  IADD3.X R27, R27, UR38, RZ, P0, !PT ;  /* 0x000000261b1b7c10 */ /* 0x004fe400087fe4ff */
[----:B------:R-:W-:-:S03]  /*b2b0*/  ISETP.GE.U32.AND P0, PT, R25, UR4, PT ;  /* 0x0000000419007c0c */ /* 0x000fc6000bf06070 */
[----:B------:R2:W-:Y:S01]  /*b2c0*/  STL [R1+0xc8], R27 ;  /* 0x0000c81b01007387 */ /* 0x0005e20000100800 */
[----:B------:R-:W-:-:S13]  /*b2d0*/  ISETP.GE.U32.AND.EX P0, PT, R27, UR5, PT, P0 ;  /* 0x000000051b007c0c */ /* 0x000fda000bf06100 */
[----:B--2---:R-:W-:Y:S05]  /*b2e0*/  @P0 BRA `(.L_x_139) ;  /* 0x0000000400740947 */ /* 0x004fea0003800000 */
[----:B---3--:R-:W2:Y:S01]  /*b2f0*/  S2R R17, SR_CTAID.X ;  /* 0x0000000000117919 */ /* 0x008ea20000002500 */
[----:B------:R-:W3:Y:S01]  /*b300*/  LDC.64 R14, c[0x0][0x8d0] ;  /* 0x00023400ff0e7b82 */ /* 0x000ee20000000a00 */
[----:B------:R-:W-:Y:S01]  /*b310*/  ULDC UR4, c[0x0][0x150] ;  /* 0x0000540000047ab9 */ /* 0x000fe20000000800 */
[----:B------:R-:W-:Y:S01]  /*b320*/  MOV R12, R25 ;  /* 0x00000019000c7202 */ /* 0x000fe20000000f00 */
[----:B------:R-:W4:Y:S01]  /*b330*/  S2R R23, SR_CTAID.Y ;  /* 0x0000000000177919 */ /* 0x000f220000002600 */
[----:B------:R-:W-:-:S04]  /*b340*/  IMAD.MOV.U32 R13, RZ, RZ, R27 ;  /* 0x000000ffff0d7224 */ /* 0x000fc800078e001b */
[----:B------:R-:W1:Y:S08]  /*b350*/  LDC R24, c[0x0][0x144] ;  /* 0x00005100ff187b82 */ /* 0x000e700000000800 */
[----:B------:R-:W1:Y:S08]  /*b360*/  LDC R8, c[0x0][0x8d8] ;  /* 0x00023600ff087b82 */ /* 0x000e700000000800 */
[----:B------:R-:W1:Y:S01]  /*b370*/  LDC.64 R18, c[0x0][0x8c8] ;  /* 0x00023200ff127b82 */ /* 0x000e620000000a00 */
[----:B---3--:R-:W-:-:S04]  /*b380*/  ISETP.NE.U32.AND P0, PT, R14, RZ, PT ;  /* 0x000000ff0e00720c */ /* 0x008fc80003f05070 */
[----:B------:R-:W-:Y:S02]  /*b390*/  ISETP.NE.AND.EX P0, PT, R15, RZ, PT, P0 ;  /* 0x000000ff0f00720c */ /* 0x000fe40003f05300 */
[----:B--2---:R-:W-:-:S05]  /*b3a0*/  I2FP.F32.U32 R0, R17 ;  /* 0x0000001100007245 */ /* 0x004fca0000201000 */
[----:B------:R-:W-:-:S04]  /*b3b0*/  FMUL R0, R0, UR4 ;  /* 0x0000000400007c20 */ /* 0x000fc80008400000 */
[----:B------:R2:W3:Y:S02]  /*b3c0*/  F2I.U32.TRUNC.NTZ R22, R0 ;  /* 0x0000000000167305 */ /* 0x0004e4000020f000 */
[----:B----4-:R-:W-:Y:S05]  /*b3d0*/  @!P0 BRA `(.L_x_140) ;  /* 0x0000000000288947 */ /* 0x010fea0003800000 */
[----:B--2---:R-:W2:Y:S02]  /*b3e0*/  LDC R0, c[0x0][0x8dc] ;  /* 0x00023700ff007b82 */ /* 0x004ea40000000800 */
[----:B--2---:R-:W-:-:S04]  /*b3f0*/  IADD3 R3, P0, R25, R0, RZ ;  /* 0x0000000019037210 */ /* 0x004fc80007f1e0ff */
[----:B------:R-:W-:-:S05]  /*b400*/  IADD3.X R11, RZ, R27, RZ, P0, !PT ;  /* 0x0000001bff0b7210 */ /* 0x000fca00007fe4ff */
[----:B------:R-:W-:-:S04]  /*b410*/  IMAD.WIDE.U32 R4, R11, R14, RZ ;  /* 0x0000000e0b047225 */ /* 0x000fc800078e00ff */
[----:B------:R-:W-:-:S04]  /*b420*/  IMAD.WIDE.U32 R6, P0, R3, R15, R4 ;  /* 0x0000000f03067225 */ /* 0x000fc80007800004 */
[----:B------:R-:W-:Y:S01]  /*b430*/  IMAD.WIDE.U32 R4, R3, R14, RZ ;  /* 0x0000000e03047225 */ /* 0x000fe200078e00ff */
[----:B------:R-:W-:-:S03]  /*b440*/  IADD3.X R13, RZ, RZ, RZ, P0, !PT ;  /* 0x000000ffff0d7210 */ /* 0x000fc600007fe4ff */
[----:B------:R-:W-:Y:S01]  /*b450*/  IMAD.MOV.U32 R12, RZ, RZ, R7 ;  /* 0x000000ffff0c7224 */ /* 0x000fe200078e0007 */
[----:B------:R-:W-:-:S05]  /*b460*/  IADD3 RZ, P0, R5, R6, RZ ;  /* 0x0000000605ff7210 */ /* 0x000fca0007f1e0ff */
[----:B------:R-:W-:-:S08]  /*b470*/  IMAD.WIDE.U32.X R12, R11, R15, R12, P0 ;  /* 0x0000000f0b0c7225 */ /* 0x000fd000000e040c */
.L_x_140:
[-CC-:B-1----:R-:W-:Y:S01]  /*b480*/  SHF.R.U64 R29, R12, R8.reuse, R13.reuse ;  /* 0x000000080c1d7219 */ /* 0x182fe2000000120d */
[----:B------:R-:W1:Y:S01]  /*b490*/  LDC.64 R20, c[0x0][0x8e8] ;  /* 0x00023a00ff147b82 */ /* 0x000e620000000a00 */
[----:B--2---:R-:W-:Y:S01]  /*b4a0*/  SHF.R.U32.HI R0, RZ, R8, R13 ;  /* 0x00000008ff007219 */ /* 0x004fe2000001160d */
[----:B------:R-:W-:Y:S01]  /*b4b0*/  IMAD.MOV.U32 R4, RZ, RZ, R25 ;  /* 0x000000ffff047224 */ /* 0x000fe200078e0019 */
[----:B------:R-:W-:Y:S01]  /*b4c0*/  IADD3 R3, P0, RZ, -R29, RZ ;  /* 0x8000001dff037210 */ /* 0x000fe20007f1e0ff */
[----:B------:R-:W-:Y:S01]  /*b4d0*/  ULDC UR4, c[0x0][0x154] ;  /* 0x0000550000047ab9 */ /* 0x000fe20000000800 */
[----:B---3--:R-:W-:Y:S02]  /*b4e0*/  IADD3 R22, -R22, RZ, RZ ;  /* 0x000000ff16167210 */ /* 0x008fe40007ffe1ff */
[----:B------:R-:W-:Y:S01]  /*b4f0*/  IADD3.X R5, RZ, ~R0, RZ, P0, !PT ;  /* 0x80000000ff057210 */ /* 0x000fe200007fe4ff */
[----:B------:R-:W2:Y:S01]  /*b500*/  LDC R6, c[0x0][0x8c0] ;  /* 0x00023000ff067b82 */ /* 0x000ea20000000800 */
[----:B------:R-:W-:-:S03]  /*b510*/  MOV R7, 0x1 ;  /* 0x0000000100077802 */ /* 0x000fc60000000f00 */
[----:B------:R-:W-:Y:S01]  /*b520*/  IMAD R0, R5, R18, RZ ;  /* 0x0000001205007224 */ /* 0x000fe200078e02ff */
[----:B------:R-:W-:-:S03]  /*b530*/  MOV R5, R27 ;  /* 0x0000001b00057202 */ /* 0x000fc60000000f00 */
[----:B------:R-:W3:Y:S01]  /*b540*/  LDC R12, c[0x0][0x8b0] ;  /* 0x00022c00ff0c7b82 */ /* 0x000ee20000000800 */
[----:B------:R-:W-:-:S04]  /*b550*/  IMAD.WIDE.U32 R4, R3, R18, R4 ;  /* 0x0000001203047225 */ /* 0x000fc800078e0004 */
[----:B------:R-:W-:Y:S01]  /*b560*/  IMAD R3, R3, R19, R0 ;  /* 0x0000001303037224 */ /* 0x000fe200078e0200 */
[----:B------:R-:W-:Y:S02]  /*b570*/  I2FP.F32.U32 R0, R23 ;  /* 0x0000001700007245 */ /* 0x000fe40000201000 */
[----:B------:R-:W4:Y:S01]  /*b580*/  LDC R26, c[0x0][0x900] ;  /* 0x00024000ff1a7b82 */ /* 0x000f220000000800 */
[----:B------:R-:W-:Y:S01]  /*b590*/  IMAD R19, R24, R22, R17 ;  /* 0x0000001618137224 */ /* 0x000fe200078e0211 */
[----:B-1----:R-:W-:Y:S02]  /*b5a0*/  ISETP.NE.U32.AND P0, PT, R20, RZ, PT ;  /* 0x000000ff1400720c */ /* 0x002fe40003f05070 */
[----:B------:R-:W-:Y:S01]  /*b5b0*/  IADD3 R3, R5, R3, RZ ;  /* 0x0000000305037210 */ /* 0x000fe20007ffe0ff */
[----:B------:R-:W-:Y:S01]  /*b5c0*/  FMUL R0, R0, UR4 ;  /* 0x0000000400007c20 */ /* 0x000fe20008400000 */
[----:B------:R-:W-:Y:S01]  /*b5d0*/  ISETP.NE.AND.EX P0, PT, R21, RZ, PT, P0 ;  /* 0x000000ff1500720c */ /* 0x000fe20003f05300 */
[----:B------:R-:W-:Y:S01]  /*b5e0*/  IMAD.MOV.U32 R5, RZ, RZ, -0x1 ;  /* 0xffffffffff057424 */ /* 0x000fe200078e00ff */
[----:B------:R-:W1:Y:S01]  /*b5f0*/  LDC R22, c[0x0][0x148] ;  /* 0x00005200ff167b82 */ /* 0x000e620000000800 */
[-CC-:B--2---:R-:W-:Y:S01]  /*b600*/  SHF.R.U64 R14, R4, R6.reuse, R3.reuse ;  /* 0x00000006040e7219 */ /* 0x184fe20000001203 */
[----:B------:R2:W1:Y:S01]  /*b610*/  F2I.U32.TRUNC.NTZ R15, R0 ;  /* 0x00000000000f7305 */ /* 0x000462000020f000 */
[----:B------:R-:W-:-:S05]  /*b620*/  SHF.R.U32.HI R3, RZ, R6, R3 ;  /* 0x00000006ff037219 */ /* 0x000fca0000011603 */
[----:B------:R-:W1:Y:S01]  /*b630*/  LDC R17, c[0x0][0x8a8] ;  /* 0x00022a00ff117b82 */ /* 0x000e620000000800 */
[-CC-:B---3--:R-:W-:Y:S02]  /*b640*/  SHF.R.U64 R8, R14, R12.reuse, R3.reuse ;  /* 0x0000000c0e087219 */ /* 0x188fe40000001203 */
[----:B------:R-:W-:-:S05]  /*b650*/  SHF.R.U32.HI R3, RZ, R12, R3 ;  /* 0x0000000cff037219 */ /* 0x000fca0000011603 */
[----:B------:R-:W3:Y:S01]  /*b660*/  LDC R24, c[0x0][0x8f0] ;  /* 0x00023c00ff187b82 */ /* 0x000ee20000000800 */
[-C--:B----4-:R-:W-:Y:S02]  /*b670*/  SHF.L.U32 R4, R5, R26.reuse, RZ ;  /* 0x0000001a05047219 */ /* 0x090fe400000006ff */
[-CC-:B------:R-:W-:Y:S02]  /*b680*/  SHF.R.U64 R18, R8, R26.reuse, R3.reuse ;  /* 0x0000001a08127219 */ /* 0x180fe40000001203 */
[----:B------:R-:W-:Y:S02]  /*b690*/  SHF.R.U32.HI R5, RZ, R26, R3 ;  /* 0x0000001aff057219 */ /* 0x000fe40000011603 */
[----:B------:R-:W-:Y:S01]  /*b6a0*/  LOP3.LUT R25, RZ, R4, RZ, 0x33, !PT ;  /* 0x00000004ff197212 */ /* 0x000fe200078e33ff */
[----:B------:R-:W4:Y:S01]  /*b6b0*/  LDC R27, c[0x0][0x8e0] ;  /* 0x00023800ff1b7b82 */ /* 0x000f220000000800 */
[----:B------:R-:W-:Y:S02]  /*b6c0*/  SHF.L.U32 R26, R7, R26, RZ ;  /* 0x0000001a071a7219 */ /* 0x000fe400000006ff */
[----:B------:R-:W-:-:S05]  /*b6d0*/  MOV R4, R18 ;  /* 0x0000001200047202 */ /* 0x000fca0000000f00 */
[----:B------:R-:W1:Y:S01]  /*b6e0*/  LDC R28, c[0x0][0x8b8] ;  /* 0x00022e00ff1c7b82 */ /* 0x000e620000000800 */
[----:B--2---:R-:W-:Y:S05]  /*b6f0*/  @!P0 BRA `(.L_x_141) ;  /* 0x0000000000288947 */ /* 0x004fea0003800000 */
[----:B------:R-:W2:Y:S02]  /*b700*/  LDC R3, c[0x0][0x8f4] ;  /* 0x00023d00ff037b82 */ /* 0x000ea40000000800 */
[----:B--2---:R-:W-:-:S05]  /*b710*/  IADD3 R3, P0, R18, R3, RZ ;  /* 0x0000000312037210 */ /* 0x004fca0007f1e0ff */
[----:B------:R-:W-:-:S04]  /*b720*/  IMAD.X R11, RZ, RZ, R5, P0 ;  /* 0x000000ffff0b7224 */ /* 0x000fc800000e0605 */
[----:B------:R-:W-:-:S04]  /*b730*/  IMAD.WIDE.U32 R4, R11, R20, RZ ;  /* 0x000000140b047225 */ /* 0x000fc800078e00ff */
[----:B------:R-:W-:-:S04]  /*b740*/  IMAD.WIDE.U32 R6, P0, R3, R21, R4 ;  /* 0x0000001503067225 */ /* 0x000fc80007800004 */
[----:B------:R-:W-:Y:S01]  /*b750*/  IMAD.WIDE.U32 R4, R3, R20, RZ ;  /* 0x0000001403047225 */ /* 0x000fe200078e00ff */
[----:B------:R-:W-:Y:S02]  /*b760*/  IADD3.X R13, RZ, RZ, RZ, P0, !PT ;  /* 0x000000ffff0d7210 */ /* 0x000fe400007fe4ff */
[----:B------:R-:W-:Y:S02]  /*b770*/  MOV R12, R7 ;  /* 0x00000007000c7202 */ /* 0x000fe40000000f00 */
[----:B------:R-:W-:-:S05]  /*b780*/  IADD3 RZ, P0, R5, R6, RZ ;  /* 0x0000000605ff7210 */ /* 0x000fca0007f1e0ff */
[----:B------:R-:W-:-:S08]  /*b790*/  IMAD.WIDE.U32.X R4, R11, R21, R12, P0 ;  /* 0x000000150b047225 */ /* 0x000fd000000e040c */
.L_x_141:
[----:B------:R-:W2:Y:S01]  /*b7a0*/  LDC R3, c[0x0][0x904] ;  /* 0x00024100ff037b82 */ /* 0x000ea20000000800 */
[----:B---3--:R-:W-:Y:S01]  /*b7b0*/  SHF.R.U64 R0, R4, R24, R5 ;  /* 0x0000001804007219 */ /* 0x008fe20000001205 */
[----:B-1----:R-:W-:Y:S01]  /*b7c0*/  IMAD.MOV R15, RZ, RZ, -R15 ;  /* 0x000000ffff0f7224 */ /* 0x002fe200078e0a0f */
[----:B------:R-:W-:Y:S02]  /*b7d0*/  LOP3.LUT R7, R8, R25, RZ, 0xc0, !PT ;  /* 0x0000001908077212 */ /* 0x000fe400078ec0ff */
[----:B------:R-:W-:Y:S02]  /*b7e0*/  IADD3 R5, R17, -0x1, RZ ;  /* 0xffffffff11057810 */ /* 0x000fe40007ffe0ff */
[----:B------:R-:W-:Y:S01]  /*b7f0*/  R2UR UR47, R29 ;  /* 0x000000001d2f72ca */ /* 0x000fe200000e0000 */
[----:B------:R-:W-:Y:S01]  /*b800*/  IMAD R4, R26, R0, R7 ;  /* 0x000000001a047224 */ /* 0x000fe200078e0207 */
[----:B------:R-:W-:Y:S02]  /*b810*/  LOP3.LUT R5, R14, R5, RZ, 0xc0, !PT ;  /* 0x000000050e057212 */ /* 0x000fe400078ec0ff */
[----:B--2---:R-:W-:-:S02]  /*b820*/  ISETP.NE.AND P0, PT, R3, 0x1, PT ;  /* 0x000000010300780c */ /* 0x004fc40003f05270 */
[----:B------:R-:W-:-:S05]  /*b830*/  IADD3 R3, -R0, RZ, RZ ;  /* 0x000000ff00037210 */ /* 0x000fca0007ffe1ff */
[----:B----4-:R-:W-:-:S04]  /*b840*/  IMAD R0, R3, R27, R18 ;  /* 0x0000001b03007224 */ /* 0x010fc800078e0212 */
[----:B------:R-:W-:Y:S02]  /*b850*/  IMAD R3, R0, R17, R5 ;  /* 0x0000001100037224 */ /* 0x000fe400078e0205 */
[----:B------:R-:W-:-:S04]  /*b860*/  @P0 IMAD R19, R22, R15, R23 ;  /* 0x0000000f16130224 */ /* 0x000fc800078e0217 */
[----:B------:R-:W-:-:S05]  /*b870*/  IMAD R4, R4, R28, R19 ;  /* 0x0000001c04047224 */ /* 0x000fca00078e0213 */
[----:B------:R-:W-:Y:S02]  /*b880*/  SEL R0, R3, R4, !P0 ;  /* 0x0000000403007207 */ /* 0x000fe40004000000 */
[----:B------:R-:W-:Y:S02]  /*b890*/  SEL R4, R4, R3, !P0 ;  /* 0x0000000304047207 */ /* 0x000fe40004000000 */
[----:B------:R-:W-:Y:S01]  /*b8a0*/  R2UR UR45, R0 ;  /* 0x00000000002d72ca */ /* 0x000fe200000e0000 */
[----:B------:R-:W-:-:S14]  /*b8b0*/  IMAD.MOV.U32 R0, RZ, RZ, 0x1 ;  /* 0x00000001ff007424 */ /* 0x000fdc00078e00ff */
.L_x_139:
[----:B------:R-:W-:Y:S01]  /*b8c0*/  UIADD3 UR48, UR52, UR48, URZ ;  /* 0x0000003034307290 */ /* 0x000fe2000fffe03f */
[----:B------:R2:W-:Y:S01]  /*b8d0*/  STL [R1+0xb8], R9 ;  /* 0x0000b80901007387 */ /* 0x0005e20000100800 */
[----:B------:R-:W-:Y:S02]  /*b8e0*/  LOP3.LUT P0, RZ, R0, 0xff, RZ, 0xc0, !PT ;  /* 0x000000ff00ff7812 */ /* 0x000fe4000780c0ff */
[----:B------:R-:W-:Y:S01]  /*b8f0*/  USHF.R.U32.HI UR4, URZ, 0x3, UR48 ;  /* 0x000000033f047899 */ /* 0x000fe20008011630 */
[----:B------:R2:W-:Y:S01]  /*b900*/  STL [R1+0xb4], R10 ;  /* 0x0000b40a01007387 */ /* 0x0005e20000100800 */
[----:B------:R-:W-:Y:S02]  /*b910*/  UISETP.GT.U32.AND UP0, UPT, UR48, 0x7, UPT ;  /* 0x000000073000788c */ /* 0x000fe4000bf04070 */
[----:B------:R-:W-:Y:S02]  /*b920*/  ULOP3.LUT UR4, UR4, 0x1, URZ, 0xc0, !UPT ;  /* 0x0000000104047892 */ /* 0x000fe4000f8ec03f */
[----:B------:R-:W-:-:S02]  /*b930*/  UISETP.LT.U32.AND UP1, UPT, UR52, 0x8, UP0 ;  /* 0x000000083400788c */ /* 0x000fc40008721070 */
[----:B------:R-:W-:Y:S02]  /*b940*/  UISETP.NE.U32.AND UP2, UPT, UR4, 0x1, UPT ;  /* 0x000000010400788c */ /* 0x000fe4000bf45070 */
[----:B------:R-:W-:Y:S02]  /*b950*/  USEL UR5, URZ, 0x1, !UP1 ;  /* 0x000000013f057887 */ /* 0x000fe4000c800000 */
[----:B------:R-:W-:Y:S02]  /*b960*/  UISETP.GT.U32.AND UP0, UPT, UR52, 0x7, !UP2 ;  /* 0x000000073400788c */ /* 0x000fe4000d704070 */
[----:B------:R-:W-:Y:S02]  /*b970*/  ULOP3.LUT UR48, UR48, 0x7, URZ, 0xc0, !UPT ;  /* 0x0000000730307892 */ /* 0x000fe4000f8ec03f */
[----:B------:R-:W-:-:S04]  /*b980*/  USEL UR4, URZ, 0x1, !UP0 ;  /* 0x000000013f047887 */ /* 0x000fc8000c000000 */
[----:B------:R-:W-:Y:S01]  /*b990*/  ULOP3.LUT UR36, UR4, UR36, UR5, 0x96, !UPT ;  /* 0x0000002404247292 */ /* 0x000fe2000f8e9605 */
[----:B--2---:R-:W-:Y:S11]  /*b9a0*/  @P0 BRA `(.L_x_142) ;  /* 0xffffff5c00c40947 */ /* 0x004ff6000383ffff */
[----:B------:R-:W-:-:S04]  /*b9b0*/  DEPBAR.LE SB0, 0x0 ;  /* 0x000080000000791a */ /* 0x000fc80000000000 */
[----:B------:R-:W-:Y:S05]  /*b9c0*/  EXIT ;  /* 0x000000000000794d */ /* 0x000fea0003800000 */
.L_x_13:
[----:B------:R-:W3:Y:S01]  /*b9d0*/  LDL R22, [R1+0xc4] ;  /* 0x0000c40001167983 */ /* 0x000ee20000100800 */
[----:B------:R-:W-:-:S03]  /*b9e0*/  ULDC.64 UR4, c[0x0][0x8f8] ;  /* 0x00023e0000047ab9 */ /* 0x000fc60000000a00 */
[----:B-1----:R-:W4:Y:S01]  /*b9f0*/  LDL R23, [R1+0xc8] ;  /* 0x0000c80001177983 */ /* 0x002f220000100800 */
[----:B------:R-:W-:Y:S01]  /*ba00*/  PRMT R6, RZ, 0x7610, R6 ;  /* 0x00007610ff067816 */ /* 0x000fe20000000006 */
[----:B------:R-:W-:Y:S01]  /*ba10*/  IMAD.MOV.U32 R4, RZ, RZ, -0x1 ;  /* 0xffffffffff047424 */ /* 0x000fe200078e00ff */
[----:B------:R-:W-:Y:S02]  /*ba20*/  MOV R7, 0xffffffff ;  /* 0xffffffff00077802 */ /* 0x000fe40000000f00 */
[----:B------:R-:W-:Y:S02]  /*ba30*/  MOV R5, 0xffffffff ;  /* 0xffffffff00057802 */ /* 0x000fe40000000f00 */
[----:B---3--:R-:W-:-:S04]  /*ba40*/  ISETP.GE.U32.AND P0, PT, R22, UR4, PT ;  /* 0x0000000416007c0c */ /* 0x008fc8000bf06070 */
[----:B----4-:R-:W-:-:S13]  /*ba50*/  ISETP.GE.U32.AND.EX P0, PT, R23, UR5, PT, P0 ;  /* 0x0000000517007c0c */ /* 0x010fda000bf06100 */
[----:B------:R-:W-:Y:S05]  /*ba60*/  @P0 BRA `(.L_x_143) ;  /* 0x0000000400340947 */ /* 0x000fea0003800000 */
[----:B------:R-:W1:Y:S01]  /*ba70*/  LDC.64 R14, c[0x0][0x8d0] ;  /* 0x00023400ff0e7b82 */ /* 0x000e620000000a00 */
[----:B------:R-:W-:Y:S02]  /*ba80*/  MOV R8, R22 ;  /* 0x0000001600087202 */ /* 0x000fe40000000f00 */
[----:B------:R-:W-:-:S05]  /*ba90*/  MOV R9, R23 ;  /* 0x0000001700097202 */ /* 0x000fca0000000f00 */
[----:B------:R-:W3:Y:S08]  /*baa0*/  LDC R10, c[0x0][0x8d8] ;  /* 0x00023600ff0a7b82 */ /* 0x000ef00000000800 */
[----:B------:R-:W4:Y:S01]  /*bab0*/  LDC.64 R16, c[0x0][0x8c8] ;  /* 0x00023200ff107b82 */ /* 0x000f220000000a00 */
[----:B-1----:R-:W-:-:S04]  /*bac0*/  ISETP.NE.U32.AND P0, PT, R14, RZ, PT ;  /* 0x000000ff0e00720c */ /* 0x002fc80003f05070 */
[----:B------:R-:W-:-:S13]  /*bad0*/  ISETP.NE.AND.EX P0, PT, R15, RZ, PT, P0 ;  /* 0x000000ff0f00720c */ /* 0x000fda0003f05300 */
[----:B---34-:R-:W-:Y:S05]  /*bae0*/  @!P0 BRA `(.L_x_144) ;  /* 0x0000000000288947 */ /* 0x018fea0003800000 */
[----:B------:R-:W1:Y:S02]  /*baf0*/  LDC R4, c[0x0][0x8dc] ;  /* 0x00023700ff047b82 */ /* 0x000e640000000800 */
[----:B-1----:R-:W-:-:S05]  /*bb00*/  IADD3 R9, P0, R22, R4, RZ ;  /* 0x0000000416097210 */ /* 0x002fca0007f1e0ff */
        /* <DEDUP_REMOVED lines=8> */
.L_x_144:
[-CC-:B------:R-:W-:Y:S01]  /*bb90*/  SHF.R.U64 R14, R8, R10.reuse, R9.reuse ;  /* 0x0000000a080e7219 */ /* 0x180fe20000001209 */
[----:B------:R-:W1:Y:S01]  /*bba0*/  LDC.64 R20, c[0x0][0x8e8] ;  /* 0x00023a00ff147b82 */ /* 0x000e620000000a00 */
[----:B------:R-:W-:Y:S02]  /*bbb0*/  SHF.R.U32.HI R4, RZ, R10, R9 ;  /* 0x0000000aff047219 */ /* 0x000fe40000011609 */
[----:B------:R-:W-:-:S05]  /*bbc0*/  IADD3 R7, P0, RZ, -R14, RZ ;  /* 0x8000000eff077210 */ /* 0x000fca0007f1e0ff */
[----:B------:R-:W3:Y:S01]  /*bbd0*/  LDC R8, c[0x0][0x8c0] ;  /* 0x00023000ff087b82 */ /* 0x000ee20000000800 */
[----:B------:R-:W-:Y:S01]  /*bbe0*/  IMAD.X R5, RZ, RZ, ~R4, P0 ;  /* 0x000000ffff057224 */ /* 0x000fe200000e0e04 */
[----:B------:R-:W-:-:S03]  /*bbf0*/  MOV R4, R22 ;  /* 0x0000001600047202 */ /* 0x000fc60000000f00 */
[-C--:B------:R-:W-:Y:S01]  /*bc00*/  IMAD R6, R5, R16.reuse, RZ ;  /* 0x0000001005067224 */ /* 0x080fe200078e02ff */
[----:B------:R-:W-:Y:S02]  /*bc10*/  MOV R5, R23 ;  /* 0x0000001700057202 */ /* 0x000fe40000000f00 */
[----:B------:R-:W4:Y:S01]  /*bc20*/  LDC R18, c[0x0][0x8b0] ;  /* 0x00022c00ff127b82 */ /* 0x000f220000000800 */
[----:B------:R-:W-:-:S04]  /*bc30*/  IMAD.WIDE.U32 R4, R7, R16, R4 ;  /* 0x0000001007047225 */ /* 0x000fc800078e0004 */
[----:B------:R-:W-:-:S03]  /*bc40*/  IMAD R7, R7, R17, R6 ;  /* 0x0000001107077224 */ /* 0x000fc600078e0206 */
[----:B------:R-:W5:Y:S01]  /*bc50*/  LDC R19, c[0x0][0x900] ;  /* 0x00024000ff137b82 */ /* 0x000f620000000800 */
[----:B-1----:R-:W-:Y:S01]  /*bc60*/  ISETP.NE.U32.AND P0, PT, R20, RZ, PT ;  /* 0x000000ff1400720c */ /* 0x002fe20003f05070 */
[----:B------:R-:W-:Y:S01]  /*bc70*/  IMAD.IADD R5, R5, 0x1, R7 ;  /* 0x0000000105057824 */ /* 0x000fe200078e0207 */
[----:B------:R-:W-:Y:S02]  /*bc80*/  MOV R6, 0xffffffff ;  /* 0xffffffff00067802 */ /* 0x000fe40000000f00 */
[----:B------:R-:W-:-:S03]  /*bc90*/  ISETP.NE.AND.EX P0, PT, R21, RZ, PT, P0 ;  /* 0x000000ff1500720c */ /* 0x000fc60003f05300 */
[----:B------:R-:W1:Y:S01]  /*bca0*/  LDC R17, c[0x0][0x8a8] ;  /* 0x00022a00ff117b82 */ /* 0x000e620000000800 */
[-CC-:B---3--:R-:W-:Y:S02]  /*bcb0*/  SHF.R.U64 R10, R4, R8.reuse, R5.reuse ;  /* 0x00000008040a7219 */ /* 0x188fe40000001205 */
[----:B------:R-:W-:-:S05]  /*bcc0*/  SHF.R.U32.HI R5, RZ, R8, R5 ;  /* 0x00000008ff057219 */ /* 0x000fca0000011605 */
[----:B------:R-:W3:Y:S01]  /*bcd0*/  LDC R22, c[0x0][0x8f0] ;  /* 0x00023c00ff167b82 */ /* 0x000ee20000000800 */
[-CC-:B----4-:R-:W-:Y:S02]  /*bce0*/  SHF.R.U64 R15, R10, R18.reuse, R5.reuse ;  /* 0x000000120a0f7219 */ /* 0x190fe40000001205 */
[----:B------:R-:W-:Y:S02]  /*bcf0*/  SHF.R.U32.HI R4, RZ, R18, R5 ;  /* 0x00000012ff047219 */ /* 0x000fe40000011605 */
[----:B------:R-:W-:-:S03]  /*bd00*/  MOV R18, 0x1 ;  /* 0x0000000100127802 */ /* 0x000fc60000000f00 */
[----:B------:R-:W4:Y:S01]  /*bd10*/  LDC R23, c[0x0][0x8e0] ;  /* 0x00023800ff177b82 */ /* 0x000f220000000800 */
[-CC-:B-----5:R-:W-:Y:S02]  /*bd20*/  SHF.R.U64 R16, R15, R19.reuse, R4.reuse ;  /* 0x000000130f107219 */ /* 0x1a0fe40000001204 */
[-C--:B------:R-:W-:Y:S02]  /*bd30*/  SHF.L.U32 R6, R6, R19.reuse, RZ ;  /* 0x0000001306067219 */ /* 0x080fe400000006ff */
[----:B------:R-:W-:Y:S01]  /*bd40*/  SHF.R.U32.HI R5, RZ, R19, R4 ;  /* 0x00000013ff057219 */ /* 0x000fe20000011604 */
[----:B------:R-:W-:Y:S01]  /*bd50*/  IMAD.MOV.U32 R4, RZ, RZ, R16 ;  /* 0x000000ffff047224 */ /* 0x000fe200078e0010 */
[----:B------:R-:W-:Y:S01]  /*bd60*/  LOP3.LUT R24, RZ, R6, RZ, 0x33, !PT ;  /* 0x00000006ff187212 */ /* 0x000fe200078e33ff */
[----:B------:R-:W1:Y:S01]  /*bd70*/  LDC R25, c[0x0][0x8b8] ;  /* 0x00022e00ff197b82 */ /* 0x000e620000000800 */
[----:B------:R-:W-:Y:S05]  /*bd80*/  @!P0 BRA `(.L_x_145) ;  /* 0x0000000000288947 */ /* 0x000fea0003800000 */
[----:B------:R-:W5:Y:S02]  /*bd90*/  LDC R9, c[0x0][0x8f4] ;  /* 0x00023d00ff097b82 */ /* 0x000f640000000800 */
[----:B-----5:R-:W-:-:S04]  /*bda0*/  IADD3 R9, P0, R16, R9, RZ ;  /* 0x0000000910097210 */ /* 0x020fc80007f1e0ff */
        /* <DEDUP_REMOVED lines=8> */
.L_x_145:
[----:B------:R-:W5:Y:S01]  /*be30*/  LDC R6, c[0x0][0x904] ;  /* 0x00024100ff067b82 */ /* 0x000f620000000800 */
[----:B---3--:R-:W-:Y:S02]  /*be40*/  SHF.R.U64 R4, R4, R22, R5 ;  /* 0x0000001604047219 */ /* 0x008fe40000001205 */
[----:B------:R-:W-:Y:S02]  /*be50*/  SHF.L.U32 R18, R18, R19, RZ ;  /* 0x0000001312127219 */ /* 0x000fe400000006ff */
[----:B------:R-:W-:Y:S02]  /*be60*/  LOP3.LUT R3, R15, R24, RZ, 0xc0, !PT ;  /* 0x000000180f037212 */ /* 0x000fe400078ec0ff */
[----:B-1----:R-:W-:Y:S02]  /*be70*/  IADD3 R7, R17, -0x1, RZ ;  /* 0xffffffff11077810 */ /* 0x002fe40007ffe0ff */
[----:B------:R-:W-:Y:S01]  /*be80*/  IADD3 R5, -R4, RZ, RZ ;  /* 0x000000ff04057210 */ /* 0x000fe20007ffe1ff */
[----:B------:R-:W-:Y:S01]  /*be90*/  IMAD R3, R18, R4, R3 ;  /* 0x0000000412037224 */ /* 0x000fe200078e0203 */
[----:B------:R-:W-:-:S02]  /*bea0*/  LOP3.LUT R7, R10, R7, RZ, 0xc0, !PT ;  /* 0x000000070a077212 */ /* 0x000fc400078ec0ff */
[----:B------:R-:W-:Y:S02]  /*beb0*/  MOV R4, R14 ;  /* 0x0000000e00047202 */ /* 0x000fe40000000f00 */
[----:B-----5:R-:W-:Y:S01]  /*bec0*/  ISETP.NE.AND P0, PT, R6, 0x1, PT ;  /* 0x000000010600780c */ /* 0x020fe20003f05270 */
[----:B------:R-:W-:-:S12]  /*bed0*/  IMAD.MOV.U32 R6, RZ, RZ, 0x1 ;  /* 0x00000001ff067424 */ /* 0x000fd800078e00ff */
[----:B------:R-:W-:Y:S02]  /*bee0*/  @P0 IMAD R0, R11, R12, R2 ;  /* 0x0000000c0b000224 */ /* 0x000fe400078e0202 */
[----:B----4-:R-:W-:Y:S02]  /*bef0*/  IMAD R2, R5, R23, R16 ;  /* 0x0000001705027224 */ /* 0x010fe400078e0210 */
[----:B------:R-:W-:Y:S02]  /*bf00*/  IMAD R0, R3, R25, R0 ;  /* 0x0000001903007224 */ /* 0x000fe400078e0200 */
[----:B------:R-:W-:-:S05]  /*bf10*/  IMAD R7, R2, R17, R7 ;  /* 0x0000001102077224 */ /* 0x000fca00078e0207 */
[----:B------:R-:W-:Y:S02]  /*bf20*/  SEL R5, R7, R0, !P0 ;  /* 0x0000000007057207 */ /* 0x000fe40004000000 */
[----:B------:R-:W-:-:S07]  /*bf30*/  SEL R7, R0, R7, !P0 ;  /* 0x0000000700077207 */ /* 0x000fce0004000000 */
.L_x_143:
[----:B------:R-:W-:-:S08]  /*bf40*/  NOP ;  /* 0x0000000000007918 */ /* 0x000fd00000000000 */
[----:B------:R-:W1:-:S00]  /*bf50*/  USETMAXREG.DEALLOC.CTAPOOL 0x28 ;  /* 0x00000028000079c8 */ /* 0x000e4000080e0500 */
[----:B------:R-:W-:-:S06]  /*bf60*/  UISETP.NE.AND UP0, UPT, UR41, 0x1, UPT ;  /* 0x000000012900788c */ /* 0x000fcc000bf05270 */
[----:B------:R-:W-:-:S13]  /*bf70*/  PLOP3.LUT P0, PT, PT, PT, UP0, 0x80, 0x0 ;  /* 0x000000000000781c */ /* 0x000fda0003f0f008 */
[----:B--2---:R-:W-:Y:S05]  /*bf80*/  @!P0 EXIT ;  /* 0x000000000000894d */ /* 0x004fea0003800000 */
[----:B------:R-:W-:-:S06]  /*bf90*/  UISETP.NE.AND UP0, UPT, UR41, URZ, UPT ;  /* 0x0000003f2900728c */ /* 0x000fcc000bf05270 */
[----:B------:R-:W-:-:S13]  /*bfa0*/  PLOP3.LUT P0, PT, PT, PT, UP0, 0x80, 0x0 ;  /* 0x000000000000781c */ /* 0x000fda0003f0f008 */
[----:B-1----:R-:W-:Y:S05]  /*bfb0*/  @!P0 BRA `(.L_x_146) ;  /* 0x00000018004c8947 */ /* 0x002fea0003800000 */
[----:B------:R-:W-:-:S04]  /*bfc0*/  UISETP.NE.AND UP0, UPT, UR43, URZ, UPT ;  /* 0x0000003f2b00728c */ /* 0x000fc8000bf05270 */
[----:B------:R-:W-:-:S06]  /*bfd0*/  UISETP.NE.OR UP0, UPT, UR41, 0x2, UP0 ;  /* 0x000000022900788c */ /* 0x000fcc0008705670 */
[----:B------:R-:W-:-:S13]  /*bfe0*/  PLOP3.LUT P0, PT, PT, PT, UP0, 0x80, 0x0 ;  /* 0x000000000000781c */ /* 0x000fda0003f0f008 */
[----:B------:R-:W-:Y:S05]  /*bff0*/  @P0 EXIT ;  /* 0x000000000000094d */ /* 0x000fea0003800000 */
[----:B------:R-:W-:-:S13]  /*c000*/  LOP3.LUT P2, RZ, R6, 0xff, RZ, 0xc0, !PT ;  /* 0x000000ff06ff7812 */ /* 0x000fda000784c0ff */
[----:B------:R-:W-:Y:S05]  /*c010*/  @!P2 BRA `(.L_x_147) ;  /* 0x000000000018a947 */ /* 0x000fea0003800000 */
[----:B------:R-:W-:Y:S01]  /*c020*/  UMOV UR4, 0x400 ;  /* 0x0000040000047882 */ /* 0x000fe20000000000 */
[----:B------:R-:W-:Y:S01]  /*c030*/  MOV R0, RZ ;  /* 0x000000ff00007202 */ /* 0x000fe20000000f00 */
[----:B------:R-:W-:-:S03]  /*c040*/  ULEA UR4, UR37, UR4, 0x18 ;  /* 0x0000000425047291 */ /* 0x000fc6000f8ec03f */
[----:B------:R-:W-:-:S06]  /*c050*/  SHF.L.U32 R0, R0, 0x1f, RZ ;  /* 0x0000001f00007819 */ /* 0x000fcc00000006ff */
[----:B------:R-:W1:Y:S02]  /*c060*/  SYNCS.PHASECHK.TRANS64.TRYWAIT P0, [UR4+0xc8], R0 ;  /* 0x0000c800ff0075a7 */ /* 0x000e640008000144 */
[----:B-1----:R-:W-:Y:S05]  /*c070*/  @!P0 BRA `(.L_x_148) ;  /* 0x0000002c00a08947 */ /* 0x002fea0003800000 */
.L_x_147:
[----:B------:R-:W-:Y:S01]  /*c080*/  PRMT R11, RZ, 0x7610, R11 ;  /* 0x00007610ff0b7816 */ /* 0x000fe2000000000b */
[----:B------:R-:W-:Y:S06]  /*c090*/  @P1 BRA `(.L_x_149) ;  /* 0x00000000002c1947 */ /* 0x000fec0003800000 */
[----:B------:R-:W-:Y:S02]  /*c0a0*/  ULDC.64 UR4, c[0x0][0x588] ;  /* 0x0001620000047ab9 */ /* 0x000fe40000000a00 */
[----:B------:R-:W-:-:S04]  /*c0b0*/  ISETP.NE.U32.AND P0, PT, RZ, UR4, PT ;  /* 0x00000004ff007c0c */ /* 0x000fc8000bf05070 */
[----:B------:R-:W-:-:S13]  /*c0c0*/  ISETP.NE.AND.EX P0, PT, RZ, UR5, PT, P0 ;  /* 0x00000005ff007c0c */ /* 0x000fda000bf05300 */
[----:B------:R-:W-:Y:S05]  /*c0d0*/  @!P0 BRA `(.L_x_150) ;  /* 0x0000000000148947 */ /* 0x000fea0003800000 */
[----:B------:R-:W-:Y:S01]  /*c0e0*/  IMAD.U32 R2, RZ, RZ, UR54 ;  /* 0x00000036ff027e24 */ /* 0x000fe2000f8e00ff */
[----:B-1----:R-:W-:-:S05]  /*c0f0*/  MOV R3, UR55 ;  /* 0x0000003700037c02 */ /* 0x002fca0008000f00 */
[----:B------:R2:W5:Y:S01]  /*c100*/  LDG.E R10, desc[UR58][R2.64] ;  /* 0x0000003a020a7981 */ /* 0x000562000c1e1900 */
[----:B------:R-:W-:Y:S01]  /*c110*/  MOV R11, 0x1 ;  /* 0x00000001000b7802 */ /* 0x000fe20000000f00 */
[----:B------:R-:W-:Y:S06]  /*c120*/  BRA `(.L_x_149) ;  /* 0x0000000000087947 */ /* 0x000fec0003800000 */
.L_x_150:
[----:B------:R-:W3:Y:S01]  /*c130*/  LDC R10, c[0x0][0x580] ;  /* 0x00016000ff0a7b82 */ /* 0x000ee20000000800 */
[----:B------:R-:W-:-:S07]  /*c140*/  IMAD.MOV.U32 R11, RZ, RZ, 0x1 ;  /* 0x00000001ff0b7424 */ /* 0x000fce00078e00ff */
.L_x_149:
[----:B------:R-:W-:Y:S05]  /*c150*/  @!P2 BRA `(.L_x_151) ;  /* 0x000000140060a947 */ /* 0x000fea0003800000 */
[----:B------:R-:W4:Y:S01]  /*c160*/  LDC R9, c[0x0][0x900] ;  /* 0x00024000ff097b82 */ /* 0x000f220000000800 */
[----:B-1----:R-:W-:Y:S01]  /*c170*/  MOV R0, 0xffffffff ;  /* 0xffffffff00007802 */ /* 0x002fe20000000f00 */
[----:B------:R-:W-:Y:S01]  /*c180*/  ULOP3.LUT UR21, UR39, 0x2, URZ, 0xfc, !UPT ;  /* 0x0000000227157892 */ /* 0x000fe2000f8efc3f */
[----:B--2---:R-:W-:Y:S01]  /*c190*/  MOV R2, 0x1 ;  /* 0x0000000100027802 */ /* 0x004fe20000000f00 */
[----:B------:R-:W-:Y:S01]  /*c1a0*/  ULDC.64 UR22, c[0x0][0x198] ;  /* 0x0000660000167ab9 */ /* 0x000fe20000000a00 */
[----:B------:R-:W-:Y:S01]  /*c1b0*/  ULDC.64 UR4, c[0x0][0x588] ;  /* 0x0001620000047ab9 */ /* 0x000fe20000000a00 */
[----:B------:R-:W-:Y:S01]  /*c1c0*/  ULDC.64 UR6, c[0x0][0x8f8] ;  /* 0x00023e0000067ab9 */ /* 0x000fe20000000a00 */
[----:B------:R-:W-:Y:S01]  /*c1d0*/  ULDC.64 UR14, c[0x0][0x590] ;  /* 0x00016400000e7ab9 */ /* 0x000fe20000000a00 */
[----:B------:R-:W1:Y:S01]  /*c1e0*/  LDC R8, c[0x0][0x8a8] ;  /* 0x00022a00ff087b82 */ /* 0x000e620000000800 */
[-C--:B----4-:R-:W-:Y:S02]  /*c1f0*/  SHF.L.U32 R0, R0, R9.reuse, RZ ;  /* 0x0000000900007219 */ /* 0x090fe400000006ff */
[----:B------:R-:W-:-:S02]  /*c200*/  SHF.L.U32 R9, R2, R9, RZ ;  /* 0x0000000902097219 */ /* 0x000fc400000006ff */
[----:B------:R-:W-:Y:S01]  /*c210*/  LOP3.LUT R0, RZ, R0, RZ, 0x33, !PT ;  /* 0x00000000ff007212 */ /* 0x000fe200078e33ff */
[----:B-1----:R-:W-:-:S07]  /*c220*/  VIADD R8, R8, 0xffffffff ;  /* 0xffffffff08087836 */ /* 0x002fce0000000000 */
.L_x_207:
[----:B------:R-:W-:Y:S02]  /*c230*/  ISETP.NE.U32.AND P0, PT, RZ, UR14, PT ;  /* 0x0000000eff007c0c */ /* 0x000fe4000bf05070 */
[----:B------:R-:W-:Y:S02]  /*c240*/  R2UR UR19, R7 ;  /* 0x00000000071372ca */ /* 0x000fe400000e0000 */
[----:B------:R-:W-:Y:S02]  /*c250*/  R2UR UR18, R5 ;  /* 0x00000000051272ca */ /* 0x000fe400000e0000 */
[----:B------:R-:W-:-:S09]  /*c260*/  ISETP.NE.AND.EX P0, PT, RZ, UR15, PT, P0 ;  /* 0x0000000fff007c0c */ /* 0x000fd2000bf05300 */
[----:B------:R-:W-:Y:S02]  /*c270*/  USHF.L.U32 UR19, UR19, 0x8, URZ ;  /* 0x0000000813137899 */ /* 0x000fe4000800063f */
[----:B------:R-:W-:Y:S02]  /*c280*/  USHF.L.U32 UR18, UR18, 0x7, URZ ;  /* 0x0000000712127899 */ /* 0x000fe4000800063f */
[----:B---34-:R-:W-:Y:S10]  /*c290*/  @!P0 BRA `(.L_x_152) ;  /* 0x00000000002c8947 */ /* 0x018ff40003800000 */
[----:B------:R-:W-:-:S04]  /*c2a0*/  ISETP.NE.U32.AND P1, PT, RZ, UR4, PT ;  /* 0x00000004ff007c0c */ /* 0x000fc8000bf25070 */
[----:B------:R-:W-:-:S13]  /*c2b0*/  ISETP.NE.AND.EX P1, PT, RZ, UR5, PT, P1 ;  /* 0x00000005ff007c0c */ /* 0x000fda000bf25310 */
[----:B------:R-:W-:Y:S05]  /*c2c0*/  @!P1 BRA `(.L_x_153) ;  /* 0x0000000000189947 */ /* 0x000fea0003800000 */
[----:B------:R-:W1:Y:S01]  /*c2d0*/  LDC.64 R2, c[0x0][0x588] ;  /* 0x00016200ff027b82 */ /* 0x000e620000000a00 */
[----:B------:R-:W-:-:S04]  /*c2e0*/  IMAD R5, R4, UR14, RZ ;  /* 0x0000000e04057c24 */ /* 0x000fc8000f8e02ff */
[----:B-1----:R-:W-:-:S05]  /*c2f0*/  IMAD.WIDE R2, R5, 0x4, R2 ;  /* 0x0000000405027825 */ /* 0x002fca00078e0202 */
[----:B---3-5:R2:W5:Y:S01]  /*c300*/  LDG.E R10, desc[UR58][R2.64] ;  /* 0x0000003a020a7981 */ /* 0x028562000c1e1900 */
[----:B------:R-:W-:Y:S01]  /*c310*/  MOV R11, 0x1 ;  /* 0x00000001000b7802 */ /* 0x000fe20000000f00 */
[----:B------:R-:W-:Y:S06]  /*c320*/  BRA `(.L_x_152) ;  /* 0x0000000000087947 */ /* 0x000fec0003800000 */
.L_x_153:
[----:B---3-5:R-:W1:Y:S01]  /*c330*/  LDC R10, c[0x0][0x580] ;  /* 0x00016000ff0a7b82 */ /* 0x028e620000000800 */
[----:B------:R-:W-:-:S07]  /*c340*/  MOV R11, 0x1 ;  /* 0x00000001000b7802 */ /* 0x000fce0000000f00 */
.L_x_152:
[----:B------:R-:W-:Y:S05]  /*c350*/  @!P0 BRA `(.L_x_154) ;  /* 0x00000000001c8947 */ /* 0x000fea0003800000 */
[----:B------:R-:W-:-:S13]  /*c360*/  LOP3.LUT P2, RZ, R11, 0xff, RZ, 0xc0, !PT ;  /* 0x000000ff0bff7812 */ /* 0x000fda000784c0ff */
[----:B--2---:R-:W2:Y:S02]  /*c370*/  @!P2 LDC.64 R2, c[0x0][0x588] ;  /* 0x00016200ff02ab82 */ /* 0x004ea40000000a00 */
[----:B--2---:R-:W-:-:S04]  /*c380*/  @!P2 ISETP.NE.U32.AND P0, PT, R2, RZ, PT ;  /* 0x000000ff0200a20c */ /* 0x004fc80003f05070 */
[----:B------:R-:W-:Y:S02]  /*c390*/  @!P2 ISETP.NE.AND.EX P1, PT, R3, RZ, PT, P0 ;  /* 0x000000ff0300a20c */ /* 0x000fe40003f25300 */
[----:B-1-3-5:R-:W-:Y:S02]  /*c3a0*/  @P2 FSETP.EQ.AND P0, PT, R10, RZ, PT ;  /* 0x000000ff0a00220b */ /* 0x02afe40003f02000 */
[----:B------:R-:W-:Y:S01]  /*c3b0*/  @!P2 PLOP3.LUT P0, PT, P1, PT, PT, 0x8, 0x0 ;  /* 0x000000000000a81c */ /* 0x000fe20000f0e170 */
[----:B------:R-:W-:-:S12]  /*c3c0*/  BRA `(.L_x_155) ;  /* 0x0000000000047947 */ /* 0x000fd80003800000 */
.L_x_154:
[----:B-1-3-5:R-:W-:-:S13]  /*c3d0*/  FSETP.EQ.AND P0, PT, R10, RZ, PT ;  /* 0x000000ff0a00720b */ /* 0x02afda0003f02000 */
.L_x_155:
[----:B------:R-:W-:Y:S01]  /*c3e0*/  UISETP.NE.AND UP0, UPT, UR21, 0x3, UPT ;  /* 0x000000031500788c */ /* 0x000fe2000bf05270 */
[----:B------:R-:W-:-:S04]  /*c3f0*/  ELECT P1, URZ, PT ;  /* 0x00000000003f782f */ /* 0x000fc80003820000 */
[----:B------:R-:W-:Y:S02]  /*c400*/  PLOP3.LUT P0, PT, P1, P0, PT, 0x20, 0x0 ;  /* 0x000000000000781c */ /* 0x000fe40000f00470 */
[----:B------:R-:W-:-:S13]  /*c410*/  PLOP3.LUT P1, PT, PT, PT, UP0, 0x80, 0x0 ;  /* 0x000000000000781c */ /* 0x000fda0003f2f008 */
[----:B------:R-:W-:Y:S05]  /*c420*/  @!P1 BRA `(.L_x_156) ;  /* 0x0000000000049947 */ /* 0x000fea0003800000 */
[----:B------:R-:W-:Y:S01]  /*c430*/  BPT.TRAP 0x1 ;  /* 0x000000040000795c */ /* 0x000fe20000300000 */
.L_x_156:
[----:B------:R-:W1:Y:S01]  /*c440*/  S2UR UR37, SR_CgaCtaId ;  /* 0x00000000002579c3 */ /* 0x000e620000008800 */
[----:B------:R-:W-:Y:S01]  /*c450*/  UMOV UR13, 0x400 ;  /* 0x00000400000d7882 */ /* 0x000fe20000000000 */
[----:B--2---:R-:W-:-:S05]  /*c460*/  IMAD.MOV.U32 R2, RZ, RZ, 0x1 ;  /* 0x00000001ff027424 */ /* 0x004fca00078e00ff */
[----:B------:R-:W-:Y:S01]  /*c470*/  SHF.L.U32 R2, R2, 0x1f, RZ ;  /* 0x0000001f02027819 */ /* 0x000fe200000006ff */
[----:B-1----:R-:W-:-:S09]  /*c480*/  ULEA UR13, UR37, UR13, 0x18 ;  /* 0x0000000d250d7291 */ /* 0x002fd2000f8ec03f */
[----:B------:R-:W1:Y:S02]  /*c490*/  SYNCS.PHASECHK.TRANS64.TRYWAIT P2, [UR13+0xa0], R2 ;  /* 0x0000a002ff0075a7 */ /* 0x000e64000804014d */
[----:B-1----:R-:W-:Y:S05]  /*c4a0*/  @!P2 BRA `(.L_x_157) ;  /* 0x0000002800aca947 */ /* 0x002fea0003800000 */
.L_x_250:
[----:B------:R-:W-:Y:S04]  /*c4b0*/  BSSY B0, `(.L_x_158) ;  /* 0x000000e000007945 */ /* 0x000fe80003800000 */
[----:B------:R-:W-:Y:S05]  /*c4c0*/  @!P0 BRA `(.L_x_159) ;  /* 0x0000000000308947 */ /* 0x000fea0003800000 */
[----:B------:R-:W-:Y:S01]  /*c4d0*/  R2UR UR20, R4 ;  /* 0x00000000041472ca */ /* 0x000fe200000e0000 */
[----:B------:R-:W-:Y:S02]  /*c4e0*/  UIADD3 UR8, UP0, UR22, 0x3f0, URZ ;  /* 0x000003f016087890 */ /* 0x000fe4000ff1e03f */
[----:B------:R-:W-:Y:S02]  /*c4f0*/  UIADD3 UR16, UR13, 0x100, URZ ;  /* 0x000001000d107890 */ /* 0x000fe4000fffe03f */
[----:B------:R-:W-:Y:S02]  /*c500*/  UIADD3 UR17, UR13, 0x80, URZ ;  /* 0x000000800d117890 */ /* 0x000fe4000fffe03f */
[----:B------:R-:W-:Y:S01]  /*c510*/  UIADD3.X UR9, URZ, UR23, URZ, UP0, !UPT ;  /* 0x000000173f097290 */ /* 0x000fe200087fe43f */
[----:B------:R-:W-:Y:S01]  /*c520*/  UMOV UR10, 0x0 ;  /* 0x00000000000a7882 */ /* 0x000fe20000000000 */
[----:B------:R-:W-:-:S07]  /*c530*/  UMOV UR11, 0x10000000 ;  /* 0x10000000000b7882 */ /* 0x000fce0000000000 */
[----:B------:R2:W-:Y:S02]  /*c540*/  UTMALDG.3D [UR16], [UR8], desc[UR10] ;  /* 0x00000a10080075b4 */ /* 0x0005e40008011000 */
[----:B--2---:R-:W-:Y:S05]  /*c550*/  @!P1 BRA `(.L_x_160) ;  /* 0x0000000000049947 */ /* 0x004fea0003800000 */
[----:B------:R-:W-:Y:S01]  /*c560*/  BPT.TRAP 0x1 ;  /* 0x000000040000795c */ /* 0x000fe20000300000 */
.L_x_160:
[----:B-1----:R-:W1:Y:S02]  /*c570*/  LDC R3, c[0x0][0x800] ;  /* 0x00020000ff037b82 */ /* 0x002e640000000800 */
[----:B-1----:R2:W-:Y:S02]  /*c580*/  SYNCS.ARRIVE.TRANS64.RED.A0TR RZ, [UR13+0x80], R3 ;  /* 0x00008003ffff79a7 */ /* 0x0025e4000830040d */
.L_x_159:
[----:B------:R-:W-:Y:S05]  /*c590*/  BSYNC B0 ;  /* 0x0000000000007941 */ /* 0x000fea0003800000 */
.L_x_158:
[----:B------:R-:W-:Y:S05]  /*c5a0*/  @!P1 BRA `(.L_x_161) ;  /* 0x0000000000049947 */ /* 0x000fea0003800000 */
[----:B------:R-:W-:Y:S01]  /*c5b0*/  BPT.TRAP 0x1 ;  /* 0x000000040000795c */ /* 0x000fe20000300000 */
.L_x_161:
[----:B------:R-:W-:-:S04]  /*c5c0*/  UIADD3 UR33, UR13, 0x80, URZ ;  /* 0x000000800d217890 */ /* 0x000fc8000fffe03f */
[----:B------:R-:W-:-:S09]  /*c5d0*/  UPRMT UR16, UR37, 0x654, UR33 ;  /* 0x0000065425107896 */ /* 0x000fd20008000021 */
[----:B------:R-:W-:Y:S01]  /*c5e0*/  SYNCS.ARRIVE.TRANS64.RED.A1T0 RZ, [UR16], RZ ;  /* 0x000000ffffff79a7 */ /* 0x000fe20008100410 */
[----:B------:R-:W-:Y:S05]  /*c5f0*/  @!P1 BRA `(.L_x_162) ;  /* 0x0000000000049947 */ /* 0x000fea0003800000 */
[----:B------:R-:W-:Y:S01]  /*c600*/  BPT.TRAP 0x1 ;  /* 0x000000040000795c */ /* 0x000fe20000300000 */
.L_x_162:
[----:B------:R-:W3:Y:S02]  /*c610*/  SYNCS.PHASECHK.TRANS64.TRYWAIT P2, [UR13+0xa8], R2 ;  /* 0x0000a802ff0075a7 */ /* 0x000ee4000804014d */
[----:B---3--:R-:W-:Y:S05]  /*c620*/  @!P2 BRA `(.L_x_163) ;  /* 0x000000280064a947 */ /* 0x008fea0003800000 */
.L_x_251:
[----:B------:R-:W-:Y:S04]  /*c630*/  BSSY B0, `(.L_x_164) ;  /* 0x0000010000007945 */ /* 0x000fe80003800000 */
[----:B------:R-:W-:Y:S05]  /*c640*/  @!P0 BRA `(.L_x_165) ;  /* 0x0000000000388947 */ /* 0x000fea0003800000 */
[----:B------:R-:W-:Y:S01]  /*c650*/  UIADD3 UR24, UP0, UR22, 0x3f0, URZ ;  /* 0x000003f016187890 */ /* 0x000fe2000ff1e03f */
[----:B------:R-:W-:Y:S01]  /*c660*/  R2UR UR12, R4 ;  /* 0x00000000040c72ca */ /* 0x000fe200000e0000 */
[----:B------:R-:W-:Y:S02]  /*c670*/  UIADD3 UR11, UR19, 0x80, URZ ;  /* 0x00000080130b7890 */ /* 0x000fe4000fffe03f */
[----:B------:R-:W-:Y:S02]  /*c680*/  UIADD3 UR8, UR13, 0x1100, URZ ;  /* 0x000011000d087890 */ /* 0x000fe4000fffe03f */
[----:B------:R-:W-:Y:S02]  /*c690*/  UIADD3 UR9, UR13, 0x88, URZ ;  /* 0x000000880d097890 */ /* 0x000fe4000fffe03f */
[----:B------:R-:W-:Y:S01]  /*c6a0*/  UIADD3.X UR25, URZ, UR23, URZ, UP0, !UPT ;  /* 0x000000173f197290 */ /* 0x000fe200087fe43f */
[----:B------:R-:W-:Y:S01]  /*c6b0*/  UMOV UR26, 0x0 ;  /* 0x00000000001a7882 */ /* 0x000fe20000000000 */
[----:B------:R-:W-:Y:S01]  /*c6c0*/  UMOV UR27, 0x10000000 ;  /* 0x10000000001b7882 */ /* 0x000fe20000000000 */
[----:B------:R-:W-:-:S06]  /*c6d0*/  UMOV UR10, UR18 ;  /* 0x00000012000a7c82 */ /* 0x000fcc0008000000 */
[----:B------:R3:W-:Y:S02]  /*c6e0*/  UTMALDG.3D [UR8], [UR24], desc[UR26] ;  /* 0x00001a08180075b4 */ /* 0x0007e40008011000 */
[----:B---3--:R-:W-:Y:S05]  /*c6f0*/  @!P1 BRA `(.L_x_166) ;  /* 0x0000000000049947 */ /* 0x008fea0003800000 */
[----:B------:R-:W-:Y:S01]  /*c700*/  BPT.TRAP 0x1 ;  /* 0x000000040000795c */ /* 0x000fe20000300000 */
.L_x_166:
[----:B-12---:R-:W1:Y:S02]  /*c710*/  LDC R3, c[0x0][0x800] ;  /* 0x00020000ff037b82 */ /* 0x006e640000000800 */
[----:B-1----:R3:W-:Y:S02]  /*c720*/  SYNCS.ARRIVE.TRANS64.RED.A0TR RZ, [UR13+0x88], R3 ;  /* 0x00008803ffff79a7 */ /* 0x0027e4000830040d */
.L_x_165:
[----:B------:R-:W-:Y:S05]  /*c730*/  BSYNC B0 ;  /* 0x0000000000007941 */ /* 0x000fea0003800000 */
.L_x_164:
[----:B------:R-:W-:Y:S05]  /*c740*/  @!P1 BRA `(.L_x_167) ;  /* 0x0000000000049947 */ /* 0x000fea0003800000 */
[----:B------:R-:W-:Y:S01]  /*c750*/  BPT.TRAP 0x1 ;  /* 0x000000040000795c */ /* 0x000fe20000300000 */
.L_x_167:
[----:B------:R-:W-:Y:S02]  /*c760*/  UIADD3 UR25, UR13, 0x88, URZ ;  /* 0x000000880d197890 */ /* 0x000fe4000fffe03f */
[----:B------:R-:W-:Y:S02]  /*c770*/  UIADD3 UR10, UR18, 0x20, URZ ;  /* 0x00000020120a7890 */ /* 0x000fe4000fffe03f */
[----:B------:R-:W-:-:S09]  /*c780*/  UPRMT UR20, UR37, 0x654, UR25 ;  /* 0x0000065425147896 */ /* 0x000fd20008000019 */
[----:B------:R-:W-:Y:S01]  /*c790*/  SYNCS.ARRIVE.TRANS64.RED.A1T0 RZ, [UR20], RZ ;  /* 0x000000ffffff79a7 */ /* 0x000fe20008100414 */
[----:B------:R-:W-:Y:S05]  /*c7a0*/  @!P1 BRA `(.L_x_168) ;  /* 0x0000000000049947 */ /* 0x000fea0003800000 */
[----:B------:R-:W-:Y:S01]  /*c7b0*/  BPT.TRAP 0x1 ;  /* 0x000000040000795c */ /* 0x000fe20000300000 */
.L_x_168:
[----:B------:R-:W4:Y:S02]  /*c7c0*/  SYNCS.PHASECHK.TRANS64.TRYWAIT P2, [UR13+0xb0], R2 ;  /* 0x0000b002ff0075a7 */ /* 0x000f24000804014d */
[----:B----4-:R-:W-:Y:S05]  /*c7d0*/  @!P2 BRA `(.L_x_169) ;  /* 0x000000280010a947 */ /* 0x010fea0003800000 */
.L_x_252:
        /* <DEDUP_REMOVED lines=8> */
[----:B------:R-:W-:Y:S01]  /*c860*/  UMOV UR29, 0x10000000 ;  /* 0x10000000001d7882 */ /* 0x000fe20000000000 */
[----:B------:R-:W-:-:S06]  /*c870*/  UMOV UR11, UR19 ;  /* 0x00000013000b7c82 */ /* 0x000fcc0008000000 */
[----:B------:R4:W-:Y:S02]  /*c880*/  UTMALDG.3D [UR8], [UR26], desc[UR28] ;  /* 0x00001c081a0075b4 */ /* 0x0009e40008011000 */
[----:B----4-:R-:W-:Y:S05]  /*c890*/  @!P1 BRA `(.L_x_172) ;  /* 0x0000000000049947 */ /* 0x010fea0003800000 */
[----:B------:R-:W-:Y:S01]  /*c8a0*/  BPT.TRAP 0x1 ;  /* 0x000000040000795c */ /* 0x000fe20000300000 */
.L_x_172:
[----:B-123--:R-:W1:Y:S02]  /*c8b0*/  LDC R3, c[0x0][0x800] ;  /* 0x00020000ff037b82 */ /* 0x00ee640000000800 */
[----:B-1----:R4:W-:Y:S02]  /*c8c0*/  SYNCS.ARRIVE.TRANS64.RED.A0TR RZ, [UR13+0x90], R3 ;  /* 0x00009003ffff79a7 */ /* 0x0029e4000830040d */
.L_x_171:
[----:B------:R-:W-:Y:S05]  /*c8d0*/  BSYNC B0 ;  /* 0x0000000000007941 */ /* 0x000fea0003800000 */
.L_x_170:
[----:B------:R-:W-:Y:S05]  /*c8e0*/  @!P1 BRA `(.L_x_173) ;  /* 0x0000000000049947 */ /* 0x000fea0003800000 */
[----:B------:R-:W-:Y:S01]  /*c8f0*/  BPT.TRAP 0x1 ;  /* 0x000000040000795c */ /* 0x000fe20000300000 */
.L_x_173:
[----:B------:R-:W-:-:S04]  /*c900*/  UIADD3 UR17, UR13, 0x90, URZ ;  /* 0x000000900d117890 */ /* 0x000fc8000fffe03f */
[----:B------:R-:W-:-:S09]  /*c910*/  UPRMT UR29, UR37, 0x654, UR17 ;  /* 0x00000654251d7896 */ /* 0x000fd20008000011 */
[----:B------:R-:W-:Y:S01]  /*c920*/  SYNCS.ARRIVE.TRANS64.RED.A1T0 RZ, [UR29], RZ ;  /* 0x000000ffffff79a7 */ /* 0x000fe2000810041d */
[----:B------:R-:W-:Y:S05]  /*c930*/  @!P1 BRA `(.L_x_174) ;  /* 0x0000000000049947 */ /* 0x000fea0003800000 */
[----:B------:R-:W-:Y:S01]  /*c940*/  BPT.TRAP 0x1 ;  /* 0x000000040000795c */ /* 0x000fe20000300000 */
.L_x_174:
[----:B------:R-:W5:Y:S02]  /*c950*/  SYNCS.PHASECHK.TRANS64.TRYWAIT P2, [UR13+0xb8], R2 ;  /* 0x0000b802ff0075a7 */ /* 0x000f64000804014d */
[----:B-----5:R-:W-:Y:S05]  /*c960*/  @!P2 BRA `(.L_x_175) ;  /* 0x0000002400c4a947 */ /* 0x020fea0003800000 */
.L_x_253:
        /* <DEDUP_REMOVED lines=9> */
[----:B------:R-:W-:-:S07]  /*ca00*/  UMOV UR31, 0x10000000 ;  /* 0x10000000001f7882 */ /* 0x000fce0000000000 */
[----:B------:R1:W-:Y:S02]  /*ca10*/  UTMALDG.3D [UR8], [UR26], desc[UR30] ;  /* 0x00001e081a0075b4 */ /* 0x0003e40008011000 */
[----:B-1----:R-:W-:Y:S05]  /*ca20*/  @!P1 BRA `(.L_x_178) ;  /* 0x0000000000049947 */ /* 0x002fea0003800000 */
[----:B------:R-:W-:Y:S01]  /*ca30*/  BPT.TRAP 0x1 ;  /* 0x000000040000795c */ /* 0x000fe20000300000 */
.L_x_178:
[----:B------:R-:W1:Y:S02]  /*ca40*/  LDC R2, c[0x0][0x800] ;  /* 0x00020000ff027b82 */ /* 0x000e640000000800 */
[----:B-1----:R1:W-:Y:S02]  /*ca50*/  SYNCS.ARRIVE.TRANS64.RED.A0TR RZ, [UR13+0x98], R2 ;  /* 0x00009802ffff79a7 */ /* 0x0023e4000830040d */
.L_x_177:
[----:B------:R-:W-:Y:S05]  /*ca60*/  BSYNC B0 ;  /* 0x0000000000007941 */ /* 0x000fea0003800000 */
.L_x_176:
[----:B------:R-:W-:Y:S05]  /*ca70*/  @!P1 BRA `(.L_x_179) ;  /* 0x0000000000049947 */ /* 0x000fea0003800000 */
[----:B------:R-:W-:Y:S01]  /*ca80*/  BPT.TRAP 0x1 ;  /* 0x000000040000795c */ /* 0x000fe20000300000 */
.L_x_179:
[----:B------:R-:W-:Y:S02]  /*ca90*/  UIADD3 UR9, UR13, 0x98, URZ ;  /* 0x000000980d097890 */ /* 0x000fe4000fffe03f */
[----:B------:R-:W-:Y:S02]  /*caa0*/  UIADD3 UR34, UR18, 0x40, URZ ;  /* 0x0000004012227890 */ /* 0x000fe4000fffe03f */
[----:B------:R-:W-:-:S09]  /*cab0*/  UPRMT UR30, UR37, 0x654, UR9 ;  /* 0x00000654251e7896 */ /* 0x000fd20008000009 */
[----:B------:R-:W-:Y:S01]  /*cac0*/  SYNCS.ARRIVE.TRANS64.RED.A1T0 RZ, [UR30], RZ ;  /* 0x000000ffffff79a7 */ /* 0x000fe2000810041e */
[----:B------:R-:W-:Y:S05]  /*cad0*/  @!P1 BRA `(.L_x_180) ;  /* 0x0000000000049947 */ /* 0x000fea0003800000 */
[----:B------:R-:W-:Y:S01]  /*cae0*/  BPT.TRAP 0x1 ;  /* 0x000000040000795c */ /* 0x000fe20000300000 */
.L_x_180:
[----:B-1----:R-:W-:-:S04]  /*caf0*/  SHF.L.U32 R2, RZ, 0x1f, RZ ;  /* 0x0000001fff027819 */ /* 0x002fc800000006ff */
[----:B------:R-:W1:Y:S02]  /*cb00*/  SYNCS.PHASECHK.TRANS64.TRYWAIT P2, [UR13+0xa0], R2 ;  /* 0x0000a002ff0075a7 */ /* 0x000e64000804014d */
[----:B-1----:R-:W-:Y:S05]  /*cb10*/  @!P2 BRA `(.L_x_181) ;  /* 0x000000240070a947 */ /* 0x002fea0003800000 */
.L_x_254:
[----:B------:R-:W-:Y:S04]  /*cb20*/  BSSY B0, `(.L_x_182) ;  /* 0x000000e000007945 */ /* 0x000fe80003800000 */
[----:B------:R-:W-:Y:S05]  /*cb30*/  @!P0 BRA `(.L_x_183) ;  /* 0x0000000000308947 */ /* 0x000fea0003800000 */
[----:B------:R-:W-:Y:S01]  /*cb40*/  R2UR UR36, R4 ;  /* 0x00000000042472ca */ /* 0x000fe200000e0000 */
[----:B------:R-:W-:Y:S02]  /*cb50*/  UIADD3 UR10, UP0, UR22, 0x3f0, URZ ;  /* 0x000003f0160a7890 */ /* 0x000fe4000ff1e03f */
[----:B------:R-:W-:Y:S02]  /*cb60*/  UIADD3 UR32, UR13, 0x100, URZ ;  /* 0x000001000d207890 */ /* 0x000fe4000fffe03f */
[----:B------:R-:W-:Y:S01]  /*cb70*/  UIADD3.X UR11, URZ, UR23, URZ, UP0, !UPT ;  /* 0x000000173f0b7290 */ /* 0x000fe200087fe43f */
[----:B------:R-:W-:Y:S01]  /*cb80*/  UMOV UR26, 0x0 ;  /* 0x00000000001a7882 */ /* 0x000fe20000000000 */
[----:B------:R-:W-:Y:S01]  /*cb90*/  UMOV UR27, 0x10000000 ;  /* 0x10000000001b7882 */ /* 0x000fe20000000000 */
[----:B------:R-:W-:-:S06]  /*cba0*/  UMOV UR35, UR19 ;  /* 0x0000001300237c82 */ /* 0x000fcc0008000000 */
[----:B------:R1:W-:Y:S02]  /*cbb0*/  UTMALDG.3D [UR32], [UR10], desc[UR26] ;  /* 0x00001a200a0075b4 */ /* 0x0003e40008011000 */
[----:B-1----:R-:W-:Y:S05]  /*cbc0*/  @!P1 BRA `(.L_x_184) ;  /* 0x0000000000049947 */ /* 0x002fea0003800000 */
[----:B------:R-:W-:Y:S01]  /*cbd0*/  BPT.TRAP 0x1 ;  /* 0x000000040000795c */ /* 0x000fe20000300000 */
.L_x_184:
[----:B--234-:R-:W1:Y:S02]  /*cbe0*/  LDC R3, c[0x0][0x800] ;  /* 0x00020000ff037b82 */ /* 0x01ce640000000800 */
[----:B-1----:R1:W-:Y:S02]  /*cbf0*/  SYNCS.ARRIVE.TRANS64.RED.A0TR RZ, [UR13+0x80], R3 ;  /* 0x00008003ffff79a7 */ /* 0x0023e4000830040d */
.L_x_183:
[----:B------:R-:W-:Y:S05]  /*cc00*/  BSYNC B0 ;  /* 0x0000000000007941 */ /* 0x000fea0003800000 */
.L_x_182:
[----:B------:R-:W-:Y:S05]  /*cc10*/  @!P1 BRA `(.L_x_185) ;  /* 0x0000000000049947 */ /* 0x000fea0003800000 */
[----:B------:R-:W-:Y:S01]  /*cc20*/  BPT.TRAP 0x1 ;  /* 0x000000040000795c */ /* 0x000fe20000300000 */
.L_x_185:
[----:B------:R-:W-:Y:S01]  /*cc30*/  SYNCS.ARRIVE.TRANS64.RED.A1T0 RZ, [UR16], RZ ;  /* 0x000000ffffff79a7 */ /* 0x000fe20008100410 */
[----:B------:R-:W-:Y:S05]  /*cc40*/  @!P1 BRA `(.L_x_186) ;  /* 0x0000000000049947 */ /* 0x000fea0003800000 */
[----:B------:R-:W-:Y:S01]  /*cc50*/  BPT.TRAP 0x1 ;  /* 0x000000040000795c */ /* 0x000fe20000300000 */
.L_x_186:
[----:B------:R-:W5:Y:S02]  /*cc60*/  SYNCS.PHASECHK.TRANS64.TRYWAIT P2, [UR13+0xa8], R2 ;  /* 0x0000a802ff0075a7 */ /* 0x000f64000804014d */
[----:B-----5:R-:W-:Y:S05]  /*cc70*/  @!P2 BRA `(.L_x_187) ;  /* 0x000000240030a947 */ /* 0x020fea0003800000 */
.L_x_255:
        /* <DEDUP_REMOVED lines=13> */
.L_x_190:
[----:B--234-:R-:W1:Y:S02]  /*cd50*/  LDC R3, c[0x0][0x800] ;  /* 0x00020000ff037b82 */ /* 0x01ce640000000800 */
[----:B-1----:R1:W-:Y:S02]  /*cd60*/  SYNCS.ARRIVE.TRANS64.RED.A0TR RZ, [UR13+0x88], R3 ;  /* 0x00008803ffff79a7 */ /* 0x0023e4000830040d */
.L_x_189:
[----:B------:R-:W-:Y:S05]  /*cd70*/  BSYNC B0 ;  /* 0x0000000000007941 */ /* 0x000fea0003800000 */
.L_x_188:
[----:B------:R-:W-:Y:S05]  /*cd80*/  @!P1 BRA `(.L_x_191) ;  /* 0x0000000000049947 */ /* 0x000fea0003800000 */
[----:B------:R-:W-:Y:S01]  /*cd90*/  BPT.TRAP 0x1 ;  /* 0x000000040000795c */ /* 0x000fe20000300000 */
.L_x_191:
[----:B------:R-:W-:Y:S01]  /*cda0*/  SYNCS.ARRIVE.TRANS64.RED.A1T0 RZ, [UR20], RZ ;  /* 0x000000ffffff79a7 */ /* 0x000fe20008100414 */
[----:B------:R-:W-:Y:S01]  /*cdb0*/  UIADD3 UR18, UR18, 0x60, URZ ;  /* 0x0000006012127890 */ /* 0x000fe2000fffe03f */
[----:B------:R-:W-:Y:S11]  /*cdc0*/  @!P1 BRA `(.L_x_192) ;  /* 0x0000000000049947 */ /* 0x000ff60003800000 */
[----:B------:R-:W-:Y:S01]  /*cdd0*/  BPT.TRAP 0x1 ;  /* 0x000000040000795c */ /* 0x000fe20000300000 */
.L_x_192:
[----:B------:R-:W5:Y:S02]  /*cde0*/  SYNCS.PHASECHK.TRANS64.TRYWAIT P2, [UR13+0xb0], R2 ;  /* 0x0000b002ff0075a7 */ /* 0x000f64000804014d */
[----:B-----5:R-:W-:Y:S05]  /*cdf0*/  @!P2 BRA `(.L_x_193) ;  /* 0x0000002000e8a947 */ /* 0x020fea0003800000 */
.L_x_256:
[----:B------:R-:W-:Y:S04]  /*ce00*/  BSSY B0, `(.L_x_194) ;  /* 0x000000d000007945 */ /* 0x000fe80003800000 */
[----:B------:R-:W-:Y:S05]  /*ce10*/  @!P0 BRA `(.L_x_195) ;  /* 0x00000000002c8947 */ /* 0x000fea0003800000 */
[----:B------:R-:W-:Y:S01]  /*ce20*/  R2UR UR20, R4 ;  /* 0x00000000041472ca */ /* 0x000fe200000e0000 */
[----:B------:R-:W-:Y:S02]  /*ce30*/  UIADD3 UR10, UP0, UR22, 0x3f0, URZ ;  /* 0x000003f0160a7890 */ /* 0x000fe4000ff1e03f */
[----:B------:R-:W-:Y:S02]  /*ce40*/  UIADD3 UR16, UR13, 0x2100, URZ ;  /* 0x000021000d107890 */ /* 0x000fe4000fffe03f */
[----:B------:R-:W-:Y:S01]  /*ce50*/  UIADD3.X UR11, URZ, UR23, URZ, UP0, !UPT ;  /* 0x000000173f0b7290 */ /* 0x000fe200087fe43f */
[----:B------:R-:W-:Y:S01]  /*ce60*/  UMOV UR24, 0x0 ;  /* 0x0000000000187882 */ /* 0x000fe20000000000 */
[----:B------:R-:W-:-:S07]  /*ce70*/  UMOV UR25, 0x10000000 ;  /* 0x1000000000197882 */ /* 0x000fce0000000000 */
[----:B------:R1:W-:Y:S02]  /*ce80*/  UTMALDG.3D [UR16], [UR10], desc[UR24] ;  /* 0x000018100a0075b4 */ /* 0x0003e40008011000 */
[----:B-1----:R-:W-:Y:S05]  /*ce90*/  @!P1 BRA `(.L_x_196) ;  /* 0x0000000000049947 */ /* 0x002fea0003800000 */
[----:B------:R-:W-:Y:S01]  /*cea0*/  BPT.TRAP 0x1 ;  /* 0x000000040000795c */ /* 0x000fe20000300000 */
.L_x_196:
[----:B--234-:R-:W1:Y:S02]  /*ceb0*/  LDC R3, c[0x0][0x800] ;  /* 0x00020000ff037b82 */ /* 0x01ce640000000800 */
[----:B-1----:R1:W-:Y:S02]  /*cec0*/  SYNCS.ARRIVE.TRANS64.RED.A0TR RZ, [UR13+0x90], R3 ;  /* 0x00009003ffff79a7 */ /* 0x0023e4000830040d */
.L_x_195:
[----:B------:R-:W-:Y:S05]  /*ced0*/  BSYNC B0 ;  /* 0x0000000000007941 */ /* 0x000fea0003800000 */
.L_x_194:
[----:B------:R-:W-:Y:S05]  /*cee0*/  @!P1 BRA `(.L_x_197) ;  /* 0x0000000000049947 */ /* 0x000fea0003800000 */
[----:B------:R-:W-:Y:S01]  /*cef0*/  BPT.TRAP 0x1 ;  /* 0x000000040000795c */ /* 0x000fe20000300000 */
.L_x_197:
[----:B------:R-:W-:Y:S01]  /*cf00*/  SYNCS.ARRIVE.TRANS64.RED.A1T0 RZ, [UR29], RZ ;  /* 0x000000ffffff79a7 */ /* 0x000fe2000810041d */
[----:B------:R-:W-:Y:S05]  /*cf10*/  @!P1 BRA `(.L_x_198) ;  /* 0x0000000000049947 */ /* 0x000fea0003800000 */
[----:B------:R-:W-:Y:S01]  /*cf20*/  BPT.TRAP 0x1 ;  /* 0x000000040000795c */ /* 0x000fe20000300000 */
.L_x_198:
[----:B------:R-:W5:Y:S02]  /*cf30*/  SYNCS.PHASECHK.TRANS64.TRYWAIT P2, [UR13+0xb8], R2 ;  /* 0x0000b802ff0075a7 */ /* 0x000f64000804014d */
[----:B-----5:R-:W-:Y:S05]  /*cf40*/  @!P2 BRA `(.L_x_199) ;  /* 0x0000002000aca947 */ /* 0x020fea0003800000 */
.L_x_257:
        /* <DEDUP_REMOVED lines=13> */
.L_x_202:
[----:B------:R-:W1:Y:S02]  /*d020*/  LDC R2, c[0x0][0x800] ;  /* 0x00020000ff027b82 */ /* 0x000e640000000800 */
[----:B-1----:R1:W-:Y:S02]  /*d030*/  SYNCS.ARRIVE.TRANS64.RED.A0TR RZ, [UR13+0x98], R2 ;  /* 0x00009802ffff79a7 */ /* 0x0023e4000830040d */
.L_x_201:
[----:B------:R-:W-:Y:S05]  /*d040*/  BSYNC B0 ;  /* 0x0000000000007941 */ /* 0x000fea0003800000 */
.L_x_200:
[----:B------:R-:W-:Y:S05]  /*d050*/  @!P1 BRA `(.L_x_203) ;  /* 0x0000000000049947 */ /* 0x000fea0003800000 */
[----:B------:R-:W-:Y:S01]  /*d060*/  BPT.TRAP 0x1 ;  /* 0x000000040000795c */ /* 0x000fe20000300000 */
.L_x_203:
[----:B------:R-:W5:Y:S01]  /*d070*/  LDL.LU R19, [R1+0xc8] ;  /* 0x0000c80001137983 */ /* 0x000f620000300800 */
[----:B------:R-:W-:Y:S03]  /*d080*/  SYNCS.ARRIVE.TRANS64.RED.A1T0 RZ, [UR30], RZ ;  /* 0x000000ffffff79a7 */ /* 0x000fe6000810041e */
[----:B------:R-:W2:Y:S01]  /*d090*/  LDL.LU R18, [R1+0xc4] ;  /* 0x0000c40001127983 */ /* 0x000ea20000300800 */
[----:B-1----:R-:W-:Y:S01]  /*d0a0*/  PRMT R2, RZ, 0x7610, R2 ;  /* 0x00007610ff027816 */ /* 0x002fe20000000002 */
[----:B------:R-:W-:Y:S01]  /*d0b0*/  IMAD.MOV.U32 R4, RZ, RZ, -0x1 ;  /* 0xffffffffff047424 */ /* 0x000fe200078e00ff */
[----:B------:R-:W-:Y:S02]  /*d0c0*/  MOV R7, 0xffffffff ;  /* 0xffffffff00077802 */ /* 0x000fe40000000f00 */
[----:B------:R-:W-:Y:S02]  /*d0d0*/  MOV R5, 0xffffffff ;  /* 0xffffffff00057802 */ /* 0x000fe40000000f00 */
[----:B--2---:R-:W-:-:S04]  /*d0e0*/  IADD3 R18, P0, R18, UR56, RZ ;  /* 0x0000003812127c10 */ /* 0x004fc8000ff1e0ff */
[----:B-----5:R-:W-:Y:S01]  /*d0f0*/  IADD3.X R19, R19, UR38, RZ, P0, !PT ;  /* 0x0000002613137c10 */ /* 0x020fe200087fe4ff */
[----:B------:R1:W-:Y:S01]  /*d100*/  STL [R1+0xc4], R18 ;  /* 0x0000c41201007387 */ /* 0x0003e20000100800 */
[----:B------:R-:W-:-:S03]  /*d110*/  ISETP.GE.U32.AND P0, PT, R18, UR6, PT ;  /* 0x0000000612007c0c */ /* 0x000fc6000bf06070 */
[----:B------:R1:W-:Y:S01]  /*d120*/  STL [R1+0xc8], R19 ;  /* 0x0000c81301007387 */ /* 0x0003e20000100800 */
[----:B------:R-:W-:-:S13]  /*d130*/  ISETP.GE.U32.AND.EX P0, PT, R19, UR7, PT, P0 ;  /* 0x0000000713007c0c */ /* 0x000fda000bf06100 */
[----:B-1----:R-:W-:Y:S05]  /*d140*/  @P0 BRA `(.L_x_204) ;  /* 0x00000004005c0947 */ /* 0x002fea0003800000 */
[----:B------:R-:W1:Y:S01]  /*d150*/  LDC.64 R14, c[0x0][0x8d0] ;  /* 0x00023400ff0e7b82 */ /* 0x000e620000000a00 */
[----:B------:R-:W-:Y:S02]  /*d160*/  MOV R2, R18 ;  /* 0x0000001200027202 */ /* 0x000fe40000000f00 */
[----:B---34-:R-:W-:-:S05]  /*d170*/  MOV R3, R19 ;  /* 0x0000001300037202 */ /* 0x018fca0000000f00 */
[----:B------:R-:W2:Y:S08]  /*d180*/  LDC R16, c[0x0][0x8d8] ;  /* 0x00023600ff107b82 */ /* 0x000eb00000000800 */
[----:B------:R-:W3:Y:S01]  /*d190*/  LDC.64 R12, c[0x0][0x8c8] ;  /* 0x00023200ff0c7b82 */ /* 0x000ee20000000a00 */
[----:B-1----:R-:W-:-:S04]  /*d1a0*/  ISETP.NE.U32.AND P0, PT, R14, RZ, PT ;  /* 0x000000ff0e00720c */ /* 0x002fc80003f05070 */
[----:B------:R-:W-:-:S13]  /*d1b0*/  ISETP.NE.AND.EX P0, PT, R15, RZ, PT, P0 ;  /* 0x000000ff0f00720c */ /* 0x000fda0003f05300 */
[----:B--23--:R-:W-:Y:S05]  /*d1c0*/  @!P0 BRA `(.L_x_205) ;  /* 0x0000000000288947 */ /* 0x00cfea0003800000 */
        /* <DEDUP_REMOVED lines=10> */
.L_x_205:
[-CC-:B------:R-:W-:Y:S01]  /*d270*/  SHF.R.U64 R14, R2, R16.reuse, R3.reuse ;  /* 0x00000010020e7219 */ /* 0x180fe20000001203 */
[----:B------:R-:W1:Y:S01]  /*d280*/  LDC.64 R6, c[0x0][0x8e8] ;  /* 0x00023a00ff067b82 */ /* 0x000e620000000a00 */
[----:B------:R-:W-:Y:S01]  /*d290*/  SHF.R.U32.HI R2, RZ, R16, R3 ;  /* 0x00000010ff027219 */ /* 0x000fe20000011603 */
[----:B------:R-:W2:Y:S01]  /*d2a0*/  S2R R15, SR_CTAID.X ;  /* 0x00000000000f7919 */ /* 0x000ea20000002500 */
[----:B------:R-:W-:Y:S01]  /*d2b0*/  IADD3 R17, P0, RZ, -R14, RZ ;  /* 0x8000000eff117210 */ /* 0x000fe20007f1e0ff */
[----:B------:R-:W-:-:S04]  /*d2c0*/  ULDC UR8, c[0x0][0x150] ;  /* 0x0000540000087ab9 */ /* 0x000fc80000000800 */
[----:B------:R-:W3:Y:S01]  /*d2d0*/  LDC R4, c[0x0][0x8c0] ;  /* 0x00023000ff047b82 */ /* 0x000ee20000000800 */
[----:B------:R-:W-:-:S04]  /*d2e0*/  IMAD.X R3, RZ, RZ, ~R2, P0 ;  /* 0x000000ffff037224 */ /* 0x000fc800000e0e02 */
[----:B------:R-:W-:Y:S01]  /*d2f0*/  IMAD R2, R3, R12, RZ ;  /* 0x0000000c03027224 */ /* 0x000fe200078e02ff */
[----:B------:R-:W-:Y:S02]  /*d300*/  MOV R3, R19 ;  /* 0x0000001300037202 */ /* 0x000fe40000000f00 */
[----:B------:R-:W4:Y:S01]  /*d310*/  LDC R21, c[0x0][0x8b0] ;  /* 0x00022c00ff157b82 */ /* 0x000f220000000800 */
[C---:B------:R-:W-:Y:S01]  /*d320*/  IMAD R5, R17.reuse, R13, R2 ;  /* 0x0000000d11057224 */ /* 0x040fe200078e0202 */
[----:B------:R-:W-:Y:S01]  /*d330*/  MOV R2, R18 ;  /* 0x0000001200027202 */ /* 0x000fe20000000f00 */
[----:B------:R-:W2:Y:S04]  /*d340*/  S2R R13, SR_CTAID.Y ;  /* 0x00000000000d7919 */ /* 0x000ea80000002600 */
[----:B------:R-:W-:Y:S01]  /*d350*/  IMAD.WIDE.U32 R2, R17, R12, R2 ;  /* 0x0000000c11027225 */ /* 0x000fe200078e0002 */
[----:B------:R-:W5:Y:S01]  /*d360*/  LDC R23, c[0x0][0x900] ;  /* 0x00024000ff177b82 */ /* 0x000f620000000800 */
[----:B-1----:R-:W-:-:S02]  /*d370*/  ISETP.NE.U32.AND P0, PT, R6, RZ, PT ;  /* 0x000000ff0600720c */ /* 0x002fc40003f05070 */
[----:B------:R-:W-:Y:S02]  /*d380*/  IMAD.IADD R3, R3, 0x1, R5 ;  /* 0x0000000103037824 */ /* 0x000fe400078e0205 */
[----:B------:R-:W-:-:S03]  /*d390*/  ISETP.NE.AND.EX P0, PT, R7, RZ, PT, P0 ;  /* 0x000000ff0700720c */ /* 0x000fc60003f05300 */
[-CC-:B---3--:R-:W-:Y:S02]  /*d3a0*/  SHF.R.U64 R17, R2, R4.reuse, R3.reuse ;  /* 0x0000000402117219 */ /* 0x188fe40000001203 */
[----:B------:R-:W-:Y:S02]  /*d3b0*/  SHF.R.U32.HI R2, RZ, R4, R3 ;  /* 0x00000004ff027219 */ /* 0x000fe40000011603 */
[----:B--2---:R-:W-:Y:S02]  /*d3c0*/  I2FP.F32.U32 R3, R15 ;  /* 0x0000000f00037245 */ /* 0x004fe40000201000 */
[----:B----4-:R-:W-:-:S03]  /*d3d0*/  SHF.R.U64 R19, R17, R21, R2 ;  /* 0x0000001511137219 */ /* 0x010fc60000001202 */
[----:B------:R-:W-:Y:S01]  /*d3e0*/  FMUL R16, R3, UR8 ;  /* 0x0000000803107c20 */ /* 0x000fe20008400000 */
[----:B------:R-:W-:-:S04]  /*d3f0*/  SHF.R.U32.HI R2, RZ, R21, R2 ;  /* 0x00000015ff027219 */ /* 0x000fc80000011602 */
[-CC-:B-----5:R-:W-:Y:S02]  /*d400*/  SHF.R.U64 R12, R19, R23.reuse, R2.reuse ;  /* 0x00000017130c7219 */ /* 0x1a0fe40000001202 */
[----:B------:R-:W-:Y:S02]  /*d410*/  SHF.R.U32.HI R21, RZ, R23, R2 ;  /* 0x00000017ff157219 */ /* 0x000fe40000011602 */
[----:B------:R-:W-:Y:S02]  /*d420*/  MOV R2, R12 ;  /* 0x0000000c00027202 */ /* 0x000fe40000000f00 */
[----:B------:R-:W-:Y:S01]  /*d430*/  MOV R3, R21 ;  /* 0x0000001500037202 */ /* 0x000fe20000000f00 */
[----:B------:R-:W-:Y:S06]  /*d440*/  @!P0 BRA `(.L_x_206) ;  /* 0x0000000000288947 */ /* 0x000fec0003800000 */
[----:B------:R-:W1:Y:S02]  /*d450*/  LDC R3, c[0x0][0x8f4] ;  /* 0x00023d00ff037b82 */ /* 0x000e640000000800 */
[----:B-1----:R-:W-:-:S05]  /*d460*/  IADD3 R3, P0, R12, R3, RZ ;  /* 0x000000030c037210 */ /* 0x002fca0007f1e0ff */
[----:B------:R-:W-:-:S04]  /*d470*/  IMAD.X R21, RZ, RZ, R21, P0 ;  /* 0x000000ffff157224 */ /* 0x000fc800000e0615 */
[----:B------:R-:W-:-:S04]  /*d480*/  IMAD.WIDE.U32 R4, R21, R6, RZ ;  /* 0x0000000615047225 */ /* 0x000fc800078e00ff */
[----:B------:R-:W-:-:S04]  /*d490*/  IMAD.WIDE.U32 R4, P0, R3, R7, R4 ;  /* 0x0000000703047225 */ /* 0x000fc80007800004 */
[----:B------:R-:W-:Y:S01]  /*d4a0*/  IMAD.WIDE.U32 R2, R3, R6, RZ ;  /* 0x0000000603027225 */ /* 0x000fe200078e00ff */
[----:B------:R-:W-:-:S04]  /*d4b0*/  MOV R2, R5 ;  /* 0x0000000500027202 */ /* 0x000fc80000000f00 */
[----:B------:R-:W-:Y:S02]  /*d4c0*/  IADD3 RZ, P1, R3, R4, RZ ;  /* 0x0000000403ff7210 */ /* 0x000fe40007f3e0ff */
[----:B------:R-:W-:-:S03]  /*d4d0*/  IADD3.X R3, RZ, RZ, RZ, P0, !PT ;  /* 0x000000ffff037210 */ /* 0x000fc600007fe4ff */
[----:B------:R-:W-:-:S08]  /*d4e0*/  IMAD.WIDE.U32.X R2, R21, R7, R2, P1 ;  /* 0x0000000715027225 */ /* 0x000fd000008e0402 */
.L_x_206:
[----:B------:R-:W1:Y:S01]  /*d4f0*/  LDC R24, c[0x0][0x904] ;  /* 0x00024100ff187b82 */ /* 0x000e620000000800 */
[----:B------:R-:W-:Y:S01]  /*d500*/  I2FP.F32.U32 R5, R13 ;  /* 0x0000000d00057245 */ /* 0x000fe20000201000 */
[----:B------:R-:W-:Y:S01]  /*d510*/  ULDC UR8, c[0x0][0x154] ;  /* 0x0000550000087ab9 */ /* 0x000fe20000000800 */
[----:B------:R-:W2:Y:S01]  /*d520*/  F2I.U32.TRUNC.NTZ R16, R16 ;  /* 0x0000001000107305 */ /* 0x000ea2000020f000 */
[----:B------:R-:W-:Y:S02]  /*d530*/  LOP3.LUT R17, R17, R8, RZ, 0xc0, !PT ;  /* 0x0000000811117212 */ /* 0x000fe400078ec0ff */
[----:B------:R-:W-:Y:S02]  /*d540*/  FMUL R6, R5, UR8 ;  /* 0x0000000805067c20 */ /* 0x000fe40008400000 */
[----:B------:R-:W3:Y:S04]  /*d550*/  LDC R20, c[0x0][0x8f0] ;  /* 0x00023c00ff147b82 */ /* 0x000ee80000000800 */
[----:B------:R-:W4:Y:S04]  /*d560*/  F2I.U32.TRUNC.NTZ R6, R6 ;  /* 0x0000000600067305 */ /* 0x000f28000020f000 */
[----:B------:R-:W5:Y:S01]  /*d570*/  LDC R4, c[0x0][0x144] ;  /* 0x00005100ff047b82 */ /* 0x000f620000000800 */
[----:B--2---:R-:W-:-:S07]  /*d580*/  IMAD.MOV R5, RZ, RZ, -R16 ;  /* 0x000000ffff057224 */ /* 0x004fce00078e0a10 */
[----:B------:R-:W2:Y:S01]  /*d590*/  LDC R18, c[0x0][0x148] ;  /* 0x00005200ff127b82 */ /* 0x000ea20000000800 */
[----:B-1----:R-:W-:-:S07]  /*d5a0*/  ISETP.NE.AND P0, PT, R24, 0x1, PT ;  /* 0x000000011800780c */ /* 0x002fce0003f05270 */
[----:B------:R-:W1:Y:S01]  /*d5b0*/  LDC R21, c[0x0][0x8e0] ;  /* 0x00023800ff157b82 */ /* 0x000e620000000800 */
[----:B---3--:R-:W-:Y:S02]  /*d5c0*/  SHF.R.U64 R3, R2, R20, R3 ;  /* 0x0000001402037219 */ /* 0x008fe40000001203 */
[----:B------:R-:W-:-:S05]  /*d5d0*/  LOP3.LUT R2, R19, R0, RZ, 0xc0, !PT ;  /* 0x0000000013027212 */ /* 0x000fca00078ec0ff */
[----:B------:R-:W3:Y:S01]  /*d5e0*/  LDC R22, c[0x0][0x8b8] ;  /* 0x00022e00ff167b82 */ /* 0x000ee20000000800 */
[----:B-----5:R-:W-:Y:S01]  /*d5f0*/  IMAD R7, R4, R5, R15 ;  /* 0x0000000504077224 */ /* 0x020fe200078e020f */
[----:B----4-:R-:W-:Y:S01]  /*d600*/  IADD3 R4, -R6, RZ, RZ ;  /* 0x000000ff06047210 */ /* 0x010fe20007ffe1ff */
[----:B------:R-:W-:Y:S01]  /*d610*/  IMAD R2, R9, R3, R2 ;  /* 0x0000000309027224 */ /* 0x000fe200078e0202 */
[----:B------:R-:W-:-:S04]  /*d620*/  IADD3 R5, -R3, RZ, RZ ;  /* 0x000000ff03057210 */ /* 0x000fc80007ffe1ff */
[----:B------:R-:W4:Y:S01]  /*d630*/  LDC R23, c[0x0][0x8a8] ;  /* 0x00022a00ff177b82 */ /* 0x000f220000000800 */
[----:B--2---:R-:W-:Y:S01]  /*d640*/  @P0 IMAD R7, R18, R4, R13 ;  /* 0x0000000412070224 */ /* 0x004fe200078e020d */
[----:B------:R-:W-:Y:S01]  /*d650*/  MOV R4, R14 ;  /* 0x0000000e00047202 */ /* 0x000fe20000000f00 */
[----:B-1----:R-:W-:Y:S02]  /*d660*/  IMAD R12, R5, R21, R12 ;  /* 0x00000015050c7224 */ /* 0x002fe400078e020c */
[----:B---3--:R-:W-:Y:S02]  /*d670*/  IMAD R7, R2, R22, R7 ;  /* 0x0000001602077224 */ /* 0x008fe400078e0207 */
[----:B------:R-:W-:Y:S02]  /*d680*/  IMAD.MOV.U32 R2, RZ, RZ, 0x1 ;  /* 0x00000001ff027424 */ /* 0x000fe400078e00ff */
[----:B----4-:R-:W-:-:S05]  /*d690*/  IMAD R12, R12, R23, R17 ;  /* 0x000000170c0c7224 */ /* 0x010fca00078e0211 */
[----:B------:R-:W-:Y:S02]  /*d6a0*/  SEL R5, R12, R7, !P0 ;  /* 0x000000070c057207 */ /* 0x000fe40004000000 */
[----:B------:R-:W-:-:S07]  /*d6b0*/  SEL R7, R7, R12, !P0 ;  /* 0x0000000c07077207 */ /* 0x000fce0004000000 */
.L_x_204:
[----:B------:R-:W-:-:S13]  /*d6c0*/  LOP3.LUT P0, RZ, R2, 0xff, RZ, 0xc0, !PT ;  /* 0x000000ff02ff7812 */ /* 0x000fda000780c0ff */
[----:B------:R-:W-:Y:S05]  /*d6d0*/  @P0 BRA `(.L_x_207) ;  /* 0xffffffe800d40947 */ /* 0x000fea000383ffff */
.L_x_151:
[----:B------:R-:W-:Y:S01]  /*d6e0*/  ELECT P0, URZ, PT ;  /* 0x00000000003f782f */ /* 0x000fe20003800000 */
[----:B------:R-:W-:-:S12]  /*d6f0*/  BSSY B0, `(.L_x_208) ;  /* 0x000001e000007945 */ /* 0x000fd80003800000 */
[----:B------:R-:W-:Y:S05]  /*d700*/  @!P0 BRA `(.L_x_209) ;  /* 0x0000000000708947 */ /* 0x000fea0003800000 */
[----:B------:R-:W-:-:S06]  /*d710*/  ULOP3.LUT UR4, UR39, 0x2, URZ, 0xfc, !UPT ;  /* 0x0000000227047892 */ /* 0x000fcc000f8efc3f */
[----:B-1----:R-:W-:-:S04]  /*d720*/  MOV R0, UR4 ;  /* 0x0000000400007c02 */ /* 0x002fc80008000f00 */
[----:B------:R-:W-:-:S13]  /*d730*/  ISETP.NE.AND P0, PT, R0, 0x3, PT ;  /* 0x000000030000780c */ /* 0x000fda0003f05270 */
[----:B------:R-:W-:Y:S05]  /*d740*/  @!P0 BRA `(.L_x_210) ;  /* 0x0000000000048947 */ /* 0x000fea0003800000 */
[----:B------:R-:W-:Y:S01]  /*d750*/  BPT.TRAP 0x1 ;  /* 0x000000040000795c */ /* 0x000fe20000300000 */
.L_x_210:
[----:B--234-:R-:W-:Y:S01]  /*d760*/  IMAD.U32 R3, RZ, RZ, UR37 ;  /* 0x00000025ff037e24 */ /* 0x01cfe2000f8e00ff */
[----:B------:R-:W-:Y:S02]  /*d770*/  MOV R0, 0x400 ;  /* 0x0000040000007802 */ /* 0x000fe40000000f00 */
[----:B------:R-:W-:Y:S02]  /*d780*/  MOV R2, 0x1 ;  /* 0x0000000100027802 */ /* 0x000fe40000000f00 */
[----:B------:R-:W-:Y:S02]  /*d790*/  LEA R0, R3, R0, 0x18 ;  /* 0x0000000003007211 */ /* 0x000fe400078ec0ff */
[----:B------:R-:W-:-:S04]  /*d7a0*/  SHF.L.U32 R3, R2, 0x1f, RZ ;  /* 0x0000001f02037819 */ /* 0x000fc800000006ff */
[----:B------:R-:W1:Y:S02]  /*d7b0*/  SYNCS.PHASECHK.TRANS64.TRYWAIT P1, [R0+URZ+0xa0], R3 ;  /* 0x0000a003000075a7 */ /* 0x000e64000802017f */
[----:B-1----:R-:W-:Y:S05]  /*d7c0*/  @!P1 BRA `(.L_x_211) ;  /* 0x0000001800a49947 */ /* 0x002fea0003800000 */
.L_x_258:
[----:B------:R-:W-:Y:S05]  /*d7d0*/  @!P0 BRA `(.L_x_212) ;  /* 0x0000000000048947 */ /* 0x000fea0003800000 */
[----:B------:R-:W-:Y:S01]  /*d7e0*/  BPT.TRAP 0x1 ;  /* 0x000000040000795c */ /* 0x000fe20000300000 */
.L_x_212:
[----:B------:R-:W2:Y:S02]  /*d7f0*/  SYNCS.PHASECHK.TRANS64.TRYWAIT P1, [R0+URZ+0xa8], R3 ;  /* 0x0000a803000075a7 */ /* 0x000ea4000802017f */
[----:B--2---:R-:W-:Y:S05]  /*d800*/  @!P1 BRA `(.L_x_213) ;  /* 0x0000001800a89947 */ /* 0x004fea0003800000 */
.L_x_259:
[----:B------:R-:W-:Y:S05]  /*d810*/  @!P0 BRA `(.L_x_214) ;  /* 0x0000000000048947 */ /* 0x000fea0003800000 */
[----:B------:R-:W-:Y:S01]  /*d820*/  BPT.TRAP 0x1 ;  /* 0x000000040000795c */ /* 0x000fe20000300000 */
.L_x_214:
[----:B------:R-:W3:Y:S02]  /*d830*/  SYNCS.PHASECHK.TRANS64.TRYWAIT P1, [R0+URZ+0xb0], R3 ;  /* 0x0000b003000075a7 */ /* 0x000ee4000802017f */
[----:B---3--:R-:W-:Y:S05]  /*d840*/  @!P1 BRA `(.L_x_215) ;  /* 0x0000001800ac9947 */ /* 0x008fea0003800000 */
.L_x_260:
[----:B------:R-:W-:Y:S05]  /*d850*/  @!P0 BRA `(.L_x_216) ;  /* 0x0000000000048947 */ /* 0x000fea0003800000 */
[----:B------:R-:W-:Y:S01]  /*d860*/  BPT.TRAP 0x1 ;  /* 0x000000040000795c */ /* 0x000fe20000300000 */
.L_x_216:
[----:B-123--:R-:W-:-:S04]  /*d870*/  MOV R3, 0x1 ;  /* 0x0000000100037802 */ /* 0x00efc80000000f00 */
[----:B------:R-:W-:-:S07]  /*d880*/  SHF.L.U32 R3, R3, 0x1f, RZ ;  /* 0x0000001f03037819 */ /* 0x000fce00000006ff */
.L_x_217:
[----:B-1----:R1:W2:Y:S02]  /*d890*/  SYNCS.PHASECHK.TRANS64.TRYWAIT P0, [R0+URZ+0xb8], R3 ;  /* 0x0000b803000075a7 */ /* 0x0022a4000800017f */
[----:B--2---:R-:W-:Y:S05]  /*d8a0*/  @!P0 NANOSLEEP.SYNCS 0x989680 ;  /* 0x009896800000895d */ /* 0x004fea0003900000 */
[----:B------:R-:W2:Y:S02]  /*d8b0*/  @!P0 SYNCS.PHASECHK.TRANS64 P0, [R0+URZ+0xb8], R3 ;  /* 0x0000b803000085a7 */ /* 0x000ea4000800007f */
[----:B--2---:R-:W-:Y:S05]  /*d8c0*/  @!P0 BRA `(.L_x_217) ;  /* 0xfffffffc00f08947 */ /* 0x004fea000383ffff */
.L_x_209:
[----:B------:R-:W-:Y:S05]  /*d8d0*/  BSYNC B0 ;  /* 0x0000000000007941 */ /* 0x000fea0003800000 */
.L_x_208:
[----:B------:R-:W-:Y:S05]  /*d8e0*/  EXIT ;  /* 0x000000000000794d */ /* 0x000fea0003800000 */
.L_x_146:
[----:B------:R-:W-:Y:S01]  /*d8f0*/  LOP3.LUT P0, RZ, R6, 0xff, RZ, 0xc0, !PT ;  /* 0x000000ff06ff7812 */ /* 0x000fe2000780c0ff */
[----:B------:R-:W-:Y:S01]  /*d900*/  IMAD.MOV.U32 R9, RZ, RZ, 0x1 ;  /* 0x00000001ff097424 */ /* 0x000fe200078e00ff */
[----:B------:R-:W-:-:S11]  /*d910*/  MOV R8, RZ ;  /* 0x000000ff00087202 */ /* 0x000fd60000000f00 */
[----:B------:R-:W-:Y:S05]  /*d920*/  @!P0 BRA `(.L_x_218) ;  /* 0x0000000c00508947 */ /* 0x000fea0003800000 */
[----:B------:R-:W-:Y:S01]  /*d930*/  ULDC UR4, c[0x0][0x28c] ;  /* 0x0000a30000047ab9 */ /* 0x000fe20000000800 */
[----:B------:R-:W-:Y:S01]  /*d940*/  ULDC UR17, c[0x0][0x900] ;  /* 0x0002400000117ab9 */ /* 0x000fe20000000800 */
[----:B------:R-:W-:Y:S01]  /*d950*/  UIADD3 UR4, UR4, 0x3f, URZ ;  /* 0x0000003f04047890 */ /* 0x000fe2000fffe03f */
[----:B------:R-:W-:Y:S01]  /*d960*/  BSSY B0, `(.L_x_218) ;  /* 0x00000d0000007945 */ /* 0x000fe20003800000 */
[----:B------:R-:W-:Y:S01]  /*d970*/  UMOV UR6, 0xffffffff ;  /* 0xffffffff00067882 */ /* 0x000fe20000000000 */
[----:B------:R-:W-:Y:S01]  /*d980*/  USHF.L.U32 UR13, UR37, 0x6, URZ ;  /* 0x00000006250d7899 */ /* 0x000fe2000800063f */
[----:B------:R-:W-:Y:S01]  /*d990*/  MOV R0, 0x1 ;  /* 0x0000000100007802 */ /* 0x000fe20000000f00 */
[----:B------:R-:W-:Y:S01]  /*d9a0*/  USHF.R.S32.HI UR5, URZ, 0x1f, UR4 ;  /* 0x0000001f3f057899 */ /* 0x000fe20008011404 */
[----:B------:R-:W-:Y:S01]  /*d9b0*/  IMAD.MOV.U32 R9, RZ, RZ, 0x1 ;  /* 0x00000001ff097424 */ /* 0x000fe200078e00ff */
[----:B------:R-:W-:Y:S01]  /*d9c0*/  USHF.L.U32 UR14, UR37, 0xc, URZ ;  /* 0x0000000c250e7899 */ /* 0x000fe2000800063f */
[----:B------:R-:W-:Y:S01]  /*d9d0*/  MOV R8, RZ ;  /* 0x000000ff00087202 */ /* 0x000fe20000000f00 */
[----:B------:R-:W-:-:S02]  /*d9e0*/  ULEA.HI UR5, UR5, UR4, URZ, 0x6 ;  /* 0x0000000405057291 */ /* 0x000fc4000f8f303f */
[----:B------:R-:W-:Y:S02]  /*d9f0*/  USHF.L.U32 UR6, UR6, UR17, URZ ;  /* 0x0000001106067299 */ /* 0x000fe4000800063f */
[----:B------:R-:W-:Y:S01]  /*da00*/  USHF.R.S32.HI UR16, URZ, 0x6, UR5 ;  /* 0x000000063f107899 */ /* 0x000fe20008011405 */
[----:B------:R-:W-:Y:S01]  /*da10*/  ULDC UR15, c[0x0][0x8a8] ;  /* 0x00022a00000f7ab9 */ /* 0x000fe20000000800 */
[----:B------:R-:W-:Y:S01]  /*da20*/  UMOV UR7, 0x1 ;  /* 0x0000000100077882 */ /* 0x000fe20000000000 */
[----:B------:R-:W-:Y:S02]  /*da30*/  ULOP3.LUT UR26, UR40, 0x2, URZ, 0xfc, !UPT ;  /* 0x00000002281a7892 */ /* 0x000fe4000f8efc3f */
[----:B------:R-:W-:Y:S02]  /*da40*/  ULOP3.LUT UR13, UR13, 0x40, URZ, 0xc0, !UPT ;  /* 0x000000400d0d7892 */ /* 0x000fe4000f8ec03f */
[----:B------:R-:W-:Y:S02]  /*da50*/  ULOP3.LUT UR14, UR14, 0x1000, URZ, 0xc0, !UPT ;  /* 0x000010000e0e7892 */ /* 0x000fe4000f8ec03f */
[----:B------:R-:W-:-:S02]  /*da60*/  UIADD3 UR15, UR15, -0x1, URZ ;  /* 0xffffffff0f0f7890 */ /* 0x000fc4000fffe03f */
[----:B------:R-:W-:Y:S02]  /*da70*/  USHF.L.U32 UR17, UR7, UR17, URZ ;  /* 0x0000001107117299 */ /* 0x000fe4000800063f */
[----:B------:R-:W-:Y:S02]  /*da80*/  ULOP3.LUT UR18, URZ, UR6, URZ, 0x33, !UPT ;  /* 0x000000063f127292 */ /* 0x000fe4000f8e333f */
[----:B------:R-:W-:Y:S01]  /*da90*/  UIADD3 UR27, UR16, 0x1, URZ ;  /* 0x00000001101b7890 */ /* 0x000fe2000fffe03f */
[----:B------:R-:W-:-:S11]  /*daa0*/  ULDC.64 UR22, c[0x0][0x198] ;  /* 0x0000660000167ab9 */ /* 0x000fd60000000a00 */
.L_x_229:
[----:B------:R-:W-:-:S03]  /*dab0*/  UMOV UR4, 0xffffffff ;  /* 0xffffffff00047882 */ /* 0x000fc60000000000 */
[----:B------:R-:W-:Y:S05]  /*dac0*/  BRA.DIV UR4, `(.L_x_219) ;  /* 0x0000001a04207947 */ /* 0x000fea000b800000 */
[----:B------:R-:W-:-:S13]  /*dad0*/  ELECT P0, URZ, PT ;  /* 0x00000000003f782f */ /* 0x000fda0003800000 */
.L_x_263:
[----:B------:R-:W1:Y:S01]  /*dae0*/  LDC R2, c[0x0][0x28c] ;  /* 0x0000a300ff027b82 */ /* 0x000e620000000800 */
[----:B------:R-:W-:Y:S01]  /*daf0*/  BSSY B1, `(.L_x_220) ;  /* 0x000003a000017945 */ /* 0x000fe20003800000 */
[----:B-1----:R-:W-:-:S13]  /*db00*/  ISETP.LT.OR P0, PT, R2, 0x1, !P0 ;  /* 0x000000010200780c */ /* 0x002fda0004701670 */
[----:B------:R-:W-:Y:S05]  /*db10*/  @P0 BRA `(.L_x_221) ;  /* 0x0000000000dc0947 */ /* 0x000fea0003800000 */
[----:B------:R-:W-:Y:S01]  /*db20*/  LEA R10, R5, UR13, 0x7 ;  /* 0x0000000d050a7c11 */ /* 0x000fe2000f8e38ff */
[----:B------:R-:W-:Y:S01]  /*db30*/  IMAD.MOV.U32 R11, RZ, RZ, RZ ;  /* 0x000000ffff0b7224 */ /* 0x000fe200078e00ff */
[----:B------:R-:W-:Y:S01]  /*db40*/  SHF.L.U32 R7, R7, 0x8, RZ ;  /* 0x0000000807077819 */ /* 0x000fe200000006ff */
[----:B------:R-:W-:Y:S01]  /*db50*/  IMAD.MOV.U32 R3, RZ, RZ, R8 ;  /* 0x000000ffff037224 */ /* 0x000fe200078e0008 */
[----:B------:R-:W-:Y:S02]  /*db60*/  MOV R13, UR27 ;  /* 0x0000001b000d7c02 */ /* 0x000fe40008000f00 */
[----:B------:R-:W-:-:S07]  /*db70*/  MOV R2, R9 ;  /* 0x0000000900027202 */ /* 0x000fce0000000f00 */
.L_x_224:
[----:B------:R-:W1:Y:S01]  /*db80*/  S2R R6, SR_CgaCtaId ;  /* 0x0000000000067919 */ /* 0x000e620000008800 */
[----:B------:R-:W-:Y:S01]  /*db90*/  MOV R5, 0x400 ;  /* 0x0000040000057802 */ /* 0x000fe20000000f00 */
[----:B------:R-:W2:Y:S03]  /*dba0*/  S2R R15, SR_TID.X ;  /* 0x00000000000f7919 */ /* 0x000ea60000002100 */
[----:B-1----:R-:W-:Y:S02]  /*dbb0*/  LEA R14, R6, R5, 0x18 ;  /* 0x00000005060e7211 */ /* 0x002fe400078ec0ff */
[----:B------:R-:W-:Y:S02]  /*dbc0*/  SHF.L.U32 R5, R2, 0x1f, RZ ;  /* 0x0000001f02057819 */ /* 0x000fe400000006ff */
[----:B------:R-:W-:Y:S02]  /*dbd0*/  LEA R12, R3, R14, 0x3 ;  /* 0x0000000e030c7211 */ /* 0x000fe400078e18ff */
[----:B--2---:R-:W-:-:S02]  /*dbe0*/  LOP3.LUT P1, RZ, R15, 0x7f, RZ, 0xc0, !PT ;  /* 0x0000007f0fff7812 */ /* 0x004fc4000782c0ff */
[----:B------:R-:W1:Y:S11]  /*dbf0*/  SYNCS.PHASECHK.TRANS64.TRYWAIT P0, [R12+URZ+0x40], R5 ;  /* 0x000040050c0075a7 */ /* 0x000e76000800017f */
[----:B------:R-:W2:Y:S01]  /*dc00*/  @!P1 LDC R6, c[0x0][0x500] ;  /* 0x00014000ff069b82 */ /* 0x000ea20000000800 */
[----:B-1----:R-:W-:Y:S05]  /*dc10*/  @!P0 BRA `(.L_x_222) ;  /* 0x0000001400f08947 */ /* 0x002fea0003800000 */
.L_x_264:
[----:B------:R-:W-:Y:S01]  /*dc20*/  UPRMT UR4, UR26, 0x9910, URZ ;  /* 0x000099101a047896 */ /* 0x000fe2000800003f */
[----:B--2---:R2:W-:Y:S03]  /*dc30*/  @!P1 SYNCS.ARRIVE.TRANS64 RZ, [R12+URZ], R6 ;  /* 0x000000060cff99a7 */ /* 0x0045e6000800003f */
[----:B------:R-:W-:-:S06]  /*dc40*/  UISETP.NE.AND UP0, UPT, UR4, 0x2, UPT ;  /* 0x000000020400788c */ /* 0x000fcc000bf05270 */
[----:B------:R-:W-:-:S13]  /*dc50*/  PLOP3.LUT P0, PT, PT, PT, UP0, 0x80, 0x0 ;  /* 0x000000000000781c */ /* 0x000fda0003f0f008 */
[----:B--2---:R-:W-:Y:S05]  /*dc60*/  @P0 BRA `(.L_x_223) ;  /* 0x0000000000040947 */ /* 0x004fea0003800000 */
[----:B------:R-:W-:Y:S01]  /*dc70*/  BPT.TRAP 0x1 ;  /* 0x000000040000795c */ /* 0x000fe20000300000 */
.L_x_223:
[C---:B-1----:R-:W-:Y:S01]  /*dc80*/  LEA R5, R3.reuse, R14, 0xe ;  /* 0x0000000e03057211 */ /* 0x042fe200078e70ff */
[----:B------:R-:W-:Y:S01]  /*dc90*/  UIADD3 UR4, UP0, UR22, 0xf0, URZ ;  /* 0x000000f016047890 */ /* 0x000fe2000ff1e03f */
[----:B------:R-:W-:Y:S01]  /*dca0*/  R2UR UR8, R3 ;  /* 0x00000000030872ca */ /* 0x000fe200000e0000 */
[----:B------:R-:W-:Y:S01]  /*dcb0*/  UIADD3 UR24, UP1, UR22, 0x1f0, URZ ;  /* 0x000001f016187890 */ /* 0x000fe2000ff3e03f */
[----:B------:R-:W-:Y:S01]  /*dcc0*/  R2UR UR5, R5 ;  /* 0x00000000050572ca */ /* 0x000fe200000e0000 */
[----:B------:R-:W-:Y:S01]  /*dcd0*/  VIADD R3, R3, 0x1 ;  /* 0x0000000103037836 */ /* 0x000fe20000000000 */
[----:B------:R-:W-:Y:S01]  /*dce0*/  R2UR UR20, R14 ;  /* 0x000000000e1472ca */ /* 0x000fe200000e0000 */
[----:B------:R-:W-:Y:S01]  /*dcf0*/  UIADD3.X UR25, URZ, UR23, URZ, UP1, !UPT ;  /* 0x000000173f197290 */ /* 0x000fe20008ffe43f */
[----:B------:R-:W-:Y:S01]  /*dd00*/  R2UR UR9, R12 ;  /* 0x000000000c0972ca */ /* 0x000fe200000e0000 */
[----:B------:R-:W-:Y:S01]  /*dd10*/  UMOV UR6, 0x0 ;  /* 0x0000000000067882 */ /* 0x000fe20000000000 */
[----:B------:R-:W-:Y:S01]  /*dd20*/  R2UR UR11, R7 ;  /* 0x00000000070b72ca */ /* 0x000fe200000e0000 */
[----:B------:R-:W-:Y:S01]  /*dd30*/  UMOV UR7, 0x10000000 ;  /* 0x1000000000077882 */ /* 0x000fe20000000000 */
[----:B------:R-:W-:Y:S01]  /*dd40*/  R2UR UR10, R11 ;  /* 0x000000000b0a72ca */ /* 0x000fe200000e0000 */
[----:B------:R-:W-:Y:S01]  /*dd50*/  UMOV UR28, 0x30000 ;  /* 0x00030000001c7882 */ /* 0x000fe20000000000 */
[----:B------:R-:W-:Y:S01]  /*dd60*/  R2UR UR12, R4 ;  /* 0x00000000040c72ca */ /* 0x000fe200000e0000 */
[----:B------:R-:W-:Y:S01]  /*dd70*/  ULEA UR8, UR8, UR14, 0xd ;  /* 0x0000000e08087291 */ /* 0x000fe2000f8e683f */
[----:B------:R-:W-:Y:S01]  /*dd80*/  IADD3 R13, R13, -0x1, RZ ;  /* 0xffffffff0d0d7810 */ /* 0x000fe20007ffe0ff */
[----:B------:R-:W-:Y:S01]  /*dd90*/  UIADD3 UR19, UR5, 0x6200, URZ ;  /* 0x0000620005137890 */ /* 0x000fe2000fffe03f */
[----:B------:R-:W-:Y:S01]  /*dda0*/  R2UR UR21, R10 ;  /* 0x000000000a1572ca */ /* 0x000fe200000e0000 */
[----:B------:R-:W-:Y:S01]  /*ddb0*/  UIADD3.X UR5, URZ, UR23, URZ, UP0, !UPT ;  /* 0x000000173f057290 */ /* 0x000fe200087fe43f */
[----:B------:R-:W-:Y:S01]  /*ddc0*/  ISETP.GT.AND P1, PT, R13, 0x1, PT ;  /* 0x000000010d00780c */ /* 0x000fe20003f24270 */
[----:B------:R-:W-:Y:S01]  /*ddd0*/  UIADD3 UR20, UR20, 0x26200, UR8 ;  /* 0x0002620014147890 */ /* 0x000fe2000fffe008 */
[----:B------:R-:W-:-:S02]  /*dde0*/  ISETP.NE.AND P0, PT, R3, 0x8, PT ;  /* 0x000000080300780c */ /* 0x000fc40003f05270 */
[----:B------:R-:W-:Y:S01]  /*ddf0*/  UMOV UR8, UR19 ;  /* 0x0000001300087c82 */ /* 0x000fe20008000000 */
[----:B------:R-:W-:Y:S02]  /*de00*/  IADD3 R11, R11, 0x40, RZ ;  /* 0x000000400b0b7810 */ /* 0x000fe40007ffe0ff */
[----:B------:R-:W-:Y:S01]  /*de10*/  SEL R5, RZ, 0x1, P0 ;  /* 0x00000001ff057807 */ /* 0x000fe20000000000 */
[----:B------:R1:W-:Y:S01]  /*de20*/  UTMALDG.3D [UR8], [UR4], desc[UR6] ;  /* 0x00000608040075b4 */ /* 0x0003e20008011000 */
[----:B------:R-:W-:Y:S02]  /*de30*/  SEL R3, R3, RZ, P0 ;  /* 0x000000ff03037207 */ /* 0x000fe40000000000 */
[----:B------:R-:W-:Y:S01]  /*de40*/  LOP3.LUT R2, R2, R5, RZ, 0x3c, !PT ;  /* 0x0000000502027212 */ /* 0x000fe200078e3cff */
[----:B-1----:R-:W-:Y:S01]  /*de50*/  UMOV UR8, UR20 ;  /* 0x0000001400087c82 */ /* 0x002fe20008000000 */
[----:B------:R-:W-:Y:S02]  /*de60*/  UMOV UR11, UR21 ;  /* 0x00000015000b7c82 */ /* 0x000fe40008000000 */
[----:B------:R1:W-:Y:S02]  /*de70*/  UTMALDG.3D.MULTICAST [UR8], [UR24], UR28, desc[UR6] ;  /* 0x00000608180073b4 */ /* 0x0003e4000801181c */
[----:B-1----:R-:W-:Y:S05]  /*de80*/  @P1 BRA `(.L_x_224) ;  /* 0xfffffffc003c1947 */ /* 0x002fea000383ffff */
.L_x_221:
[----:B------:R-:W-:Y:S05]  /*de90*/  BSYNC B1 ;  /* 0x0000000000017941 */ /* 0x000fea0003800000 */
.L_x_220:
[----:B------:R-:W2:Y:S01]  /*dea0*/  LDL.LU R14, [R1+0xc8] ;  /* 0x0000c800010e7983 */ /* 0x000ea20000300800 */
[----:B------:R-:W-:Y:S01]  /*deb0*/  LOP3.LUT P2, RZ, R0, 0xff, RZ, 0xc0, !PT ;  /* 0x000000ff00ff7812 */ /* 0x000fe2000784c0ff */
[----:B------:R-:W-:Y:S01]  /*dec0*/  VIADD R8, R8, UR16 ;  /* 0x0000001008087c36 */ /* 0x000fe20008000000 */
[----:B------:R-:W-:Y:S01]  /*ded0*/  MOV R4, UR16 ;  /* 0x0000001000047c02 */ /* 0x000fe20008000f00 */
[----:B------:R-:W3:Y:S01]  /*dee0*/  LDL.LU R12, [R1+0xc4] ;  /* 0x0000c400010c7983 */ /* 0x000ee20000300800 */
[----:B------:R-:W-:Y:S01]  /*def0*/  ULDC.64 UR4, c[0x0][0x8f8] ;  /* 0x00023e0000047ab9 */ /* 0x000fe20000000a00 */
[----:B------:R-:W-:Y:S01]  /*df00*/  BSSY B1, `(.L_x_225) ;  /* 0x0000073000017945 */ /* 0x000fe20003800000 */
[----:B------:R-:W-:Y:S01]  /*df10*/  SHF.R.U32.HI R0, RZ, 0x3, R8 ;  /* 0x00000003ff007819 */ /* 0x000fe20000011608 */
[----:B------:R-:W-:Y:S01]  /*df20*/  IMAD.MOV.U32 R7, RZ, RZ, -0x1 ;  /* 0xffffffffff077424 */ /* 0x000fe200078e00ff */
[----:B------:R-:W-:Y:S02]  /*df30*/  ISETP.GT.U32.AND P0, PT, R8, 0x7, PT ;  /* 0x000000070800780c */ /* 0x000fe40003f04070 */
[----:B------:R-:W-:-:S02]  /*df40*/  LOP3.LUT R0, R0, 0x1, RZ, 0xc0, !PT ;  /* 0x0000000100007812 */ /* 0x000fc400078ec0ff */
[----:B------:R-:W-:Y:S01]  /*df50*/  ISETP.LT.U32.AND P0, PT, R4, 0x8, P0 ;  /* 0x000000080400780c */ /* 0x000fe20000701070 */
[----:B------:R-:W1:Y:S01]  /*df60*/  @P2 S2R R3, SR_CgaCtaId ;  /* 0x0000000000032919 */ /* 0x000e620000008800 */
[----:B------:R-:W-:Y:S02]  /*df70*/  @P2 MOV R2, 0x400 ;  /* 0x0000040000022802 */ /* 0x000fe40000000f00 */
[----:B------:R-:W-:Y:S02]  /*df80*/  ISETP.NE.U32.AND P1, PT, R0, 0x1, PT ;  /* 0x000000010000780c */ /* 0x000fe40003f25070 */
[----:B------:R-:W-:Y:S02]  /*df90*/  MOV R0, UR16 ;  /* 0x0000001000007c02 */ /* 0x000fe40008000f00 */
[----:B------:R-:W-:Y:S02]  /*dfa0*/  MOV R5, 0xffffffff ;  /* 0xffffffff00057802 */ /* 0x000fe40000000f00 */
[----:B------:R-:W-:-:S02]  /*dfb0*/  ISETP.GT.U32.AND P1, PT, R0, 0x7, !P1 ;  /* 0x000000070000780c */ /* 0x000fc40004f24070 */
[----:B------:R-:W-:Y:S02]  /*dfc0*/  SEL R0, RZ, 0x1, !P0 ;  /* 0x00000001ff007807 */ /* 0x000fe40004000000 */
[----:B------:R-:W-:Y:S02]  /*dfd0*/  MOV R4, 0xffffffff ;  /* 0xffffffff00047802 */ /* 0x000fe40000000f00 */
[----:B------:R-:W-:Y:S02]  /*dfe0*/  LOP3.LUT R8, R8, 0x7, RZ, 0xc0, !PT ;  /* 0x0000000708087812 */ /* 0x000fe400078ec0ff */
[----:B-1----:R-:W-:-:S04]  /*dff0*/  @P2 LEA R2, R3, R2, 0x18 ;  /* 0x0000000203022211 */ /* 0x002fc800078ec0ff */
[----:B------:R1:W-:Y:S02]  /*e000*/  @P2 SYNCS.ARRIVE.TRANS64.A1T0 RZ, [R2+URZ+0xc8], RZ ;  /* 0x0000c8ff02ff29a7 */ /* 0x0003e4000810003f */
[----:B-1----:R-:W-:-:S04]  /*e010*/  SEL R2, RZ, 0x1, !P1 ;  /* 0x00000001ff027807 */ /* 0x002fc80004800000 */
[----:B------:R-:W-:Y:S02]  /*e020*/  LOP3.LUT R9, R2, R9, R0, 0x96, !PT ;  /* 0x0000000902097212 */ /* 0x000fe400078e9600 */
[----:B------:R-:W-:Y:S02]  /*e030*/  PRMT R2, RZ, 0x7610, R2 ;  /* 0x00007610ff027816 */ /* 0x000fe40000000002 */
[----:B------:R-:W-:Y:S02]  /*e040*/  PRMT R0, RZ, 0x7610, R0 ;  /* 0x00007610ff007816 */ /* 0x000fe40000000000 */
[----:B---3--:R-:W-:-:S04]  /*e050*/  IADD3 R12, P2, R12, UR56, RZ ;  /* 0x000000380c0c7c10 */ /* 0x008fc8000ff5e0ff */
[----:B--2---:R-:W-:Y:S01]  /*e060*/  IADD3.X R14, R14, UR38, RZ, P2, !PT ;  /* 0x000000260e0e7c10 */ /* 0x004fe200097fe4ff */
[----:B------:R1:W-:Y:S01]  /*e070*/  STL [R1+0xc4], R12 ;  /* 0x0000c40c01007387 */ /* 0x0003e20000100800 */
[----:B------:R-:W-:-:S03]  /*e080*/  ISETP.GE.U32.AND P2, PT, R12, UR4, PT ;  /* 0x000000040c007c0c */ /* 0x000fc6000bf46070 */
[----:B------:R1:W-:Y:S01]  /*e090*/  STL [R1+0xc8], R14 ;  /* 0x0000c80e01007387 */ /* 0x0003e20000100800 */
[----:B------:R-:W-:-:S13]  /*e0a0*/  ISETP.GE.U32.AND.EX P0, PT, R14, UR5, PT, P2 ;  /* 0x000000050e007c0c */ /* 0x000fda000bf06120 */
[----:B-1----:R-:W-:Y:S05]  /*e0b0*/  @P0 BRA `(.L_x_226) ;  /* 0x00000004005c0947 */ /* 0x002fea0003800000 */
[----:B------:R-:W-:Y:S01]  /*e0c0*/  ULDC.64 UR4, c[0x0][0x8d0] ;  /* 0x0002340000047ab9 */ /* 0x000fe20000000a00 */
[----:B------:R-:W1:Y:S01]  /*e0d0*/  S2R R11, SR_CTAID.X ;  /* 0x00000000000b7919 */ /* 0x000e620000002500 */
[----:B------:R-:W-:Y:S01]  /*e0e0*/  ISETP.NE.U32.AND P0, PT, RZ, UR4, PT ;  /* 0x00000004ff007c0c */ /* 0x000fe2000bf05070 */
[----:B------:R-:W-:Y:S01]  /*e0f0*/  ULDC UR7, c[0x0][0x8d8] ;  /* 0x0002360000077ab9 */ /* 0x000fe20000000800 */
[----:B------:R-:W-:Y:S01]  /*e100*/  IMAD.MOV.U32 R2, RZ, RZ, R12 ;  /* 0x000000ffff027224 */ /* 0x000fe200078e000c */
[----:B------:R-:W2:Y:S01]  /*e110*/  S2R R10, SR_CTAID.Y ;  /* 0x00000000000a7919 */ /* 0x000ea20000002600 */
[----:B------:R-:W-:Y:S02]  /*e120*/  ISETP.NE.AND.EX P0, PT, RZ, UR5, PT, P0 ;  /* 0x00000005ff007c0c */ /* 0x000fe4000bf05300 */
[----:B------:R-:W-:-:S11]  /*e130*/  MOV R3, R14 ;  /* 0x0000000e00037202 */ /* 0x000fd60000000f00 */
[----:B------:R-:W-:Y:S05]  /*e140*/  @!P0 BRA `(.L_x_227) ;  /* 0x0000000000288947 */ /* 0x000fea0003800000 */
[----:B------:R-:W-:Y:S02]  /*e150*/  ULDC UR6, c[0x0][0x8dc] ;  /* 0x0002370000067ab9 */ /* 0x000fe40000000800 */
[----:B------:R-:W-:-:S04]  /*e160*/  IADD3 R7, P0, R12, UR6, RZ ;  /* 0x000000060c077c10 */ /* 0x000fc8000ff1e0ff */
[----:B------:R-:W-:-:S05]  /*e170*/  IADD3.X R13, RZ, R14, RZ, P0, !PT ;  /* 0x0000000eff0d7210 */ /* 0x000fca00007fe4ff */
[----:B------:R-:W-:-:S04]  /*e180*/  IMAD.WIDE.U32 R4, R13, UR4, RZ ;  /* 0x000000040d047c25 */ /* 0x000fc8000f8e00ff */
[----:B------:R-:W-:-:S04]  /*e190*/  IMAD.WIDE.U32 R4, P0, R7, UR5, R4 ;  /* 0x0000000507047c25 */ /* 0x000fc8000f800004 */
[----:B------:R-:W-:Y:S01]  /*e1a0*/  IMAD.WIDE.U32 R6, R7, UR4, RZ ;  /* 0x0000000407067c25 */ /* 0x000fe2000f8e00ff */
[----:B------:R-:W-:-:S03]  /*e1b0*/  MOV R2, R5 ;  /* 0x0000000500027202 */ /* 0x000fc60000000f00 */
[----:B------:R-:W-:Y:S01]  /*e1c0*/  IMAD.X R3, RZ, RZ, RZ, P0 ;  /* 0x000000ffff037224 */ /* 0x000fe200000e06ff */
[----:B------:R-:W-:-:S05]  /*e1d0*/  IADD3 RZ, P0, R7, R4, RZ ;  /* 0x0000000407ff7210 */ /* 0x000fca0007f1e0ff */
[----:B------:R-:W-:-:S08]  /*e1e0*/  IMAD.WIDE.U32.X R2, R13, UR5, R2, P0 ;  /* 0x000000050d027c25 */ /* 0x000fd000080e0402 */
.L_x_227:
[--C-:B------:R-:W-:Y:S01]  /*e1f0*/  SHF.R.U64 R6, R2, UR7, R3.reuse ;  /* 0x0000000702067c19 */ /* 0x100fe20008001203 */
[----:B------:R-:W-:Y:S01]  /*e200*/  ULDC.64 UR4, c[0x0][0x8c8] ;  /* 0x0002320000047ab9 */ /* 0x000fe20000000a00 */
[----:B------:R-:W-:Y:S01]  /*e210*/  SHF.R.U32.HI R2, RZ, UR7, R3 ;  /* 0x00000007ff027c19 */ /* 0x000fe20008011603 */
[----:B------:R-:W3:Y:S01]  /*e220*/  LDC R16, c[0x0][0x144] ;  /* 0x00005100ff107b82 */ /* 0x000ee20000000800 */
[----:B------:R-:W-:Y:S01]  /*e230*/  IADD3 R5, P0, RZ, -R6, RZ ;  /* 0x80000006ff057210 */ /* 0x000fe20007f1e0ff */
[----:B------:R-:W-:Y:S01]  /*e240*/  ULDC.64 UR8, c[0x0][0x8e8] ;  /* 0x00023a0000087ab9 */ /* 0x000fe20000000a00 */
[----:B------:R-:W-:Y:S01]  /*e250*/  MOV R3, R14 ;  /* 0x0000000e00037202 */ /* 0x000fe20000000f00 */
[----:B------:R-:W-:Y:S01]  /*e260*/  ULDC UR6, c[0x0][0x8b0] ;  /* 0x00022c0000067ab9 */ /* 0x000fe20000000800 */
[----:B------:R-:W-:Y:S02]  /*e270*/  IADD3.X R2, RZ, ~R2, RZ, P0, !PT ;  /* 0x80000002ff027210 */ /* 0x000fe400007fe4ff */
[----:B-1----:R-:W-:Y:S01]  /*e280*/  I2FP.F32.U32 R7, R11 ;  /* 0x0000000b00077245 */ /* 0x002fe20000201000 */
[----:B------:R-:W1:Y:S01]  /*e290*/  LDC R13, c[0x0][0x148] ;  /* 0x00005200ff0d7b82 */ /* 0x000e620000000800 */
[----:B------:R-:W-:Y:S01]  /*e2a0*/  ISETP.NE.U32.AND P0, PT, RZ, UR8, PT ;  /* 0x00000008ff007c0c */ /* 0x000fe2000bf05070 */
[----:B------:R-:W-:-:S02]  /*e2b0*/  IMAD R4, R2, UR4, RZ ;  /* 0x0000000402047c24 */ /* 0x000fc4000f8e02ff */
[----:B------:R-:W-:Y:S01]  /*e2c0*/  IMAD.MOV.U32 R2, RZ, RZ, R12 ;  /* 0x000000ffff027224 */ /* 0x000fe200078e000c */
[----:B------:R-:W-:-:S03]  /*e2d0*/  ISETP.NE.AND.EX P0, PT, RZ, UR9, PT, P0 ;  /* 0x00000009ff007c0c */ /* 0x000fc6000bf05300 */
[----:B------:R-:W-:Y:S01]  /*e2e0*/  IMAD.WIDE.U32 R2, R5, UR4, R2 ;  /* 0x0000000405027c25 */ /* 0x000fe2000f8e0002 */
[----:B------:R-:W-:-:S03]  /*e2f0*/  ULDC UR4, c[0x0][0x150] ;  /* 0x0000540000047ab9 */ /* 0x000fc60000000800 */
[----:B------:R-:W-:Y:S02]  /*e300*/  IMAD R5, R5, UR5, R4 ;  /* 0x0000000505057c24 */ /* 0x000fe4000f8e0204 */
[----:B------:R-:W-:Y:S01]  /*e310*/  FMUL R4, R7, UR4 ;  /* 0x0000000407047c20 */ /* 0x000fe20008400000 */
[----:B------:R-:W-:Y:S01]  /*e320*/  ULDC UR4, c[0x0][0x8c0] ;  /* 0x0002300000047ab9 */ /* 0x000fe20000000800 */
[----:B------:R-:W-:Y:S01]  /*e330*/  ULDC UR5, c[0x0][0x154] ;  /* 0x0000550000057ab9 */ /* 0x000fe20000000800 */
[----:B------:R-:W-:-:S03]  /*e340*/  IADD3 R3, R3, R5, RZ ;  /* 0x0000000503037210 */ /* 0x000fc60007ffe0ff */
[----:B------:R-:W4:Y:S01]  /*e350*/  F2I.U32.TRUNC.NTZ R4, R4 ;  /* 0x0000000400047305 */ /* 0x000f22000020f000 */
[----:B------:R-:W-:Y:S02]  /*e360*/  SHF.R.U64 R7, R2, UR4, R3 ;  /* 0x0000000402077c19 */ /* 0x000fe40008001203 */
[----:B--2---:R-:W-:-:S05]  /*e370*/  I2FP.F32.U32 R2, R10 ;  /* 0x0000000a00027245 */ /* 0x004fca0000201000 */
[----:B------:R-:W-:Y:S01]  /*e380*/  FMUL R5, R2, UR5 ;  /* 0x0000000502057c20 */ /* 0x000fe20008400000 */
[----:B------:R-:W-:Y:S01]  /*e390*/  SHF.R.U32.HI R2, RZ, UR4, R3 ;  /* 0x00000004ff027c19 */ /* 0x000fe20008011603 */
[----:B------:R-:W-:Y:S02]  /*e3a0*/  ULDC UR4, c[0x0][0x900] ;  /* 0x0002400000047ab9 */ /* 0x000fe40000000800 */
[----:B------:R2:W1:Y:S01]  /*e3b0*/  F2I.U32.TRUNC.NTZ R15, R5 ;  /* 0x00000005000f7305 */ /* 0x000462000020f000 */
[--C-:B------:R-:W-:Y:S02]  /*e3c0*/  SHF.R.U64 R14, R7, UR6, R2.reuse ;  /* 0x00000006070e7c19 */ /* 0x100fe40008001202 */
[----:B------:R-:W-:Y:S01]  /*e3d0*/  SHF.R.U32.HI R3, RZ, UR6, R2 ;  /* 0x00000006ff037c19 */ /* 0x000fe20008011602 */
[----:B----4-:R-:W-:-:S03]  /*e3e0*/  IMAD.MOV R2, RZ, RZ, -R4 ;  /* 0x000000ffff027224 */ /* 0x010fc600078e0a04 */
[----:B------:R-:W-:Y:S01]  /*e3f0*/  SHF.R.U64 R12, R14, UR4, R3 ;  /* 0x000000040e0c7c19 */ /* 0x000fe20008001203 */
[----:B---3--:R-:W-:Y:S01]  /*e400*/  IMAD R17, R16, R2, R11 ;  /* 0x0000000210117224 */ /* 0x008fe200078e020b */
[----:B------:R-:W-:Y:S02]  /*e410*/  SHF.R.U32.HI R4, RZ, UR4, R3 ;  /* 0x00000004ff047c19 */ /* 0x000fe40008011603 */
[----:B------:R-:W-:Y:S02]  /*e420*/  MOV R2, R12 ;  /* 0x0000000c00027202 */ /* 0x000fe40000000f00 */
[----:B------:R-:W-:Y:S01]  /*e430*/  MOV R3, R4 ;  /* 0x0000000400037202 */ /* 0x000fe20000000f00 */
[----:B--2---:R-:W-:Y:S06]  /*e440*/  @!P0 BRA `(.L_x_228) ;  /* 0x0000000000288947 */ /* 0x004fec0003800000 */
[----:B------:R-:W-:Y:S02]  /*e450*/  ULDC UR4, c[0x0][0x8f4] ;  /* 0x00023d0000047ab9 */ /* 0x000fe40000000800 */
[----:B------:R-:W-:-:S05]  /*e460*/  IADD3 R3, P0, R12, UR4, RZ ;  /* 0x000000040c037c10 */ /* 0x000fca000ff1e0ff */
[----:B------:R-:W-:-:S04]  /*e470*/  IMAD.X R11, RZ, RZ, R4, P0 ;  /* 0x000000ffff0b7224 */ /* 0x000fc800000e0604 */
[----:B------:R-:W-:-:S04]  /*e480*/  IMAD.WIDE.U32 R4, R11, UR8, RZ ;  /* 0x000000080b047c25 */ /* 0x000fc8000f8e00ff */
[----:B------:R-:W-:-:S04]  /*e490*/  IMAD.WIDE.U32 R4, P0, R3, UR9, R4 ;  /* 0x0000000903047c25 */ /* 0x000fc8000f800004 */
[----:B------:R-:W-:Y:S01]  /*e4a0*/  IMAD.WIDE.U32 R2, R3, UR8, RZ ;  /* 0x0000000803027c25 */ /* 0x000fe2000f8e00ff */
[----:B------:R-:W-:-:S04]  /*e4b0*/  MOV R2, R5 ;  /* 0x0000000500027202 */ /* 0x000fc80000000f00 */
[----:B------:R-:W-:Y:S02]  /*e4c0*/  IADD3 RZ, P1, R3, R4, RZ ;  /* 0x0000000403ff7210 */ /* 0x000fe40007f3e0ff */
[----:B------:R-:W-:-:S03]  /*e4d0*/  IADD3.X R3, RZ, RZ, RZ, P0, !PT ;  /* 0x000000ffff037210 */ /* 0x000fc600007fe4ff */
[----:B------:R-:W-:-:S08]  /*e4e0*/  IMAD.WIDE.U32.X R2, R11, UR9, R2, P1 ;  /* 0x000000090b027c25 */ /* 0x000fd000088e0402 */
.L_x_228:
[----:B------:R-:W2:Y:S01]  /*e4f0*/  LDC R4, c[0x0][0x904] ;  /* 0x00024100ff047b82 */ /* 0x000ea20000000800 */
[----:B------:R-:W-:Y:S01]  /*e500*/  ULDC UR4, c[0x0][0x8f0] ;  /* 0x00023c0000047ab9 */ /* 0x000fe20000000800 */
[----:B------:R-:W-:Y:S01]  /*e510*/  LOP3.LUT R14, R14, UR18, RZ, 0xc0, !PT ;  /* 0x000000120e0e7c12 */ /* 0x000fe2000f8ec0ff */
[----:B-1----:R-:W-:Y:S01]  /*e520*/  IMAD.MOV R15, RZ, RZ, -R15 ;  /* 0x000000ffff0f7224 */ /* 0x002fe200078e0a0f */
[----:B------:R-:W-:Y:S01]  /*e530*/  SHF.R.U64 R3, R2, UR4, R3 ;  /* 0x0000000402037c19 */ /* 0x000fe20008001203 */
[----:B------:R-:W-:Y:S01]  /*e540*/  ULDC UR4, c[0x0][0x8e0] ;  /* 0x0002380000047ab9 */ /* 0x000fe20000000800 */
[----:B------:R-:W-:Y:S01]  /*e550*/  ULDC UR5, c[0x0][0x8b8] ;  /* 0x00022e0000057ab9 */ /* 0x000fe20000000800 */
[----:B------:R-:W-:Y:S02]  /*e560*/  MOV R2, 0x1 ;  /* 0x0000000100027802 */ /* 0x000fe40000000f00 */
[C---:B------:R-:W-:Y:S01]  /*e570*/  IADD3 R5, -R3.reuse, RZ, RZ ;  /* 0x000000ff03057210 */ /* 0x040fe20007ffe1ff */
[----:B------:R-:W-:Y:S01]  /*e580*/  IMAD R14, R3, UR17, R14 ;  /* 0x00000011030e7c24 */ /* 0x000fe2000f8e020e */
[----:B------:R-:W-:-:S03]  /*e590*/  LOP3.LUT R3, R7, UR15, RZ, 0xc0, !PT ;  /* 0x0000000f07037c12 */ /* 0x000fc6000f8ec0ff */
[----:B------:R-:W-:Y:S01]  /*e5a0*/  IMAD R12, R5, UR4, R12 ;  /* 0x00000004050c7c24 */ /* 0x000fe2000f8e020c */
[----:B------:R-:W-:-:S03]  /*e5b0*/  ULDC UR4, c[0x0][0x8a8] ;  /* 0x00022a0000047ab9 */ /* 0x000fc60000000800 */
[----:B------:R-:W-:Y:S01]  /*e5c0*/  IMAD R12, R12, UR4, R3 ;  /* 0x000000040c0c7c24 */ /* 0x000fe2000f8e0203 */
[----:B--2---:R-:W-:Y:S01]  /*e5d0*/  ISETP.NE.AND P0, PT, R4, 0x1, PT ;  /* 0x000000010400780c */ /* 0x004fe20003f05270 */
[----:B------:R-:W-:-:S12]  /*e5e0*/  IMAD.MOV.U32 R4, RZ, RZ, R6 ;  /* 0x000000ffff047224 */ /* 0x000fd800078e0006 */
[----:B------:R-:W-:-:S04]  /*e5f0*/  @P0 IMAD R17, R13, R15, R10 ;  /* 0x0000000f0d110224 */ /* 0x000fc800078e020a */
[----:B------:R-:W-:-:S05]  /*e600*/  IMAD R7, R14, UR5, R17 ;  /* 0x000000050e077c24 */ /* 0x000fca000f8e0211 */
[----:B------:R-:W-:Y:S02]  /*e610*/  SEL R5, R12, R7, !P0 ;  /* 0x000000070c057207 */ /* 0x000fe40004000000 */
[----:B------:R-:W-:-:S07]  /*e620*/  SEL R7, R7, R12, !P0 ;  /* 0x0000000c07077207 */ /* 0x000fce0004000000 */
.L_x_226:
[----:B------:R-:W-:Y:S05]  /*e630*/  BSYNC B1 ;  /* 0x0000000000017941 */ /* 0x000fea0003800000 */
.L_x_225:
[----:B------:R-:W-:-:S13]  /*e640*/  LOP3.LUT P0, RZ, R2, 0xff, RZ, 0xc0, !PT ;  /* 0x000000ff02ff7812 */ /* 0x000fda000780c0ff */
[----:B------:R-:W-:Y:S05]  /*e650*/  @P0 BRA `(.L_x_229) ;  /* 0xfffffff400140947 */ /* 0x000fea000383ffff */
[----:B------:R-:W-:Y:S05]  /*e660*/  BSYNC B0 ;  /* 0x0000000000007941 */ /* 0x000fea0003800000 */
.L_x_218:
[----:B------:R-:W-:-:S03]  /*e670*/  UMOV UR4, 0xffffffff ;  /* 0xffffffff00047882 */ /* 0x000fc60000000000 */
[----:B------:R-:W-:Y:S05]  /*e680*/  BRA.DIV UR4, `(.L_x_230) ;  /* 0x0000000e04687947 */ /* 0x000fea000b800000 */
[----:B------:R-:W-:-:S13]  /*e690*/  ELECT P0, URZ, PT ;  /* 0x00000000003f782f */ /* 0x000fda0003800000 */
.L_x_267:
[----:B------:R-:W-:Y:S04]  /*e6a0*/  BSSY B0, `(.L_x_231) ;  /* 0x0000050000007945 */ /* 0x000fe80003800000 */
[----:B------:R-:W-:Y:S05]  /*e6b0*/  @!P0 BRA `(.L_x_232) ;  /* 0x0000000400388947 */ /* 0x000fea0003800000 */
[----:B------:R-:W-:-:S04]  /*e6c0*/  ULOP3.LUT UR4, UR40, 0x2, URZ, 0xfc, !UPT ;  /* 0x0000000228047892 */ /* 0x000fc8000f8efc3f */
[----:B------:R-:W-:-:S06]  /*e6d0*/  UISETP.NE.AND UP0, UPT, UR4, 0x3, UPT ;  /* 0x000000030400788c */ /* 0x000fcc000bf05270 */
[----:B------:R-:W-:-:S13]  /*e6e0*/  PLOP3.LUT P0, PT, PT, PT, UP0, 0x80, 0x0 ;  /* 0x000000000000781c */ /* 0x000fda0003f0f008 */
[----:B------:R-:W-:Y:S05]  /*e6f0*/  @!P0 BRA `(.L_x_233) ;  /* 0x0000000000048947 */ /* 0x000fea0003800000 */
[----:B------:R-:W-:Y:S01]  /*e700*/  BPT.TRAP 0x1 ;  /* 0x000000040000795c */ /* 0x000fe20000300000 */
.L_x_233:
[----:B------:R-:W1:Y:S01]  /*e710*/  S2R R3, SR_CgaCtaId ;  /* 0x0000000000037919 */ /* 0x000e620000008800 */
[----:B------:R-:W-:Y:S02]  /*e720*/  MOV R0, 0x400 ;  /* 0x0000040000007802 */ /* 0x000fe40000000f00 */
[----:B------:R-:W-:Y:S02]  /*e730*/  SHF.L.U32 R2, R9, 0x1f, RZ ;  /* 0x0000001f09027819 */ /* 0x000fe400000006ff */
[----:B-1----:R-:W-:-:S04]  /*e740*/  LEA R3, R3, R0, 0x18 ;  /* 0x0000000003037211 */ /* 0x002fc800078ec0ff */
[----:B------:R-:W-:-:S04]  /*e750*/  IADD3 R3, R3, 0x40, RZ ;  /* 0x0000004003037810 */ /* 0x000fc80007ffe0ff */
[C---:B------:R-:W-:Y:S01]  /*e760*/  LEA R5, R8.reuse, R3, 0x3 ;  /* 0x0000000308057211 */ /* 0x040fe200078e18ff */
[----:B------:R-:W-:-:S03]  /*e770*/  VIADD R8, R8, 0x1 ;  /* 0x0000000108087836 */ /* 0x000fc60000000000 */
[----:B------:R-:W1:Y:S02]  /*e780*/  SYNCS.PHASECHK.TRANS64.TRYWAIT P0, [R5+URZ], R2 ;  /* 0x00000002050075a7 */ /* 0x000e64000800017f */
[----:B------:R-:W-:-:S04]  /*e790*/  ISETP.NE.AND P1, PT, R8, 0x8, PT ;  /* 0x000000080800780c */ /* 0x000fc80003f25270 */
[----:B------:R-:W-:Y:S02]  /*e7a0*/  SEL R0, RZ, 0x1, P1 ;  /* 0x00000001ff007807 */ /* 0x000fe40000800000 */
[----:B------:R-:W-:Y:S02]  /*e7b0*/  SEL R8, R8, RZ, P1 ;  /* 0x000000ff08087207 */ /* 0x000fe40000800000 */
[----:B------:R-:W-:Y:S02]  /*e7c0*/  LOP3.LUT R9, R9, R0, RZ, 0x3c, !PT ;  /* 0x0000000009097212 */ /* 0x000fe400078e3cff */
[----:B------:R-:W-:Y:S02]  /*e7d0*/  LEA R7, R8, R3, 0x3 ;  /* 0x0000000308077211 */ /* 0x000fe400078e18ff */
[----:B------:R-:W-:Y:S01]  /*e7e0*/  SHF.L.U32 R4, R9, 0x1f, RZ ;  /* 0x0000001f09047819 */ /* 0x000fe200000006ff */
[----:B-1----:R-:W-:Y:S06]  /*e7f0*/  @!P0 BRA `(.L_x_234) ;  /* 0x0000000c00308947 */ /* 0x002fec0003800000 */
.L_x_268:
[----:B------:R-:W2:Y:S01]  /*e800*/  SYNCS.PHASECHK.TRANS64.TRYWAIT P0, [R7+URZ], R4 ;  /* 0x00000004070075a7 */ /* 0x000ea2000800017f */
[----:B------:R-:W-:-:S04]  /*e810*/  IADD3 R0, R8, 0x1, RZ ;  /* 0x0000000108007810 */ /* 0x000fc80007ffe0ff */
[----:B------:R-:W-:-:S04]  /*e820*/  ISETP.NE.AND P1, PT, R0, 0x8, PT ;  /* 0x000000080000780c */ /* 0x000fc80003f25270 */
[----:B-1----:R-:W-:Y:S02]  /*e830*/  SEL R2, RZ, 0x1, P1 ;  /* 0x00000001ff027807 */ /* 0x002fe40000800000 */
[----:B------:R-:W-:Y:S02]  /*e840*/  SEL R0, R0, RZ, P1 ;  /* 0x000000ff00007207 */ /* 0x000fe40000800000 */
[----:B------:R-:W-:-:S03]  /*e850*/  LOP3.LUT R9, R9, R2, RZ, 0x3c, !PT ;  /* 0x0000000209097212 */ /* 0x000fc600078e3cff */
[----:B------:R-:W-:Y:S01]  /*e860*/  IMAD R6, R0, 0x8, R3 ;  /* 0x0000000800067824 */ /* 0x000fe200078e0203 */
[----:B------:R-:W-:Y:S01]  /*e870*/  SHF.L.U32 R5, R9, 0x1f, RZ ;  /* 0x0000001f09057819 */ /* 0x000fe200000006ff */
[----:B--2---:R-:W-:Y:S06]  /*e880*/  @!P0 BRA `(.L_x_235) ;  /* 0x0000000c00208947 */ /* 0x004fec0003800000 */
.L_x_269:
[----:B------:R-:W2:Y:S01]  /*e890*/  SYNCS.PHASECHK.TRANS64.TRYWAIT P0, [R6+URZ], R5 ;  /* 0x00000005060075a7 */ /* 0x000ea2000800017f */
[----:B------:R-:W-:-:S04]  /*e8a0*/  IADD3 R0, R0, 0x1, RZ ;  /* 0x0000000100007810 */ /* 0x000fc80007ffe0ff */
[----:B------:R-:W-:-:S04]  /*e8b0*/  ISETP.NE.AND P1, PT, R0, 0x8, PT ;  /* 0x000000080000780c */ /* 0x000fc80003f25270 */
[----:B------:R-:W-:Y:S02]  /*e8c0*/  SEL R2, RZ, 0x1, P1 ;  /* 0x00000001ff027807 */ /* 0x000fe40000800000 */
[----:B------:R-:W-:Y:S02]  /*e8d0*/  SEL R0, R0, RZ, P1 ;  /* 0x000000ff00007207 */ /* 0x000fe40000800000 */
[----:B------:R-:W-:Y:S02]  /*e8e0*/  LOP3.LUT R9, R9, R2, RZ, 0x3c, !PT ;  /* 0x0000000209097212 */ /* 0x000fe400078e3cff */
[----:B-1----:R-:W-:Y:S02]  /*e8f0*/  LEA R7, R0, R3, 0x3 ;  /* 0x0000000300077211 */ /* 0x002fe400078e18ff */
[----:B------:R-:W-:Y:S01]  /*e900*/  SHF.L.U32 R4, R9, 0x1f, RZ ;  /* 0x0000001f09047819 */ /* 0x000fe200000006ff */
[----:B--2---:R-:W-:Y:S06]  /*e910*/  @!P0 BRA `(.L_x_236) ;  /* 0x0000000c00108947 */ /* 0x004fec0003800000 */
.L_x_270:
[----:B------:R-:W2:Y:S01]  /*e920*/  SYNCS.PHASECHK.TRANS64.TRYWAIT P0, [R7+URZ], R4 ;  /* 0x00000004070075a7 */ /* 0x000ea2000800017f */
[----:B------:R-:W-:-:S05]  /*e930*/  VIADD R0, R0, 0x1 ;  /* 0x0000000100007836 */ /* 0x000fca0000000000 */
[----:B------:R-:W-:-:S04]  /*e940*/  ISETP.NE.AND P1, PT, R0, 0x8, PT ;  /* 0x000000080000780c */ /* 0x000fc80003f25270 */
[----:B------:R-:W-:Y:S02]  /*e950*/  SEL R2, RZ, 0x1, P1 ;  /* 0x00000001ff027807 */ /* 0x000fe40000800000 */
[----:B------:R-:W-:Y:S02]  /*e960*/  SEL R0, R0, RZ, P1 ;  /* 0x000000ff00007207 */ /* 0x000fe40000800000 */
[----:B------:R-:W-:Y:S02]  /*e970*/  LOP3.LUT R9, R9, R2, RZ, 0x3c, !PT ;  /* 0x0000000209097212 */ /* 0x000fe400078e3cff */
[----:B-1----:R-:W-:Y:S02]  /*e980*/  LEA R6, R0, R3, 0x3 ;  /* 0x0000000300067211 */ /* 0x002fe400078e18ff */
[----:B------:R-:W-:Y:S01]  /*e990*/  SHF.L.U32 R5, R9, 0x1f, RZ ;  /* 0x0000001f09057819 */ /* 0x000fe200000006ff */
[----:B--2---:R-:W-:Y:S06]  /*e9a0*/  @!P0 BRA `(.L_x_237) ;  /* 0x0000000c00008947 */ /* 0x004fec0003800000 */
.L_x_271:
[----:B------:R-:W2:Y:S01]  /*e9b0*/  SYNCS.PHASECHK.TRANS64.TRYWAIT P0, [R6+URZ], R5 ;  /* 0x00000005060075a7 */ /* 0x000ea2000800017f */
[----:B------:R-:W-:-:S04]  /*e9c0*/  IADD3 R0, R0, 0x1, RZ ;  /* 0x0000000100007810 */ /* 0x000fc80007ffe0ff */
[----:B------:R-:W-:-:S04]  /*e9d0*/  ISETP.NE.AND P1, PT, R0, 0x8, PT ;  /* 0x000000080000780c */ /* 0x000fc80003f25270 */
[----:B------:R-:W-:Y:S02]  /*e9e0*/  SEL R2, RZ, 0x1, P1 ;  /* 0x00000001ff027807 */ /* 0x000fe40000800000 */
[----:B------:R-:W-:Y:S02]  /*e9f0*/  SEL R0, R0, RZ, P1 ;  /* 0x000000ff00007207 */ /* 0x000fe40000800000 */
[----:B------:R-:W-:-:S03]  /*ea00*/  LOP3.LUT R9, R9, R2, RZ, 0x3c, !PT ;  /* 0x0000000209097212 */ /* 0x000fc600078e3cff */
[----:B-1----:R-:W-:Y:S01]  /*ea10*/  IMAD R7, R0, 0x8, R3 ;  /* 0x0000000800077824 */ /* 0x002fe200078e0203 */
[----:B------:R-:W-:Y:S01]  /*ea20*/  SHF.L.U32 R4, R9, 0x1f, RZ ;  /* 0x0000001f09047819 */ /* 0x000fe200000006ff */
[----:B--2---:R-:W-:Y:S06]  /*ea30*/  @!P0 BRA `(.L_x_238) ;  /* 0x0000000800f08947 */ /* 0x004fec0003800000 */
.L_x_272:
        /* <DEDUP_REMOVED lines=9> */
.L_x_273:
[----:B------:R-:W2:Y:S01]  /*ead0*/  SYNCS.PHASECHK.TRANS64.TRYWAIT P0, [R6+URZ], R5 ;  /* 0x00000005060075a7 */ /* 0x000ea2000800017f */
[----:B------:R-:W-:-:S05]  /*eae0*/  VIADD R0, R0, 0x1 ;  /* 0x0000000100007836 */ /* 0x000fca0000000000 */
[----:B------:R-:W-:-:S04]  /*eaf0*/  ISETP.NE.AND P1, PT, R0, 0x8, PT ;  /* 0x000000080000780c */ /* 0x000fc80003f25270 */
[----:B------:R-:W-:Y:S02]  /*eb00*/  SEL R2, RZ, 0x1, P1 ;  /* 0x00000001ff027807 */ /* 0x000fe40000800000 */
[----:B------:R-:W-:Y:S02]  /*eb10*/  SEL R0, R0, RZ, P1 ;  /* 0x000000ff00007207 */ /* 0x000fe40000800000 */
[----:B------:R-:W-:Y:S01]  /*eb20*/  LOP3.LUT R2, R9, R2, RZ, 0x3c, !PT ;  /* 0x0000000209027212 */ /* 0x000fe200078e3cff */
[----:B--2---:R-:W-:Y:S06]  /*eb30*/  @!P0 BRA `(.L_x_240) ;  /* 0x0000000800d88947 */ /* 0x004fec0003800000 */
.L_x_274:
[----:B------:R-:W-:Y:S02]  /*eb40*/  LEA R3, R0, R3, 0x3 ;  /* 0x0000000300037211 */ /* 0x000fe400078e18ff */
[----:B------:R-:W-:-:S07]  /*eb50*/  SHF.L.U32 R0, R2, 0x1f, RZ ;  /* 0x0000001f02007819 */ /* 0x000fce00000006ff */
.L_x_241:
[----:B---3--:R3:W4:Y:S02]  /*eb60*/  SYNCS.PHASECHK.TRANS64.TRYWAIT P0, [R3+URZ], R0 ;  /* 0x00000000030075a7 */ /* 0x008724000800017f */
[----:B----4-:R-:W-:Y:S05]  /*eb70*/  @!P0 NANOSLEEP.SYNCS 0x989680 ;  /* 0x009896800000895d */ /* 0x010fea0003900000 */
[----:B------:R-:W4:Y:S02]  /*eb80*/  @!P0 SYNCS.PHASECHK.TRANS64 P0, [R3+URZ], R0 ;  /* 0x00000000030085a7 */ /* 0x000f24000800007f */
[----:B----4-:R-:W-:Y:S05]  /*eb90*/  @!P0 BRA `(.L_x_241) ;  /* 0xfffffffc00f08947 */ /* 0x010fea000383ffff */
.L_x_232:
[----:B------:R-:W-:Y:S05]  /*eba0*/  BSYNC B0 ;  /* 0x0000000000007941 */ /* 0x000fea0003800000 */
.L_x_231:
[----:B------:R-:W-:Y:S05]  /*ebb0*/  EXIT ;  /* 0x000000000000794d */ /* 0x000fea0003800000 */
.L_x_25:
[----:B---3--:R-:W-:-:S04]  /*ebc0*/  MOV R3, UR4 ;  /* 0x0000000400037c02 */ /* 0x008fc80008000f00 */
[----:B------:R3:W4:Y:S03]  /*ebd0*/  SYNCS.PHASECHK.TRANS64.TRYWAIT P0, [R3+URZ], R0 ;  /* 0x00000000030075a7 */ /* 0x000726000800017f */
[----:B----4-:R-:W-:Y:S05]  /*ebe0*/  @!P0 NANOSLEEP.SYNCS 0x989680 ;  /* 0x009896800000895d */ /* 0x010fea0003900000 */
[----:B------:R-:W4:Y:S02]  /*ebf0*/  @!P0 SYNCS.PHASECHK.TRANS64 P0, [R3+URZ], R0 ;  /* 0x00000000030085a7 */ /* 0x000f24000800007f */
[----:B----4-:R-:W-:Y:S05]  /*ec00*/  @!P0 BRA `(.L_x_25) ;  /* 0xfffffffc00ec8947 */ /* 0x010fea000383ffff */
[----:B------:R-:W-:Y:S05]  /*ec10*/  BRA `(.L_x_24) ;  /* 0xffffff3800147947 */ /* 0x000fea000383ffff */
.L_x_31:
[----:B---3--:R-:W-:-:S04]  /*ec20*/  IMAD.U32 R5, RZ, RZ, UR6 ;  /* 0x00000006ff057e24 */ /* 0x008fc8000f8e00ff */
[----:B------:R3:W4:Y:S03]  /*ec30*/  SYNCS.PHASECHK.TRANS64.TRYWAIT P0, [R5+URZ], R3 ;  /* 0x00000003050075a7 */ /* 0x000726000800017f */
[----:B----4-:R-:W-:Y:S05]  /*ec40*/  @!P0 NANOSLEEP.SYNCS 0x989680 ;  /* 0x009896800000895d */ /* 0x010fea0003900000 */
[----:B------:R-:W4:Y:S02]  /*ec50*/  @!P0 SYNCS.PHASECHK.TRANS64 P0, [R5+URZ], R3 ;  /* 0x00000003050085a7 */ /* 0x000f24000800007f */
[----:B----4-:R-:W-:Y:S05]  /*ec60*/  @!P0 BRA `(.L_x_31) ;  /* 0xfffffffc00ec8947 */ /* 0x010fea000383ffff */
[----:B------:R-:W-:Y:S05]  /*ec70*/  BRA `(.L_x_30) ;  /* 0xffffff4c00107947 */ /* 0x000fea000383ffff */
.L_x_55:
[----:B-1----:R1:W3:Y:S02]  /*ec80*/  SYNCS.PHASECHK.TRANS64.TRYWAIT P2, [R13+URZ+0x80], R0 ;  /* 0x000080000d0075a7 */ /* 0x0022e4000804017f */
[----:B---3--:R-:W-:Y:S05]  /*ec90*/  @!P2 NANOSLEEP.SYNCS 0x989680 ;  /* 0x009896800000a95d */ /* 0x008fea0003900000 */
[----:B------:R-:W3:Y:S02]  /*eca0*/  @!P2 SYNCS.PHASECHK.TRANS64 P2, [R13+URZ+0x80], R0 ;  /* 0x000080000d00a5a7 */ /* 0x000ee4000804007f */
[----:B---3--:R-:W-:Y:S05]  /*ecb0*/  @!P2 BRA `(.L_x_55) ;  /* 0xfffffffc00f0a947 */ /* 0x008fea000383ffff */
[----:B------:R-:W-:Y:S05]  /*ecc0*/  BRA `(.L_x_242) ;  /* 0xffffff7400587947 */ /* 0x000fea000383ffff */
.L_x_66:
[----:B-1----:R1:W4:Y:S02]  /*ecd0*/  SYNCS.PHASECHK.TRANS64.TRYWAIT P3, [R14+URZ+0x80], R9 ;  /* 0x000080090e0075a7 */ /* 0x002324000806017f */
[----:B----4-:R-:W-:Y:S05]  /*ece0*/  @!P3 NANOSLEEP.SYNCS 0x989680 ;  /* 0x009896800000b95d */ /* 0x010fea0003900000 */
[----:B------:R-:W4:Y:S02]  /*ecf0*/  @!P3 SYNCS.PHASECHK.TRANS64 P3, [R14+URZ+0x80], R9 ;  /* 0x000080090e00b5a7 */ /* 0x000f24000806007f */
[----:B----4-:R-:W-:Y:S05]  /*ed00*/  @!P3 BRA `(.L_x_66) ;  /* 0xfffffffc00f0b947 */ /* 0x010fea000383ffff */
[----:B------:R-:W-:Y:S05]  /*ed10*/  BRA `(.L_x_243) ;  /* 0xffffff8000147947 */ /* 0x000fea000383ffff */
.L_x_77:
[----:B-1----:R1:W4:Y:S02]  /*ed20*/  SYNCS.PHASECHK.TRANS64.TRYWAIT P3, [R13+URZ+0x80], R10 ;  /* 0x0000800a0d0075a7 */ /* 0x002324000806017f */
[----:B----4-:R-:W-:Y:S05]  /*ed30*/  @!P3 NANOSLEEP.SYNCS 0x989680 ;  /* 0x009896800000b95d */ /* 0x010fea0003900000 */
[----:B------:R-:W4:Y:S02]  /*ed40*/  @!P3 SYNCS.PHASECHK.TRANS64 P3, [R13+URZ+0x80], R10 ;  /* 0x0000800a0d00b5a7 */ /* 0x000f24000806007f */
[----:B----4-:R-:W-:Y:S05]  /*ed50*/  @!P3 BRA `(.L_x_77) ;  /* 0xfffffffc00f0b947 */ /* 0x010fea000383ffff */
[----:B------:R-:W-:Y:S05]  /*ed60*/  BRA `(.L_x_244) ;  /* 0xffffff88005c7947 */ /* 0x000fea000383ffff */
.L_x_88:
[----:B----4-:R4:W1:Y:S02]  /*ed70*/  SYNCS.PHASECHK.TRANS64.TRYWAIT P3, [R11+URZ+0x80], R12 ;  /* 0x0000800c0b0075a7 */ /* 0x010864000806017f */
[----:B-1----:R-:W-:Y:S05]  /*ed80*/  @!P3 NANOSLEEP.SYNCS 0x989680 ;  /* 0x009896800000b95d */ /* 0x002fea0003900000 */
[----:B------:R-:W1:Y:S02]  /*ed90*/  @!P3 SYNCS.PHASECHK.TRANS64 P3, [R11+URZ+0x80], R12 ;  /* 0x0000800c0b00b5a7 */ /* 0x000e64000806007f */
[----:B-1----:R-:W-:Y:S05]  /*eda0*/  @!P3 BRA `(.L_x_88) ;  /* 0xfffffffc00f0b947 */ /* 0x002fea000383ffff */
[----:B------:R-:W-:Y:S05]  /*edb0*/  BRA `(.L_x_245) ;  /* 0xffffff90009c7947 */ /* 0x000fea000383ffff */
.L_x_99:
[----:B--2---:R2:W3:Y:S02]  /*edc0*/  SYNCS.PHASECHK.TRANS64.TRYWAIT P3, [R11+URZ+0x80], R12 ;  /* 0x0000800c0b0075a7 */ /* 0x0044e4000806017f */
[----:B---3--:R-:W-:Y:S05]  /*edd0*/  @!P3 NANOSLEEP.SYNCS 0x989680 ;  /* 0x009896800000b95d */ /* 0x008fea0003900000 */
[----:B------:R-:W3:Y:S02]  /*ede0*/  @!P3 SYNCS.PHASECHK.TRANS64 P3, [R11+URZ+0x80], R12 ;  /* 0x0000800c0b00b5a7 */ /* 0x000ee4000806007f */
[----:B---3--:R-:W-:Y:S05]  /*edf0*/  @!P3 BRA `(.L_x_99) ;  /* 0xfffffffc00f0b947 */ /* 0x008fea000383ffff */
[----:B------:R-:W-:Y:S05]  /*ee00*/  BRA `(.L_x_246) ;  /* 0xffffff9c00287947 */ /* 0x000fea000383ffff */
.L_x_110:
[----:B--2---:R2:W3:Y:S02]  /*ee10*/  SYNCS.PHASECHK.TRANS64.TRYWAIT P3, [R11+URZ+0x80], R12 ;  /* 0x0000800c0b0075a7 */ /* 0x0044e4000806017f */
[----:B---3--:R-:W-:Y:S05]  /*ee20*/  @!P3 NANOSLEEP.SYNCS 0x989680 ;  /* 0x009896800000b95d */ /* 0x008fea0003900000 */
[----:B------:R-:W3:Y:S02]  /*ee30*/  @!P3 SYNCS.PHASECHK.TRANS64 P3, [R11+URZ+0x80], R12 ;  /* 0x0000800c0b00b5a7 */ /* 0x000ee4000806007f */
[----:B---3--:R-:W-:Y:S05]  /*ee40*/  @!P3 BRA `(.L_x_110) ;  /* 0xfffffffc00f0b947 */ /* 0x008fea000383ffff */
[----:B------:R-:W-:Y:S05]  /*ee50*/  BRA `(.L_x_247) ;  /* 0xffffffa400807947 */ /* 0x000fea000383ffff */
.L_x_121:
[----:B--2---:R2:W3:Y:S02]  /*ee60*/  SYNCS.PHASECHK.TRANS64.TRYWAIT P3, [R11+URZ+0x80], R12 ;  /* 0x0000800c0b0075a7 */ /* 0x0044e4000806017f */
[----:B---3--:R-:W-:Y:S05]  /*ee70*/  @!P3 NANOSLEEP.SYNCS 0x989680 ;  /* 0x009896800000b95d */ /* 0x008fea0003900000 */
[----:B------:R-:W3:Y:S02]  /*ee80*/  @!P3 SYNCS.PHASECHK.TRANS64 P3, [R11+URZ+0x80], R12 ;  /* 0x0000800c0b00b5a7 */ /* 0x000ee4000806007f */
[----:B---3--:R-:W-:Y:S05]  /*ee90*/  @!P3 BRA `(.L_x_121) ;  /* 0xfffffffc00f0b947 */ /* 0x008fea000383ffff */
[----:B------:R-:W-:Y:S05]  /*eea0*/  BRA `(.L_x_248) ;  /* 0xffffffb000187947 */ /* 0x000fea000383ffff */
.L_x_132:
[----:B--2---:R2:W3:Y:S02]  /*eeb0*/  SYNCS.PHASECHK.TRANS64.TRYWAIT P0, [R12+URZ+0x80], R11 ;  /* 0x0000800b0c0075a7 */ /* 0x0044e4000800017f */
[----:B---3--:R-:W-:Y:S05]  /*eec0*/  @!P0 NANOSLEEP.SYNCS 0x989680 ;  /* 0x009896800000895d */ /* 0x008fea0003900000 */
[----:B------:R-:W3:Y:S02]  /*eed0*/  @!P0 SYNCS.PHASECHK.TRANS64 P0, [R12+URZ+0x80], R11 ;  /* 0x0000800b0c0085a7 */ /* 0x000ee4000800007f */
[----:B---3--:R-:W-:Y:S05]  /*eee0*/  @!P0 BRA `(.L_x_132) ;  /* 0xfffffffc00f08947 */ /* 0x008fea000383ffff */
[----:B------:R-:W-:Y:S05]  /*eef0*/  BRA `(.L_x_249) ;  /* 0xffffffb800707947 */ /* 0x000fea000383ffff */
.L_x_148:
[----:B-1----:R-:W-:-:S04]  /*ef00*/  MOV R3, UR4 ;  /* 0x0000000400037c02 */ /* 0x002fc80008000f00 */
[----:B------:R1:W2:Y:S03]  /*ef10*/  SYNCS.PHASECHK.TRANS64.TRYWAIT P0, [R3+URZ+0xc8], R0 ;  /* 0x0000c800030075a7 */ /* 0x0002a6000800017f */
[----:B--2---:R-:W-:Y:S05]  /*ef20*/  @!P0 NANOSLEEP.SYNCS 0x989680 ;  /* 0x009896800000895d */ /* 0x004fea0003900000 */
[----:B------:R-:W2:Y:S02]  /*ef30*/  @!P0 SYNCS.PHASECHK.TRANS64 P0, [R3+URZ+0xc8], R0 ;  /* 0x0000c800030085a7 */ /* 0x000ea4000800007f */
[----:B--2---:R-:W-:Y:S05]  /*ef40*/  @!P0 BRA `(.L_x_148) ;  /* 0xfffffffc00ec8947 */ /* 0x004fea000383ffff */
[----:B------:R-:W-:Y:S05]  /*ef50*/  BRA `(.L_x_147) ;  /* 0xffffffd000487947 */ /* 0x000fea000383ffff */
.L_x_157:
[----:B-1----:R-:W-:-:S04]  /*ef60*/  MOV R3, UR13 ;  /* 0x0000000d00037c02 */ /* 0x002fc80008000f00 */
[----:B------:R1:W2:Y:S03]  /*ef70*/  SYNCS.PHASECHK.TRANS64.TRYWAIT P2, [R3+URZ+0xa0], R2 ;  /* 0x0000a002030075a7 */ /* 0x0002a6000804017f */
[----:B--2---:R-:W-:Y:S05]  /*ef80*/  @!P2 NANOSLEEP.SYNCS 0x989680 ;  /* 0x009896800000a95d */ /* 0x004fea0003900000 */
[----:B------:R-:W2:Y:S02]  /*ef90*/  @!P2 SYNCS.PHASECHK.TRANS64 P2, [R3+URZ+0xa0], R2 ;  /* 0x0000a0020300a5a7 */ /* 0x000ea4000804007f */
[----:B--2---:R-:W-:Y:S05]  /*efa0*/  @!P2 BRA `(.L_x_157) ;  /* 0xfffffffc00eca947 */ /* 0x004fea000383ffff */
[----:B------:R-:W-:Y:S05]  /*efb0*/  BRA `(.L_x_250) ;  /* 0xffffffd4003c7947 */ /* 0x000fea000383ffff */
.L_x_163:
[----:B-12---:R-:W-:-:S04]  /*efc0*/  IMAD.U32 R3, RZ, RZ, UR13 ;  /* 0x0000000dff037e24 */ /* 0x006fc8000f8e00ff */
[----:B------:R1:W2:Y:S03]  /*efd0*/  SYNCS.PHASECHK.TRANS64.TRYWAIT P2, [R3+URZ+0xa8], R2 ;  /* 0x0000a802030075a7 */ /* 0x0002a6000804017f */
[----:B--2---:R-:W-:Y:S05]  /*efe0*/  @!P2 NANOSLEEP.SYNCS 0x989680 ;  /* 0x009896800000a95d */ /* 0x004fea0003900000 */
[----:B------:R-:W2:Y:S02]  /*eff0*/  @!P2 SYNCS.PHASECHK.TRANS64 P2, [R3+URZ+0xa8], R2 ;  /* 0x0000a8020300a5a7 */ /* 0x000ea4000804007f */
[----:B--2---:R-:W-:Y:S05]  /*f000*/  @!P2 BRA `(.L_x_163) ;  /* 0xfffffffc00eca947 */ /* 0x004fea000383ffff */
[----:B------:R-:W-:Y:S05]  /*f010*/  BRA `(.L_x_251) ;  /* 0xffffffd400847947 */ /* 0x000fea000383ffff */
.L_x_169:
[----:B-123--:R-:W-:-:S04]  /*f020*/  MOV R3, UR13 ;  /* 0x0000000d00037c02 */ /* 0x00efc80008000f00 */
[----:B------:R1:W2:Y:S03]  /*f030*/  SYNCS.PHASECHK.TRANS64.TRYWAIT P2, [R3+URZ+0xb0], R2 ;  /* 0x0000b002030075a7 */ /* 0x0002a6000804017f */
[----:B--2---:R-:W-:Y:S05]  /*f040*/  @!P2 NANOSLEEP.SYNCS 0x989680 ;  /* 0x009896800000a95d */ /* 0x004fea0003900000 */
[----:B------:R-:W2:Y:S02]  /*f050*/  @!P2 SYNCS.PHASECHK.TRANS64 P2, [R3+URZ+0xb0], R2 ;  /* 0x0000b0020300a5a7 */ /* 0x000ea4000804007f */
[----:B--2---:R-:W-:Y:S05]  /*f060*/  @!P2 BRA `(.L_x_169) ;  /* 0xfffffffc00eca947 */ /* 0x004fea000383ffff */
[----:B------:R-:W-:Y:S05]  /*f070*/  BRA `(.L_x_252) ;  /* 0xffffffd400d87947 */ /* 0x000fea000383ffff */
.L_x_175:
[----:B-1234-:R-:W-:-:S04]  /*f080*/  MOV R3, UR13 ;  /* 0x0000000d00037c02 */ /* 0x01efc80008000f00 */
[----:B------:R1:W2:Y:S03]  /*f090*/  SYNCS.PHASECHK.TRANS64.TRYWAIT P2, [R3+URZ+0xb8], R2 ;  /* 0x0000b802030075a7 */ /* 0x0002a6000804017f */
[----:B--2---:R-:W-:Y:S05]  /*f0a0*/  @!P2 NANOSLEEP.SYNCS 0x989680 ;  /* 0x009896800000a95d */ /* 0x004fea0003900000 */
[----:B------:R-:W2:Y:S02]  /*f0b0*/  @!P2 SYNCS.PHASECHK.TRANS64 P2, [R3+URZ+0xb8], R2 ;  /* 0x0000b8020300a5a7 */ /* 0x000ea4000804007f */
[----:B--2---:R-:W-:Y:S05]  /*f0c0*/  @!P2 BRA `(.L_x_175) ;  /* 0xfffffffc00eca947 */ /* 0x004fea000383ffff */
[----:B------:R-:W-:Y:S05]  /*f0d0*/  BRA `(.L_x_253) ;  /* 0xffffffd800247947 */ /* 0x000fea000383ffff */
.L_x_181:
[----:B-1234-:R-:W-:-:S04]  /*f0e0*/  IMAD.U32 R3, RZ, RZ, UR13 ;  /* 0x0000000dff037e24 */ /* 0x01efc8000f8e00ff */
[----:B------:R1:W2:Y:S03]  /*f0f0*/  SYNCS.PHASECHK.TRANS64.TRYWAIT P2, [R3+URZ+0xa0], R2 ;  /* 0x0000a002030075a7 */ /* 0x0002a6000804017f */
[----:B--2---:R-:W-:Y:S05]  /*f100*/  @!P2 NANOSLEEP.SYNCS 0x989680 ;  /* 0x009896800000a95d */ /* 0x004fea0003900000 */
[----:B------:R-:W2:Y:S02]  /*f110*/  @!P2 SYNCS.PHASECHK.TRANS64 P2, [R3+URZ+0xa0], R2 ;  /* 0x0000a0020300a5a7 */ /* 0x000ea4000804007f */
[----:B--2---:R-:W-:Y:S05]  /*f120*/  @!P2 BRA `(.L_x_181) ;  /* 0xfffffffc00eca947 */ /* 0x004fea000383ffff */
[----:B------:R-:W-:Y:S05]  /*f130*/  BRA `(.L_x_254) ;  /* 0xffffffd800787947 */ /* 0x000fea000383ffff */
.L_x_187:
[----:B-1234-:R-:W-:-:S04]  /*f140*/  MOV R3, UR13 ;  /* 0x0000000d00037c02 */ /* 0x01efc80008000f00 */
[----:B------:R1:W2:Y:S03]  /*f150*/  SYNCS.PHASECHK.TRANS64.TRYWAIT P2, [R3+URZ+0xa8], R2 ;  /* 0x0000a802030075a7 */ /* 0x0002a6000804017f */
[----:B--2---:R-:W-:Y:S05]  /*f160*/  @!P2 NANOSLEEP.SYNCS 0x989680 ;  /* 0x009896800000a95d */ /* 0x004fea0003900000 */
[----:B------:R-:W2:Y:S02]  /*f170*/  @!P2 SYNCS.PHASECHK.TRANS64 P2, [R3+URZ+0xa8], R2 ;  /* 0x0000a8020300a5a7 */ /* 0x000ea4000804007f */
[----:B--2---:R-:W-:Y:S05]  /*f180*/  @!P2 BRA `(.L_x_187) ;  /* 0xfffffffc00eca947 */ /* 0x004fea000383ffff */
[----:B------:R-:W-:Y:S05]  /*f190*/  BRA `(.L_x_255) ;  /* 0xffffffd800b87947 */ /* 0x000fea000383ffff */
.L_x_193:
[----:B-1234-:R-:W-:-:S04]  /*f1a0*/  MOV R3, UR13 ;  /* 0x0000000d00037c02 */ /* 0x01efc80008000f00 */
[----:B------:R1:W2:Y:S03]  /*f1b0*/  SYNCS.PHASECHK.TRANS64.TRYWAIT P2, [R3+URZ+0xb0], R2 ;  /* 0x0000b002030075a7 */ /* 0x0002a6000804017f */
[----:B--2---:R-:W-:Y:S05]  /*f1c0*/  @!P2 NANOSLEEP.SYNCS 0x989680 ;  /* 0x009896800000a95d */ /* 0x004fea0003900000 */
[----:B------:R-:W2:Y:S02]  /*f1d0*/  @!P2 SYNCS.PHASECHK.TRANS64 P2, [R3+URZ+0xb0], R2 ;  /* 0x0000b0020300a5a7 */ /* 0x000ea4000804007f */
[----:B--2---:R-:W-:Y:S05]  /*f1e0*/  @!P2 BRA `(.L_x_193) ;  /* 0xfffffffc00eca947 */ /* 0x004fea000383ffff */
[----:B------:R-:W-:Y:S05]  /*f1f0*/  BRA `(.L_x_256) ;  /* 0xffffffdc00007947 */ /* 0x000fea000383ffff */
.L_x_199:
[----:B-1234-:R-:W-:-:S04]  /*f200*/  IMAD.U32 R3, RZ, RZ, UR13 ;  /* 0x0000000dff037e24 */ /* 0x01efc8000f8e00ff */
[----:B------:R1:W2:Y:S03]  /*f210*/  SYNCS.PHASECHK.TRANS64.TRYWAIT P2, [R3+URZ+0xb8], R2 ;  /* 0x0000b802030075a7 */ /* 0x0002a6000804017f */
[----:B--2---:R-:W-:Y:S05]  /*f220*/  @!P2 NANOSLEEP.SYNCS 0x989680 ;  /* 0x009896800000a95d */ /* 0x004fea0003900000 */
[----:B------:R-:W2:Y:S02]  /*f230*/  @!P2 SYNCS.PHASECHK.TRANS64 P2, [R3+URZ+0xb8], R2 ;  /* 0x0000b8020300a5a7 */ /* 0x000ea4000804007f */
[----:B--2---:R-:W-:Y:S05]  /*f240*/  @!P2 BRA `(.L_x_199) ;  /* 0xfffffffc00eca947 */ /* 0x004fea000383ffff */
[----:B------:R-:W-:Y:S05]  /*f250*/  BRA `(.L_x_257) ;  /* 0xffffffdc003c7947 */ /* 0x000fea000383ffff */
.L_x_211:
[----:B-1----:R1:W2:Y:S02]  /*f260*/  SYNCS.PHASECHK.TRANS64.TRYWAIT P1, [R0+URZ+0xa0], R3 ;  /* 0x0000a003000075a7 */ /* 0x0022a4000802017f */
[----:B--2---:R-:W-:Y:S05]  /*f270*/  @!P1 NANOSLEEP.SYNCS 0x989680 ;  /* 0x009896800000995d */ /* 0x004fea0003900000 */
[----:B------:R-:W2:Y:S02]  /*f280*/  @!P1 SYNCS.PHASECHK.TRANS64 P1, [R0+URZ+0xa0], R3 ;  /* 0x0000a003000095a7 */ /* 0x000ea4000802007f */
[----:B--2---:R-:W-:Y:S05]  /*f290*/  @!P1 BRA `(.L_x_211) ;  /* 0xfffffffc00f09947 */ /* 0x004fea000383ffff */
[----:B------:R-:W-:Y:S05]  /*f2a0*/  BRA `(.L_x_258) ;  /* 0xffffffe400487947 */ /* 0x000fea000383ffff */
.L_x_213:
[----:B--2---:R2:W3:Y:S02]  /*f2b0*/  SYNCS.PHASECHK.TRANS64.TRYWAIT P1, [R0+URZ+0xa8], R3 ;  /* 0x0000a803000075a7 */ /* 0x0044e4000802017f */
[----:B---3--:R-:W-:Y:S05]  /*f2c0*/  @!P1 NANOSLEEP.SYNCS 0x989680 ;  /* 0x009896800000995d */ /* 0x008fea0003900000 */
[----:B------:R-:W3:Y:S02]  /*f2d0*/  @!P1 SYNCS.PHASECHK.TRANS64 P1, [R0+URZ+0xa8], R3 ;  /* 0x0000a803000095a7 */ /* 0x000ee4000802007f */
[----:B---3--:R-:W-:Y:S05]  /*f2e0*/  @!P1 BRA `(.L_x_213) ;  /* 0xfffffffc00f09947 */ /* 0x008fea000383ffff */
[----:B------:R-:W-:Y:S05]  /*f2f0*/  BRA `(.L_x_259) ;  /* 0xffffffe400447947 */ /* 0x000fea000383ffff */
.L_x_215:
[----:B---3--:R3:W4:Y:S02]  /*f300*/  SYNCS.PHASECHK.TRANS64.TRYWAIT P1, [R0+URZ+0xb0], R3 ;  /* 0x0000b003000075a7 */ /* 0x008724000802017f */
[----:B----4-:R-:W-:Y:S05]  /*f310*/  @!P1 NANOSLEEP.SYNCS 0x989680 ;  /* 0x009896800000995d */ /* 0x010fea0003900000 */
[----:B------:R-:W4:Y:S02]  /*f320*/  @!P1 SYNCS.PHASECHK.TRANS64 P1, [R0+URZ+0xb0], R3 ;  /* 0x0000b003000095a7 */ /* 0x000f24000802007f */
[----:B----4-:R-:W-:Y:S05]  /*f330*/  @!P1 BRA `(.L_x_215) ;  /* 0xfffffffc00f09947 */ /* 0x010fea000383ffff */
[----:B------:R-:W-:Y:S05]  /*f340*/  BRA `(.L_x_260) ;  /* 0xffffffe400407947 */ /* 0x000fea000383ffff */
.L_x_219:
[----:B------:R-:W-:Y:S01]  /*f350*/  BSSY B1, `(.L_x_261) ;  /* 0x0000006000017945 */ /* 0x000fe20003800000 */
[----:B------:R-:W-:-:S07]  /*f360*/  MOV R15, 0xffffffff ;  /* 0xffffffff000f7802 */ /* 0x000fce0000000f00 */
[----:B------:R-:W-:Y:S05]  /*f370*/  WARPSYNC.COLLECTIVE R15, `(.L_x_262) ;  /* 0x000000000f0c7348 */ /* 0x000fea0003c00000 */
[----:B------:R-:W-:Y:S02]  /*f380*/  ELECT P6, UR62, PT ;  /* 0x00000000003e782f */ /* 0x000fe400038c0000 */
[----:B------:R-:W-:Y:S01]  /*f390*/  MOV R14, UR62 ;  /* 0x0000003e000e7c02 */ /* 0x000fe20008000f00 */
[----:B------:R-:W-:Y:S10]  /*f3a0*/  ENDCOLLECTIVE ;  /* 0x000000000000791b */ /* 0x000ff40003800000 */
.L_x_262:
[----:B------:R-:W-:Y:S05]  /*f3b0*/  BSYNC B1 ;  /* 0x0000000000017941 */ /* 0x000fea0003800000 */
.L_x_261:
[----:B------:R-:W-:Y:S01]  /*f3c0*/  PLOP3.LUT P0, PT, P6, PT, PT, 0x80, 0x0 ;  /* 0x000000000000781c */ /* 0x000fe2000370f070 */
[----:B------:R-:W-:-:S12]  /*f3d0*/  BRA `(.L_x_263) ;  /* 0xffffffe400c07947 */ /* 0x000fd8000383ffff */
.L_x_222:
[----:B-1----:R1:W3:Y:S02]  /*f3e0*/  SYNCS.PHASECHK.TRANS64.TRYWAIT P0, [R12+URZ+0x40], R5 ;  /* 0x000040050c0075a7 */ /* 0x0022e4000800017f */
[----:B---3--:R-:W-:Y:S05]  /*f3f0*/  @!P0 NANOSLEEP.SYNCS 0x989680 ;  /* 0x009896800000895d */ /* 0x008fea0003900000 */
[----:B------:R-:W3:Y:S02]  /*f400*/  @!P0 SYNCS.PHASECHK.TRANS64 P0, [R12+URZ+0x40], R5 ;  /* 0x000040050c0085a7 */ /* 0x000ee4000800007f */
[----:B---3--:R-:W-:Y:S05]  /*f410*/  @!P0 BRA `(.L_x_222) ;  /* 0xfffffffc00f08947 */ /* 0x008fea000383ffff */
[----:B------:R-:W-:Y:S05]  /*f420*/  BRA `(.L_x_264) ;  /* 0xffffffe400fc7947 */ /* 0x000fea000383ffff */
.L_x_230:
[----:B------:R-:W-:Y:S01]  /*f430*/  BSSY B0, `(.L_x_265) ;  /* 0x0000006000007945 */ /* 0x000fe20003800000 */
[----:B------:R-:W-:-:S07]  /*f440*/  MOV R15, 0xffffffff ;  /* 0xffffffff000f7802 */ /* 0x000fce0000000f00 */
[----:B------:R-:W-:Y:S05]  /*f450*/  WARPSYNC.COLLECTIVE R15, `(.L_x_266) ;  /* 0x000000000f0c7348 */ /* 0x000fea0003c00000 */
[----:B------:R-:W-:Y:S02]  /*f460*/  ELECT P6, UR62, PT ;  /* 0x00000000003e782f */ /* 0x000fe400038c0000 */
[----:B------:R-:W-:Y:S01]  /*f470*/  MOV R14, UR62 ;  /* 0x0000003e000e7c02 */ /* 0x000fe20008000f00 */
[----:B------:R-:W-:Y:S10]  /*f480*/  ENDCOLLECTIVE ;  /* 0x000000000000791b */ /* 0x000ff40003800000 */
.L_x_266:
[----:B------:R-:W-:Y:S05]  /*f490*/  BSYNC B0 ;  /* 0x0000000000007941 */ /* 0x000fea0003800000 */
.L_x_265:
[----:B------:R-:W-:Y:S01]  /*f4a0*/  PLOP3.LUT P0, PT, P6, PT, PT, 0x80, 0x0 ;  /* 0x000000000000781c */ /* 0x000fe2000370f070 */
[----:B------:R-:W-:-:S12]  /*f4b0*/  BRA `(.L_x_267) ;  /* 0xfffffff000787947 */ /* 0x000fd8000383ffff */
.L_x_234:
[----:B-1----:R1:W2:Y:S02]  /*f4c0*/  SYNCS.PHASECHK.TRANS64.TRYWAIT P0, [R5+URZ], R2 ;  /* 0x00000002050075a7 */ /* 0x0022a4000800017f */
[----:B--2---:R-:W-:Y:S05]  /*f4d0*/  @!P0 NANOSLEEP.SYNCS 0x989680 ;  /* 0x009896800000895d */ /* 0x004fea0003900000 */
[----:B------:R-:W2:Y:S02]  /*f4e0*/  @!P0 SYNCS.PHASECHK.TRANS64 P0, [R5+URZ], R2 ;  /* 0x00000002050085a7 */ /* 0x000ea4000800007f */
[----:B--2---:R-:W-:Y:S05]  /*f4f0*/  @!P0 BRA `(.L_x_234) ;  /* 0xfffffffc00f08947 */ /* 0x004fea000383ffff */
[----:B------:R-:W-:Y:S05]  /*f500*/  BRA `(.L_x_268) ;  /* 0xfffffff000bc7947 */ /* 0x000fea000383ffff */
.L_x_235:
[----:B-1----:R1:W2:Y:S02]  /*f510*/  SYNCS.PHASECHK.TRANS64.TRYWAIT P0, [R7+URZ], R4 ;  /* 0x00000004070075a7 */ /* 0x0022a4000800017f */
[----:B--2---:R-:W-:Y:S05]  /*f520*/  @!P0 NANOSLEEP.SYNCS 0x989680 ;  /* 0x009896800000895d */ /* 0x004fea0003900000 */
[----:B------:R-:W2:Y:S02]  /*f530*/  @!P0 SYNCS.PHASECHK.TRANS64 P0, [R7+URZ], R4 ;  /* 0x00000004070085a7 */ /* 0x000ea4000800007f */
[----:B--2---:R-:W-:Y:S05]  /*f540*/  @!P0 BRA `(.L_x_235) ;  /* 0xfffffffc00f08947 */ /* 0x004fea000383ffff */
[----:B------:R-:W-:Y:S05]  /*f550*/  BRA `(.L_x_269) ;  /* 0xfffffff000cc7947 */ /* 0x000fea000383ffff */
.L_x_236:
[----:B-1----:R1:W2:Y:S02]  /*f560*/  SYNCS.PHASECHK.TRANS64.TRYWAIT P0, [R6+URZ], R5 ;  /* 0x00000005060075a7 */ /* 0x0022a4000800017f */
[----:B--2---:R-:W-:Y:S05]  /*f570*/  @!P0 NANOSLEEP.SYNCS 0x989680 ;  /* 0x009896800000895d */ /* 0x004fea0003900000 */
[----:B------:R-:W2:Y:S02]  /*f580*/  @!P0 SYNCS.PHASECHK.TRANS64 P0, [R6+URZ], R5 ;  /* 0x00000005060085a7 */ /* 0x000ea4000800007f */
[----:B--2---:R-:W-:Y:S05]  /*f590*/  @!P0 BRA `(.L_x_236) ;  /* 0xfffffffc00f08947 */ /* 0x004fea000383ffff */
[----:B------:R-:W-:Y:S05]  /*f5a0*/  BRA `(.L_x_270) ;  /* 0xfffffff000dc7947 */ /* 0x000fea000383ffff */
.L_x_237:
[----:B-1----:R1:W2:Y:S02]  /*f5b0*/  SYNCS.PHASECHK.TRANS64.TRYWAIT P0, [R7+URZ], R4 ;  /* 0x00000004070075a7 */ /* 0x0022a4000800017f */
[----:B--2---:R-:W-:Y:S05]  /*f5c0*/  @!P0 NANOSLEEP.SYNCS 0x989680 ;  /* 0x009896800000895d */ /* 0x004fea0003900000 */
[----:B------:R-:W2:Y:S02]  /*f5d0*/  @!P0 SYNCS.PHASECHK.TRANS64 P0, [R7+URZ], R4 ;  /* 0x00000004070085a7 */ /* 0x000ea4000800007f */
[----:B--2---:R-:W-:Y:S05]  /*f5e0*/  @!P0 BRA `(.L_x_237) ;  /* 0xfffffffc00f08947 */ /* 0x004fea000383ffff */
[----:B------:R-:W-:Y:S05]  /*f5f0*/  BRA `(.L_x_271) ;  /* 0xfffffff000ec7947 */ /* 0x000fea000383ffff */
.L_x_238:
[----:B-1----:R1:W2:Y:S02]  /*f600*/  SYNCS.PHASECHK.TRANS64.TRYWAIT P0, [R6+URZ], R5 ;  /* 0x00000005060075a7 */ /* 0x0022a4000800017f */
[----:B--2---:R-:W-:Y:S05]  /*f610*/  @!P0 NANOSLEEP.SYNCS 0x989680 ;  /* 0x009896800000895d */ /* 0x004fea0003900000 */
[----:B------:R-:W2:Y:S02]  /*f620*/  @!P0 SYNCS.PHASECHK.TRANS64 P0, [R6+URZ], R5 ;  /* 0x00000005060085a7 */ /* 0x000ea4000800007f */
[----:B--2---:R-:W-:Y:S05]  /*f630*/  @!P0 BRA `(.L_x_238) ;  /* 0xfffffffc00f08947 */ /* 0x004fea000383ffff */
[----:B------:R-:W-:Y:S05]  /*f640*/  BRA `(.L_x_272) ;  /* 0xfffffff000fc7947 */ /* 0x000fea000383ffff */
.L_x_239:
[----:B-1----:R1:W2:Y:S02]  /*f650*/  SYNCS.PHASECHK.TRANS64.TRYWAIT P0, [R7+URZ], R4 ;  /* 0x00000004070075a7 */ /* 0x0022a4000800017f */
[----:B--2---:R-:W-:Y:S05]  /*f660*/  @!P0 NANOSLEEP.SYNCS 0x989680 ;  /* 0x009896800000895d */ /* 0x004fea0003900000 */
[----:B------:R-:W2:Y:S02]  /*f670*/  @!P0 SYNCS.PHASECHK.TRANS64 P0, [R7+URZ], R4 ;  /* 0x00000004070085a7 */ /* 0x000ea4000800007f */
[----:B--2---:R-:W-:Y:S05]  /*f680*/  @!P0 BRA `(.L_x_239) ;  /* 0xfffffffc00f08947 */ /* 0x004fea000383ffff */
[----:B------:R-:W-:Y:S05]  /*f690*/  BRA `(.L_x_273) ;  /* 0xfffffff4000c7947 */ /* 0x000fea000383ffff */
.L_x_240:
[----:B--2---:R2:W3:Y:S02]  /*f6a0*/  SYNCS.PHASECHK.TRANS64.TRYWAIT P0, [R6+URZ], R5 ;  /* 0x00000005060075a7 */ /* 0x0044e4000800017f */
[----:B---3--:R-:W-:Y:S05]  /*f6b0*/  @!P0 NANOSLEEP.SYNCS 0x989680 ;  /* 0x009896800000895d */ /* 0x008fea0003900000 */
[----:B------:R-:W3:Y:S02]  /*f6c0*/  @!P0 SYNCS.PHASECHK.TRANS64 P0, [R6+URZ], R5 ;  /* 0x00000005060085a7 */ /* 0x000ee4000800007f */
[----:B---3--:R-:W-:Y:S05]  /*f6d0*/  @!P0 BRA `(.L_x_240) ;  /* 0xfffffffc00f08947 */ /* 0x008fea000383ffff */
[----:B------:R-:W-:Y:S05]  /*f6e0*/  BRA `(.L_x_274) ;  /* 0xfffffff400147947 */ /* 0x000fea000383ffff */
.L_x_275:
[----:B------:R-:W-:-:S00]  /*f6f0*/  BRA `(.L_x_275) ;  /* 0xfffffffc00fc7947 */ /* 0x000fc0000383ffff */
[----:B------:R-:W-:-:S00]  /*f700*/  NOP ;  /* 0x0000000000007918 */ /* 0x000fc00000000000 */
[----:B------:R-:W-:-:S00]  /*f710*/  NOP ;  /* 0x0000000000007918 */ /* 0x000fc00000000000 */
[----:B------:R-:W-:-:S00]  /*f720*/  NOP ;  /* 0x0000000000007918 */ /* 0x000fc00000000000 */
[----:B------:R-:W-:-:S00]  /*f730*/  NOP ;  /* 0x0000000000007918 */ /* 0x000fc00000000000 */
[----:B------:R-:W-:-:S00]  /*f740*/  NOP ;  /* 0x0000000000007918 */ /* 0x000fc00000000000 */
[----:B------:R-:W-:-:S00]  /*f750*/  NOP ;  /* 0x0000000000007918 */ /* 0x000fc00000000000 */
[----:B------:R-:W-:-:S00]  /*f760*/  NOP ;  /* 0x0000000000007918 */ /* 0x000fc00000000000 */
[----:B------:R-:W-:-:S00]  /*f770*/  NOP ;  /* 0x0000000000007918 */ /* 0x000fc00000000000 */
.L_x_276:


//--------------------- .nv.global.init           --------------------------
	.section	.nv.global.init,"aw",@progbits
.nv.global.init:
	.type		$str$24,@object
	.size		$str$24,($str$25 - $str$24)
$str$24:
        /*0000*/ 	.byte	0x28, 0x61, 0x64, 0x64, 0x72, 0x65, 0x73, 0x73, 0x20, 0x26, 0x20, 0x6d, 0x61, 0x73, 0x6b, 0x29
        /*0010*/ 	.byte	0x20, 0x3d, 0x3d, 0x20, 0x30, 0x00
	.type		$str$25,@object
	.size		$str$25,(__unnamed_1 - $str$25)
$str$25:
        /*0016*/ 	.byte	0x2f, 0x74, 0x6d, 0x70, 0x2f, 0x63, 0x75, 0x74, 0x6c, 0x61, 0x73, 0x73, 0x5f, 0x73, 0x77, 0x65
        /*0026*/ 	.byte	0x65, 0x70, 0x5f, 0x73, 0x72, 0x63, 0x2f, 0x69, 0x6e, 0x63, 0x6c, 0x75, 0x64, 0x65, 0x2f, 0x63
        /*0036*/ 	.byte	0x75, 0x74, 0x65, 0x2f, 0x70, 0x6f, 0x69, 0x6e, 0x74, 0x65, 0x72, 0x5f, 0x66, 0x6c, 0x61, 0x67
        /*0046*/ 	.byte	0x67, 0x65, 0x64, 0x2e, 0x68, 0x70, 0x70, 0x00
	.type		__unnamed_1,@object
	.size		__unnamed_1,(__unnamed_2 - __unnamed_1)
__unnamed_1:
        /* <DEDUP_REMOVED lines=28> */
        /*020e*/ 	.byte	0x3a, 0x43, 0x3c, 0x34, 0x30, 0x39, 0x36, 0x3e, 0x3e, 0x3e, 0x3e, 0x3e, 0x5d, 0x00
	.type		__unnamed_2,@object
	.size		__unnamed_2,(.L_1 - __unnamed_2)
__unnamed_2:
        /* <DEDUP_REMOVED lines=29> */
.L_1:


//--------------------- .nv.shared._ZN7cutlass13device_kernelINS_4gemm6kernel13GemmUniversalIN4cute5tupleIJiiiiEEENS1_10collective13CollectiveMmaINS1_37MainloopSm90TmaGmmaWarpSpecializedFP8ILi8ENS5_IJNS4_1CILi2EEENSA_ILi1EEESC_EEENS1_35KernelTmaWarpSpecializedCooperativeEEENS5_IJNSA_ILi256EEENSA_ILi128EEENSA_ILi64EEEEEENS_12float_e4m3_tENS5_IJlSC_lEEESK_SL_NS4_8TiledMMAINS4_8MMA_AtomIJNS4_4SM904GMMA31MMA_64x128x32_F32E4M3E4M3_SS_TNILNSP_7ScaleInE1ELSR_1EEEEEENS4_6LayoutISD_NS5_IJSC_NSA_ILi0EEESV_EEEEENS5_IJNS4_10UnderscoreESY_SY_EEEEENS4_13SM90_TMA_LOADENS4_14ComposedLayoutINS4_7SwizzleILi2ELi4ELi3EEENS4_18smem_ptr_flag_bitsILi8EEENSU_INS5_IJNSA_ILi8EEESI_EEENS5_IJSI_SC_EEEEEEEvNS4_8identityENS4_23SM90_TMA_LOAD_MULTICASTES1B_vS1C_EENS_8epilogue10collective18CollectiveEpilogueINS1F_22Sm90TmaWarpSpecializedILi4ELi2ELi16ELb0ELb0EEEJSJ_NS5_IJSH_NSA_ILi32EEEEEESK_SL_SK_SL_NS1F_6fusion15FusionCallbacksIS1J_NS1M_13LinCombEltActINS1F_6thread4ReLuESK_fSK_fLNS_15FloatRoundStyleE2EEESJ_S1L_JEEES11_NS12_INS13_ILi1ELi4ELi3EEES16_NSU_INS5_IJS17_S1K_EEENS5_IJS1K_SC_EEEEEEENS4_39AutoVectorizingCopyWithAssumedAlignmentILi128EEENS4_14SM90_TMA_STOREES1Y_S20_NS4_9Copy_AtomIJNS4_17SM90_U32x4_STSM_NENS_6half_tEEEEvEEEvvEEEEvNT_6ParamsE --------------------------
	.section	.nv.shared._ZN7cutlass13device_kernelINS_4gemm6kernel13GemmUniversalIN4cute5tupleIJiiiiEEENS1_10collective13CollectiveMmaINS1_37MainloopSm90TmaGmmaWarpSpecializedFP8ILi8ENS5_IJNS4_1CILi2EEENSA_ILi1EEESC_EEENS1_35KernelTmaWarpSpecializedCooperativeEEENS5_IJNSA_ILi256EEENSA_ILi128EEENSA_ILi64EEEEEENS_12float_e4m3_tENS5_IJlSC_lEEESK_SL_NS4_8TiledMMAINS4_8MMA_AtomIJNS4_4SM904GMMA31MMA_64x128x32_F32E4M3E4M3_SS_TNILNSP_7ScaleInE1ELSR_1EEEEEENS4_6LayoutISD_NS5_IJSC_NSA_ILi0EEESV_EEEEENS5_IJNS4_10UnderscoreESY_SY_EEEEENS4_13SM90_TMA_LOADENS4_14ComposedLayoutINS4_7SwizzleILi2ELi4ELi3EEENS4_18smem_ptr_flag_bitsILi8EEENSU_INS5_IJNSA_ILi8EEESI_EEENS5_IJSI_SC_EEEEEEEvNS4_8identityENS4_23SM90_TMA_LOAD_MULTICASTES1B_vS1C_EENS_8epilogue10collective18CollectiveEpilogueINS1F_22Sm90TmaWarpSpecializedILi4ELi2ELi16ELb0ELb0EEEJSJ_NS5_IJSH_NSA_ILi32EEEEEESK_SL_SK_SL_NS1F_6fusion15FusionCallbacksIS1J_NS1M_13LinCombEltActINS1F_6thread4ReLuESK_fSK_fLNS_15FloatRoundStyleE2EEESJ_S1L_JEEES11_NS12_INS13_ILi1ELi4ELi3EEES16_NSU_INS5_IJS17_S1K_EEENS5_IJS1K_SC_EEEEEEENS4_39AutoVectorizingCopyWithAssumedAlignmentILi128EEENS4_14SM90_TMA_STOREES1Y_S20_NS4_9Copy_AtomIJNS4_17SM90_U32x4_STSM_NENS_6half_tEEEEvEEEvvEEEEvNT_6ParamsE,"aw",@nobits
	.sectionflags	@""
	.align	16
	.zero		1024


//--------------------- .nv.shared.reserved.0     --------------------------
	.section	.nv.shared.reserved.0,"aw",@nobits
	.weak		__nv_reservedSMEM_offset_0_alias
	.size		__nv_reservedSMEM_offset_0_alias, 0, 0
	.other		__nv_reservedSMEM_offset_0_alias,@"STO_CUDA_RESERVED_SHARED STV_DEFAULT"
__nv_reservedSMEM_offset_0_alias:
	.zero		0


//--------------------- .nv.global                --------------------------
	.section	.nv.global,"aw",@nobits
.nv.global:
	.type		_ZN39_INTERNAL_840450fc_4_k_cu_5bebcb50_34694cute1_E,@object
	.size		_ZN39_INTERNAL_840450fc_4_k_cu_5bebcb50_34694cute1_E,(_ZN39_INTERNAL_840450fc_4_k_cu_5bebcb50_34694cuda3std3__45__cpo6cbeginE - _ZN39_INTERNAL_840450fc_4_k_cu_5bebcb50_34694cute1_E)
_ZN39_INTERNAL_840450fc_4_k_cu_5bebcb50_34694cute1_E:
	.zero		1
	.type		_ZN39_INTERNAL_840450fc_4_k_cu_5bebcb50_34694cuda3std3__45__cpo6cbeginE,@object
	.size		_ZN39_INTERNAL_840450fc_4_k_cu_5bebcb50_34694cuda3std3__45__cpo6cbeginE,(_ZN39_INTERNAL_840450fc_4_k_cu_5bebcb50_34694cuda3std3__48in_placeE - _ZN39_INTERNAL_840450fc_4_k_cu_5bebcb50_34694cuda3std3__45__cpo6cbeginE)
_ZN39_INTERNAL_840450fc_4_k_cu_5bebcb50_34694cuda3std3__45__cpo6cbeginE:
	.zero		1
	.type		_ZN39_INTERNAL_840450fc_4_k_cu_5bebcb50_34694cuda3std3__48in_placeE,@object
	.size		_ZN39_INTERNAL_840450fc_4_k_cu_5bebcb50_34694cuda3std3__48in_placeE,(_ZN39_INTERNAL_840450fc_4_k_cu_5bebcb50_34694cuda3std6ranges3__45__cpo9iter_moveE - _ZN39_INTERNAL_840450fc_4_k_cu_5bebcb50_34694cuda3std3__48in_placeE)
_ZN39_INTERNAL_840450fc_4_k_cu_5bebcb50_34694cuda3std3__48in_placeE:
	.zero		1
	.type		_ZN39_INTERNAL_840450fc_4_k_cu_5bebcb50_34694cuda3std6ranges3__45__cpo9iter_moveE,@object
	.size		_ZN39_INTERNAL_840450fc_4_k_cu_5bebcb50_34694cuda3std6ranges3__45__cpo9iter_moveE,(_ZN39_INTERNAL_840450fc_4_k_cu_5bebcb50_34694cuda3std3__45__cpo5beginE - _ZN39_INTERNAL_840450fc_4_k_cu_5bebcb50_34694cuda3std6ranges3__45__cpo9iter_moveE)
_ZN39_INTERNAL_840450fc_4_k_cu_5bebcb50_34694cuda3std6ranges3__45__cpo9iter_moveE:
	.zero		1
	.type		_ZN39_INTERNAL_840450fc_4_k_cu_5bebcb50_34694cuda3std3__45__cpo5beginE,@object
	.size		_ZN39_INTERNAL_840450fc_4_k_cu_5bebcb50_34694cuda3std3__45__cpo5beginE,(_ZN39_INTERNAL_840450fc_4_k_cu_5bebcb50_34694cuda3std3__441_GLOBAL__N__840450fc_4_k_cu_5bebcb50_34696ignoreE - _ZN39_INTERNAL_840450fc_4_k_cu_5bebcb50_34694cuda3std3__45__cpo5beginE)
_ZN39_INTERNAL_840450fc_4_k_cu_5bebcb50_34694cuda3std3__45__cpo5beginE:
	.zero		1
	.type		_ZN39_INTERNAL_840450fc_4_k_cu_5bebcb50_34694cuda3std3__441_GLOBAL__N__840450fc_4_k_cu_5bebcb50_34696ignoreE,@object
	.size		_ZN39_INTERNAL_840450fc_4_k_cu_5bebcb50_34694cuda3std3__441_GLOBAL__N__840450fc_4_k_cu_5bebcb50_34696ignoreE,(_ZN39_INTERNAL_840450fc_4_k_cu_5bebcb50_34694cute7productE - _ZN39_INTERNAL_840450fc_4_k_cu_5bebcb50_34694cuda3std3__441_GLOBAL__N__840450fc_4_k_cu_5bebcb50_34696ignoreE)
_ZN39_INTERNAL_840450fc_4_k_cu_5bebcb50_34694cuda3std3__441_GLOBAL__N__840450fc_4_k_cu_5bebcb50_34696ignoreE:
	.zero		1
	.type		_ZN39_INTERNAL_840450fc_4_k_cu_5bebcb50_34694cute7productE,@object
	.size		_ZN39_INTERNAL_840450fc_4_k_cu_5bebcb50_34694cute7productE,(_ZN39_INTERNAL_840450fc_4_k_cu_5bebcb50_34694cuda3std3__45__cpo3endE - _ZN39_INTERNAL_840450fc_4_k_cu_5bebcb50_34694cute7productE)
_ZN39_INTERNAL_840450fc_4_k_cu_5bebcb50_34694cute7productE:
	.zero		1
	.type		_ZN39_INTERNAL_840450fc_4_k_cu_5bebcb50_34694cuda3std3__45__cpo3endE,@object
	.size		_ZN39_INTERNAL_840450fc_4_k_cu_5bebcb50_34694cuda3std3__45__cpo3endE,(_ZN39_INTERNAL_840450fc_4_k_cu_5bebcb50_34694cuda3std3__419piecewise_constructE - _ZN39_INTERNAL_840450fc_4_k_cu_5bebcb50_34694cuda3std3__45__cpo3endE)
_ZN39_INTERNAL_840450fc_4_k_cu_5bebcb50_34694cuda3std3__45__cpo3endE:
	.zero		1
	.type		_ZN39_INTERNAL_840450fc_4_k_cu_5bebcb50_34694cuda3std3__419piecewise_constructE,@object
	.size		_ZN39_INTERNAL_840450fc_4_k_cu_5bebcb50_34694cuda3std3__419piecewise_constructE,(_ZN39_INTERNAL_840450fc_4_k_cu_5bebcb50_34694cuda3std3__45__cpo4cendE - _ZN39_INTERNAL_840450fc_4_k_cu_5bebcb50_34694cuda3std3__419piecewise_constructE)
_ZN39_INTERNAL_840450fc_4_k_cu_5bebcb50_34694cuda3std3__419piecewise_constructE:
	.zero		1
	.type		_ZN39_INTERNAL_840450fc_4_k_cu_5bebcb50_34694cuda3std3__45__cpo4cendE,@object
	.size		_ZN39_INTERNAL_840450fc_4_k_cu_5bebcb50_34694cuda3std3__45__cpo4cendE,(_ZN39_INTERNAL_840450fc_4_k_cu_5bebcb50_34694cuda3std6ranges3__45__cpo4swapE - _ZN39_INTERNAL_840450fc_4_k_cu_5bebcb50_34694cuda3std3__45__cpo4cendE)
_ZN39_INTERNAL_840450fc_4_k_cu_5bebcb50_34694cuda3std3__45__cpo4cendE:
	.zero		1
	.type		_ZN39_INTERNAL_840450fc_4_k_cu_5bebcb50_34694cuda3std6ranges3__45__cpo4swapE,@object
	.size		_ZN39_INTERNAL_840450fc_4_k_cu_5bebcb50_34694cuda3std6ranges3__45__cpo4swapE,(.L_9 - _ZN39_INTERNAL_840450fc_4_k_cu_5bebcb50_34694cuda3std6ranges3__45__cpo4swapE)
_ZN39_INTERNAL_840450fc_4_k_cu_5bebcb50_34694cuda3std6ranges3__45__cpo4swapE:
	.zero		1
.L_9:


//--------------------- .nv.constant0._ZN7cutlass13device_kernelINS_4gemm6kernel13GemmUniversalIN4cute5tupleIJiiiiEEENS1_10collective13CollectiveMmaINS1_37MainloopSm90TmaGmmaWarpSpecializedFP8ILi8ENS5_IJNS4_1CILi2EEENSA_ILi1EEESC_EEENS1_35KernelTmaWarpSpecializedCooperativeEEENS5_IJNSA_ILi256EEENSA_ILi128EEENSA_ILi64EEEEEENS_12float_e4m3_tENS5_IJlSC_lEEESK_SL_NS4_8TiledMMAINS4_8MMA_AtomIJNS4_4SM904GMMA31MMA_64x128x32_F32E4M3E4M3_SS_TNILNSP_7ScaleInE1ELSR_1EEEEEENS4_6LayoutISD_NS5_IJSC_NSA_ILi0EEESV_EEEEENS5_IJNS4_10UnderscoreESY_SY_EEEEENS4_13SM90_TMA_LOADENS4_14ComposedLayoutINS4_7SwizzleILi2ELi4ELi3EEENS4_18smem_ptr_flag_bitsILi8EEENSU_INS5_IJNSA_ILi8EEESI_EEENS5_IJSI_SC_EEEEEEEvNS4_8identityENS4_23SM90_TMA_LOAD_MULTICASTES1B_vS1C_EENS_8epilogue10collective18CollectiveEpilogueINS1F_22Sm90TmaWarpSpecializedILi4ELi2ELi16ELb0ELb0EEEJSJ_NS5_IJSH_NSA_ILi32EEEEEESK_SL_SK_SL_NS1F_6fusion15FusionCallbacksIS1J_NS1M_13LinCombEltActINS1F_6thread4ReLuESK_fSK_fLNS_15FloatRoundStyleE2EEESJ_S1L_JEEES11_NS12_INS13_ILi1ELi4ELi3EEES16_NSU_INS5_IJS17_S1K_EEENS5_IJS1K_SC_EEEEEEENS4_39AutoVectorizingCopyWithAssumedAlignmentILi128EEENS4_14SM90_TMA_STOREES1Y_S20_NS4_9Copy_AtomIJNS4_17SM90_U32x4_STSM_NENS_6half_tEEEEvEEEvvEEEEvNT_6ParamsE --------------------------
	.section	.nv.constant0._ZN7cutlass13device_kernelINS_4gemm6kernel13GemmUniversalIN4cute5tupleIJiiiiEEENS1_10collective13CollectiveMmaINS1_37MainloopSm90TmaGmmaWarpSpecializedFP8ILi8ENS5_IJNS4_1CILi2EEENSA_ILi1EEESC_EEENS1_35KernelTmaWarpSpecializedCooperativeEEENS5_IJNSA_ILi256EEENSA_ILi128EEENSA_ILi64EEEEEENS_12float_e4m3_tENS5_IJlSC_lEEESK_SL_NS4_8TiledMMAINS4_8MMA_AtomIJNS4_4SM904GMMA31MMA_64x128x32_F32E4M3E4M3_SS_TNILNSP_7ScaleInE1ELSR_1EEEEEENS4_6LayoutISD_NS5_IJSC_NSA_ILi0EEESV_EEEEENS5_IJNS4_10UnderscoreESY_SY_EEEEENS4_13SM90_TMA_LOADENS4_14ComposedLayoutINS4_7SwizzleILi2ELi4ELi3EEENS4_18smem_ptr_flag_bitsILi8EEENSU_INS5_IJNSA_ILi8EEESI_EEENS5_IJSI_SC_EEEEEEEvNS4_8identityENS4_23SM90_TMA_LOAD_MULTICASTES1B_vS1C_EENS_8epilogue10collective18CollectiveEpilogueINS1F_22Sm90TmaWarpSpecializedILi4ELi2ELi16ELb0ELb0EEEJSJ_NS5_IJSH_NSA_ILi32EEEEEESK_SL_SK_SL_NS1F_6fusion15FusionCallbacksIS1J_NS1M_13LinCombEltActINS1F_6thread4ReLuESK_fSK_fLNS_15FloatRoundStyleE2EEESJ_S1L_JEEES11_NS12_INS13_ILi1ELi4ELi3EEES16_NSU_INS5_IJS17_S1K_EEENS5_IJS1K_SC_EEEEEEENS4_39AutoVectorizingCopyWithAssumedAlignmentILi128EEENS4_14SM90_TMA_STOREES1Y_S20_NS4_9Copy_AtomIJNS4_17SM90_U32x4_STSM_NENS_6half_tEEEEvEEEvvEEEEvNT_6ParamsE,"a",@progbits
	.sectionflags	@""
	.align	4
.nv.constant0._ZN7cutlass13device_kernelINS_4gemm6kernel13GemmUniversalIN4cute5tupleIJiiiiEEENS1_10collective13CollectiveMmaINS1_37MainloopSm90TmaGmmaWarpSpecializedFP8ILi8ENS5_IJNS4_1CILi2EEENSA_ILi1EEESC_EEENS1_35KernelTmaWarpSpecializedCooperativeEEENS5_IJNSA_ILi256EEENSA_ILi128EEENSA_ILi64EEEEEENS_12float_e4m3_tENS5_IJlSC_lEEESK_SL_NS4_8TiledMMAINS4_8MMA_AtomIJNS4_4SM904GMMA31MMA_64x128x32_F32E4M3E4M3_SS_TNILNSP_7ScaleInE1ELSR_1EEEEEENS4_6LayoutISD_NS5_IJSC_NSA_ILi0EEESV_EEEEENS5_IJNS4_10UnderscoreESY_SY_EEEEENS4_13SM90_TMA_LOADENS4_14ComposedLayoutINS4_7SwizzleILi2ELi4ELi3EEENS4_18smem_ptr_flag_bitsILi8EEENSU_INS5_IJNSA_ILi8EEESI_EEENS5_IJSI_SC_EEEEEEEvNS4_8identityENS4_23SM90_TMA_LOAD_MULTICASTES1B_vS1C_EENS_8epilogue10collective18CollectiveEpilogueINS1F_22Sm90TmaWarpSpecializedILi4ELi2ELi16ELb0ELb0EEEJSJ_NS5_IJSH_NSA_ILi32EEEEEESK_SL_SK_SL_NS1F_6fusion15FusionCallbacksIS1J_NS1M_13LinCombEltActINS1F_6thread4ReLuESK_fSK_fLNS_15FloatRoundStyleE2EEESJ_S1L_JEEES11_NS12_INS13_ILi1ELi4ELi3EEES16_NSU_INS5_IJS17_S1K_EEENS5_IJS1K_SC_EEEEEEENS4_39AutoVectorizingCopyWithAssumedAlignmentILi128EEENS4_14SM90_TMA_STOREES1Y_S20_NS4_9Copy_AtomIJNS4_17SM90_U32x4_STSM_NENS_6half_tEEEEvEEEvvEEEEvNT_6ParamsE:
	.zero		2432


//--------------------- SYMBOLS --------------------------

	.type		.nv.reservedSmem.offset0,@object
	.size		.nv.reservedSmem.offset0,0x4
	.type		__assertfail,@function
